//
// Generated by NVIDIA NVVM Compiler
//
// Compiler Build ID: CL-36424714
// Cuda compilation tools, release 13.0, V13.0.88
// Based on NVVM 20.0.0
//

.version 9.0
.target sm_100
.address_size 64

	// .globl	_Z5h2divPf14__nv_bfloat162S0_
.global .align 4 .b8 __cudart_i2opi_f[24] = {65, 144, 67, 60, 153, 149, 98, 219, 192, 221, 52, 245, 209, 87, 39, 252, 41, 21, 68, 78, 110, 131, 249, 162};

.visible .entry _Z5h2divPf14__nv_bfloat162S0_(
	.param .u64 .ptr .align 1 _Z5h2divPf14__nv_bfloat162S0__param_0,
	.param .align 4 .b8 _Z5h2divPf14__nv_bfloat162S0__param_1[4],
	.param .align 4 .b8 _Z5h2divPf14__nv_bfloat162S0__param_2[4]
)
{
	.reg .pred 	%p<3>;
	.reg .b16 	%rs<15>;
	.reg .b32 	%r<6>;
	.reg .b32 	%f<21>;
	.reg .b64 	%rd<3>;

	ld.param.u64 	%rd1, [_Z5h2divPf14__nv_bfloat162S0__param_0];
	cvta.to.global.u64 	%rd2, %rd1;
	ld.param.u32 	%r3, [_Z5h2divPf14__nv_bfloat162S0__param_1];
	ld.param.u32 	%r4, [_Z5h2divPf14__nv_bfloat162S0__param_2];
	// begin inline asm
	{.reg .b16 low,high;
 mov.b32 {low,high}, %r3;
 mov.b16 %rs1, low;}
	// end inline asm
	// begin inline asm
	{.reg .b16 low,high;
 mov.b32 {low,high}, %r4;
 mov.b16 %rs2, low;}
	// end inline asm
	// begin inline asm
	{ cvt.f32.bf16 %f1, %rs1;}

	// end inline asm
	// begin inline asm
	{ cvt.f32.bf16 %f2, %rs2;}

	// end inline asm
	abs.f32 	%f15, %f2;
	setp.ge.f32 	%p1, %f15, 0f7E800000;
	mul.f32 	%f16, %f2, 0f3E800000;
	selp.f32 	%f5, %f16, %f2, %p1;
	// begin inline asm
	{ div.approx.f32 %f3, %f1, %f5; }
	// end inline asm
	mul.f32 	%f17, %f3, 0f3E800000;
	selp.f32 	%f6, %f17, %f3, %p1;
	// begin inline asm
	{  cvt.rn.bf16.f32 %rs5, %f6;}

	// end inline asm
	// begin inline asm
	{.reg .b16 low,high;
 mov.b32 {low,high}, %r3;
 mov.b16 %rs6, high;}
	// end inline asm
	// begin inline asm
	{.reg .b16 low,high;
 mov.b32 {low,high}, %r4;
 mov.b16 %rs7, high;}
	// end inline asm
	// begin inline asm
	{ cvt.f32.bf16 %f7, %rs6;}

	// end inline asm
	// begin inline asm
	{ cvt.f32.bf16 %f8, %rs7;}

	// end inline asm
	abs.f32 	%f18, %f8;
	setp.ge.f32 	%p2, %f18, 0f7E800000;
	mul.f32 	%f19, %f8, 0f3E800000;
	selp.f32 	%f11, %f19, %f8, %p2;
	// begin inline asm
	{ div.approx.f32 %f9, %f7, %f11; }
	// end inline asm
	mul.f32 	%f20, %f9, 0f3E800000;
	selp.f32 	%f12, %f20, %f9, %p2;
	// begin inline asm
	{  cvt.rn.bf16.f32 %rs10, %f12;}

	// end inline asm
	// begin inline asm
	{  mov.b32 %r5, {%rs5,%rs10};}

	// end inline asm
	mov.b32 	{%rs13, %rs14}, %r5;
	// begin inline asm
	{ cvt.f32.bf16 %f13, %rs13;}

	// end inline asm
	st.global.f32 	[%rd2], %f13;
	// begin inline asm
	{ cvt.f32.bf16 %f14, %rs14;}

	// end inline asm
	st.global.f32 	[%rd2+4], %f14;
	ret;

}
	// .globl	_Z5habs2Pf14__nv_bfloat162
.visible .entry _Z5habs2Pf14__nv_bfloat162(
	.param .u64 .ptr .align 1 _Z5habs2Pf14__nv_bfloat162_param_0,
	.param .align 4 .b8 _Z5habs2Pf14__nv_bfloat162_param_1[4]
)
{
	.reg .b16 	%rs<3>;
	.reg .b32 	%r<3>;
	.reg .b32 	%f<3>;
	.reg .b64 	%rd<3>;

	ld.param.u64 	%rd1, [_Z5habs2Pf14__nv_bfloat162_param_0];
	cvta.to.global.u64 	%rd2, %rd1;
	ld.param.u32 	%r2, [_Z5habs2Pf14__nv_bfloat162_param_1];
	// begin inline asm
	{abs.bf16x2 %r1,%r2;
}
	// end inline asm
	mov.b32 	{%rs1, %rs2}, %r1;
	// begin inline asm
	{ cvt.f32.bf16 %f1, %rs1;}

	// end inline asm
	st.global.f32 	[%rd2], %f1;
	// begin inline asm
	{ cvt.f32.bf16 %f2, %rs2;}

	// end inline asm
	st.global.f32 	[%rd2+4], %f2;
	ret;

}
	// .globl	_Z5hadd2Pf14__nv_bfloat162S0_
.visible .entry _Z5hadd2Pf14__nv_bfloat162S0_(
	.param .u64 .ptr .align 1 _Z5hadd2Pf14__nv_bfloat162S0__param_0,
	.param .align 4 .b8 _Z5hadd2Pf14__nv_bfloat162S0__param_1[4],
	.param .align 4 .b8 _Z5hadd2Pf14__nv_bfloat162S0__param_2[4]
)
{
	.reg .b16 	%rs<3>;
	.reg .b32 	%r<4>;
	.reg .b32 	%f<3>;
	.reg .b64 	%rd<3>;

	ld.param.u64 	%rd1, [_Z5hadd2Pf14__nv_bfloat162S0__param_0];
	cvta.to.global.u64 	%rd2, %rd1;
	ld.param.u32 	%r2, [_Z5hadd2Pf14__nv_bfloat162S0__param_1];
	ld.param.u32 	%r3, [_Z5hadd2Pf14__nv_bfloat162S0__param_2];
	// begin inline asm
	{ add.bf16x2 %r1,%r2,%r3; }

	// end inline asm
	mov.b32 	{%rs1, %rs2}, %r1;
	// begin inline asm
	{ cvt.f32.bf16 %f1, %rs1;}

	// end inline asm
	st.global.f32 	[%rd2], %f1;
	// begin inline asm
	{ cvt.f32.bf16 %f2, %rs2;}

	// end inline asm
	st.global.f32 	[%rd2+4], %f2;
	ret;

}
	// .globl	_Z8hadd2_rnPf14__nv_bfloat162S0_
.visible .entry _Z8hadd2_rnPf14__nv_bfloat162S0_(
	.param .u64 .ptr .align 1 _Z8hadd2_rnPf14__nv_bfloat162S0__param_0,
	.param .align 4 .b8 _Z8hadd2_rnPf14__nv_bfloat162S0__param_1[4],
	.param .align 4 .b8 _Z8hadd2_rnPf14__nv_bfloat162S0__param_2[4]
)
{
	.reg .b16 	%rs<3>;
	.reg .b32 	%r<4>;
	.reg .b32 	%f<3>;
	.reg .b64 	%rd<3>;

	ld.param.u64 	%rd1, [_Z8hadd2_rnPf14__nv_bfloat162S0__param_0];
	cvta.to.global.u64 	%rd2, %rd1;
	ld.param.u32 	%r2, [_Z8hadd2_rnPf14__nv_bfloat162S0__param_1];
	ld.param.u32 	%r3, [_Z8hadd2_rnPf14__nv_bfloat162S0__param_2];
	// begin inline asm
	{ add.rn.bf16x2 %r1,%r2,%r3; }

	// end inline asm
	mov.b32 	{%rs1, %rs2}, %r1;
	// begin inline asm
	{ cvt.f32.bf16 %f1, %rs1;}

	// end inline asm
	st.global.f32 	[%rd2], %f1;
	// begin inline asm
	{ cvt.f32.bf16 %f2, %rs2;}

	// end inline asm
	st.global.f32 	[%rd2+4], %f2;
	ret;

}
	// .globl	_Z9hadd2_satPf14__nv_bfloat162S0_
.visible .entry _Z9hadd2_satPf14__nv_bfloat162S0_(
	.param .u64 .ptr .align 1 _Z9hadd2_satPf14__nv_bfloat162S0__param_0,
	.param .align 4 .b8 _Z9hadd2_satPf14__nv_bfloat162S0__param_1[4],
	.param .align 4 .b8 _Z9hadd2_satPf14__nv_bfloat162S0__param_2[4]
)
{
	.reg .b16 	%rs<3>;
	.reg .b32 	%r<4>;
	.reg .b32 	%f<3>;
	.reg .b64 	%rd<3>;

	ld.param.u64 	%rd1, [_Z9hadd2_satPf14__nv_bfloat162S0__param_0];
	cvta.to.global.u64 	%rd2, %rd1;
	ld.param.u32 	%r2, [_Z9hadd2_satPf14__nv_bfloat162S0__param_1];
	ld.param.u32 	%r3, [_Z9hadd2_satPf14__nv_bfloat162S0__param_2];
	// begin inline asm
	{.reg .b32 f, one, zero;
  mov.b32 one, 0x3f803f80U;
  mov.b32 zero, 0;
  fma.rn.bf16x2 f,%r2,one,%r3;
  max.bf16x2 f, f, zero;
  min.bf16x2 %r1, f, one;
}
	// end inline asm
	mov.b32 	{%rs1, %rs2}, %r1;
	// begin inline asm
	{ cvt.f32.bf16 %f1, %rs1;}

	// end inline asm
	st.global.f32 	[%rd2], %f1;
	// begin inline asm
	{ cvt.f32.bf16 %f2, %rs2;}

	// end inline asm
	st.global.f32 	[%rd2+4], %f2;
	ret;

}
	// .globl	_Z6hcmaddPf14__nv_bfloat162S0_S0_
.visible .entry _Z6hcmaddPf14__nv_bfloat162S0_S0_(
	.param .u64 .ptr .align 1 _Z6hcmaddPf14__nv_bfloat162S0_S0__param_0,
	.param .align 4 .b8 _Z6hcmaddPf14__nv_bfloat162S0_S0__param_1[4],
	.param .align 4 .b8 _Z6hcmaddPf14__nv_bfloat162S0_S0__param_2[4],
	.param .align 4 .b8 _Z6hcmaddPf14__nv_bfloat162S0_S0__param_3[4]
)
{
	.reg .b16 	%rs<21>;
	.reg .b32 	%r<4>;
	.reg .b32 	%f<3>;
	.reg .b64 	%rd<3>;

	ld.param.u32 	%r1, [_Z6hcmaddPf14__nv_bfloat162S0_S0__param_1];
	mov.b32 	{%rs6, %rs16}, %r1;
	ld.param.u32 	%r2, [_Z6hcmaddPf14__nv_bfloat162S0_S0__param_2];
	mov.b32 	{%rs17, %rs13}, %r2;
	ld.param.u32 	%r3, [_Z6hcmaddPf14__nv_bfloat162S0_S0__param_3];
	mov.b32 	{%rs4, %rs8}, %r3;
	ld.param.u64 	%rd1, [_Z6hcmaddPf14__nv_bfloat162S0_S0__param_0];
	cvta.to.global.u64 	%rd2, %rd1;
	// begin inline asm
	{fma.rn.bf16 %rs1,%rs6,%rs17,%rs4;
}
	// end inline asm
	// begin inline asm
	{fma.rn.bf16 %rs5,%rs6,%rs13,%rs8;
}
	// end inline asm
	// begin inline asm
	{neg.bf16 %rs9,%rs16;
}
	// end inline asm
	// begin inline asm
	{fma.rn.bf16 %rs11,%rs9,%rs13,%rs1;
}
	// end inline asm
	// begin inline asm
	{fma.rn.bf16 %rs15,%rs16,%rs17,%rs5;
}
	// end inline asm
	// begin inline asm
	{ cvt.f32.bf16 %f1, %rs11;}

	// end inline asm
	st.global.f32 	[%rd2], %f1;
	// begin inline asm
	{ cvt.f32.bf16 %f2, %rs15;}

	// end inline asm
	st.global.f32 	[%rd2+4], %f2;
	ret;

}
	// .globl	_Z5hfma2Pf14__nv_bfloat162S0_S0_
.visible .entry _Z5hfma2Pf14__nv_bfloat162S0_S0_(
	.param .u64 .ptr .align 1 _Z5hfma2Pf14__nv_bfloat162S0_S0__param_0,
	.param .align 4 .b8 _Z5hfma2Pf14__nv_bfloat162S0_S0__param_1[4],
	.param .align 4 .b8 _Z5hfma2Pf14__nv_bfloat162S0_S0__param_2[4],
	.param .align 4 .b8 _Z5hfma2Pf14__nv_bfloat162S0_S0__param_3[4]
)
{
	.reg .b16 	%rs<3>;
	.reg .b32 	%r<5>;
	.reg .b32 	%f<3>;
	.reg .b64 	%rd<3>;

	ld.param.u64 	%rd1, [_Z5hfma2Pf14__nv_bfloat162S0_S0__param_0];
	cvta.to.global.u64 	%rd2, %rd1;
	ld.param.u32 	%r2, [_Z5hfma2Pf14__nv_bfloat162S0_S0__param_1];
	ld.param.u32 	%r3, [_Z5hfma2Pf14__nv_bfloat162S0_S0__param_2];
	ld.param.u32 	%r4, [_Z5hfma2Pf14__nv_bfloat162S0_S0__param_3];
	// begin inline asm
	{fma.rn.bf16x2 %r1,%r2,%r3,%r4;
}
	// end inline asm
	mov.b32 	{%rs1, %rs2}, %r1;
	// begin inline asm
	{ cvt.f32.bf16 %f1, %rs1;}

	// end inline asm
	st.global.f32 	[%rd2], %f1;
	// begin inline asm
	{ cvt.f32.bf16 %f2, %rs2;}

	// end inline asm
	st.global.f32 	[%rd2+4], %f2;
	ret;

}
	// .globl	_Z9hfma2_satPf14__nv_bfloat162S0_S0_
.visible .entry _Z9hfma2_satPf14__nv_bfloat162S0_S0_(
	.param .u64 .ptr .align 1 _Z9hfma2_satPf14__nv_bfloat162S0_S0__param_0,
	.param .align 4 .b8 _Z9hfma2_satPf14__nv_bfloat162S0_S0__param_1[4],
	.param .align 4 .b8 _Z9hfma2_satPf14__nv_bfloat162S0_S0__param_2[4],
	.param .align 4 .b8 _Z9hfma2_satPf14__nv_bfloat162S0_S0__param_3[4]
)
{
	.reg .b16 	%rs<3>;
	.reg .b32 	%r<5>;
	.reg .b32 	%f<3>;
	.reg .b64 	%rd<3>;

	ld.param.u64 	%rd1, [_Z9hfma2_satPf14__nv_bfloat162S0_S0__param_0];
	cvta.to.global.u64 	%rd2, %rd1;
	ld.param.u32 	%r2, [_Z9hfma2_satPf14__nv_bfloat162S0_S0__param_1];
	ld.param.u32 	%r3, [_Z9hfma2_satPf14__nv_bfloat162S0_S0__param_2];
	ld.param.u32 	%r4, [_Z9hfma2_satPf14__nv_bfloat162S0_S0__param_3];
	// begin inline asm
	{ .reg .b32 f, one, zero;
  mov.b32 one, 0x3f803f80U;
  mov.b32 zero, 0;
  fma.rn.bf16x2 f, %r2, %r3, %r4;
  max.bf16x2 f, f, zero;
  min.bf16x2 %r1, f, one;
}
	// end inline asm
	mov.b32 	{%rs1, %rs2}, %r1;
	// begin inline asm
	{ cvt.f32.bf16 %f1, %rs1;}

	// end inline asm
	st.global.f32 	[%rd2], %f1;
	// begin inline asm
	{ cvt.f32.bf16 %f2, %rs2;}

	// end inline asm
	st.global.f32 	[%rd2+4], %f2;
	ret;

}
	// .globl	_Z5hmul2Pf14__nv_bfloat162S0_
.visible .entry _Z5hmul2Pf14__nv_bfloat162S0_(
	.param .u64 .ptr .align 1 _Z5hmul2Pf14__nv_bfloat162S0__param_0,
	.param .align 4 .b8 _Z5hmul2Pf14__nv_bfloat162S0__param_1[4],
	.param .align 4 .b8 _Z5hmul2Pf14__nv_bfloat162S0__param_2[4]
)
{
	.reg .b16 	%rs<3>;
	.reg .b32 	%r<4>;
	.reg .b32 	%f<3>;
	.reg .b64 	%rd<3>;

	ld.param.u64 	%rd1, [_Z5hmul2Pf14__nv_bfloat162S0__param_0];
	cvta.to.global.u64 	%rd2, %rd1;
	ld.param.u32 	%r2, [_Z5hmul2Pf14__nv_bfloat162S0__param_1];
	ld.param.u32 	%r3, [_Z5hmul2Pf14__nv_bfloat162S0__param_2];
	// begin inline asm
	{ mul.bf16x2 %r1,%r2,%r3; }

	// end inline asm
	mov.b32 	{%rs1, %rs2}, %r1;
	// begin inline asm
	{ cvt.f32.bf16 %f1, %rs1;}

	// end inline asm
	st.global.f32 	[%rd2], %f1;
	// begin inline asm
	{ cvt.f32.bf16 %f2, %rs2;}

	// end inline asm
	st.global.f32 	[%rd2+4], %f2;
	ret;

}
	// .globl	_Z8hmul2_rnPf14__nv_bfloat162S0_
.visible .entry _Z8hmul2_rnPf14__nv_bfloat162S0_(
	.param .u64 .ptr .align 1 _Z8hmul2_rnPf14__nv_bfloat162S0__param_0,
	.param .align 4 .b8 _Z8hmul2_rnPf14__nv_bfloat162S0__param_1[4],
	.param .align 4 .b8 _Z8hmul2_rnPf14__nv_bfloat162S0__param_2[4]
)
{
	.reg .b16 	%rs<3>;
	.reg .b32 	%r<4>;
	.reg .b32 	%f<3>;
	.reg .b64 	%rd<3>;

	ld.param.u64 	%rd1, [_Z8hmul2_rnPf14__nv_bfloat162S0__param_0];
	cvta.to.global.u64 	%rd2, %rd1;
	ld.param.u32 	%r2, [_Z8hmul2_rnPf14__nv_bfloat162S0__param_1];
	ld.param.u32 	%r3, [_Z8hmul2_rnPf14__nv_bfloat162S0__param_2];
	// begin inline asm
	{ mul.rn.bf16x2 %r1,%r2,%r3; }

	// end inline asm
	mov.b32 	{%rs1, %rs2}, %r1;
	// begin inline asm
	{ cvt.f32.bf16 %f1, %rs1;}

	// end inline asm
	st.global.f32 	[%rd2], %f1;
	// begin inline asm
	{ cvt.f32.bf16 %f2, %rs2;}

	// end inline asm
	st.global.f32 	[%rd2+4], %f2;
	ret;

}
	// .globl	_Z9hmul2_satPf14__nv_bfloat162S0_
.visible .entry _Z9hmul2_satPf14__nv_bfloat162S0_(
	.param .u64 .ptr .align 1 _Z9hmul2_satPf14__nv_bfloat162S0__param_0,
	.param .align 4 .b8 _Z9hmul2_satPf14__nv_bfloat162S0__param_1[4],
	.param .align 4 .b8 _Z9hmul2_satPf14__nv_bfloat162S0__param_2[4]
)
{
	.reg .b16 	%rs<3>;
	.reg .b32 	%r<4>;
	.reg .b32 	%f<3>;
	.reg .b64 	%rd<3>;

	ld.param.u64 	%rd1, [_Z9hmul2_satPf14__nv_bfloat162S0__param_0];
	cvta.to.global.u64 	%rd2, %rd1;
	ld.param.u32 	%r2, [_Z9hmul2_satPf14__nv_bfloat162S0__param_1];
	ld.param.u32 	%r3, [_Z9hmul2_satPf14__nv_bfloat162S0__param_2];
	// begin inline asm
	{.reg .b32 f, one, zero, mzero;
  mov.b32 one, 0x3f803f80U;
  mov.b32 zero, 0;
  mov.b32 mzero, 0x80008000U;
  fma.rn.bf16x2 f,%r2,%r3,mzero;
  max.bf16x2 f, f, zero;
  min.bf16x2 %r1, f, one;
}
	// end inline asm
	mov.b32 	{%rs1, %rs2}, %r1;
	// begin inline asm
	{ cvt.f32.bf16 %f1, %rs1;}

	// end inline asm
	st.global.f32 	[%rd2], %f1;
	// begin inline asm
	{ cvt.f32.bf16 %f2, %rs2;}

	// end inline asm
	st.global.f32 	[%rd2+4], %f2;
	ret;

}
	// .globl	_Z5hneg2Pf14__nv_bfloat162
.visible .entry _Z5hneg2Pf14__nv_bfloat162(
	.param .u64 .ptr .align 1 _Z5hneg2Pf14__nv_bfloat162_param_0,
	.param .align 4 .b8 _Z5hneg2Pf14__nv_bfloat162_param_1[4]
)
{
	.reg .b16 	%rs<3>;
	.reg .b32 	%r<3>;
	.reg .b32 	%f<3>;
	.reg .b64 	%rd<3>;

	ld.param.u64 	%rd1, [_Z5hneg2Pf14__nv_bfloat162_param_0];
	cvta.to.global.u64 	%rd2, %rd1;
	ld.param.u32 	%r2, [_Z5hneg2Pf14__nv_bfloat162_param_1];
	// begin inline asm
	{neg.bf16x2 %r1,%r2;
}
	// end inline asm
	mov.b32 	{%rs1, %rs2}, %r1;
	// begin inline asm
	{ cvt.f32.bf16 %f1, %rs1;}

	// end inline asm
	st.global.f32 	[%rd2], %f1;
	// begin inline asm
	{ cvt.f32.bf16 %f2, %rs2;}

	// end inline asm
	st.global.f32 	[%rd2+4], %f2;
	ret;

}
	// .globl	_Z5hsub2Pf14__nv_bfloat162S0_
.visible .entry _Z5hsub2Pf14__nv_bfloat162S0_(
	.param .u64 .ptr .align 1 _Z5hsub2Pf14__nv_bfloat162S0__param_0,
	.param .align 4 .b8 _Z5hsub2Pf14__nv_bfloat162S0__param_1[4],
	.param .align 4 .b8 _Z5hsub2Pf14__nv_bfloat162S0__param_2[4]
)
{
	.reg .b16 	%rs<3>;
	.reg .b32 	%r<4>;
	.reg .b32 	%f<3>;
	.reg .b64 	%rd<3>;

	ld.param.u64 	%rd1, [_Z5hsub2Pf14__nv_bfloat162S0__param_0];
	cvta.to.global.u64 	%rd2, %rd1;
	ld.param.u32 	%r2, [_Z5hsub2Pf14__nv_bfloat162S0__param_1];
	ld.param.u32 	%r3, [_Z5hsub2Pf14__nv_bfloat162S0__param_2];
	// begin inline asm
	{ sub.bf16x2 %r1,%r2,%r3; }

	// end inline asm
	mov.b32 	{%rs1, %rs2}, %r1;
	// begin inline asm
	{ cvt.f32.bf16 %f1, %rs1;}

	// end inline asm
	st.global.f32 	[%rd2], %f1;
	// begin inline asm
	{ cvt.f32.bf16 %f2, %rs2;}

	// end inline asm
	st.global.f32 	[%rd2+4], %f2;
	ret;

}
	// .globl	_Z8hsub2_rnPf14__nv_bfloat162S0_
.visible .entry _Z8hsub2_rnPf14__nv_bfloat162S0_(
	.param .u64 .ptr .align 1 _Z8hsub2_rnPf14__nv_bfloat162S0__param_0,
	.param .align 4 .b8 _Z8hsub2_rnPf14__nv_bfloat162S0__param_1[4],
	.param .align 4 .b8 _Z8hsub2_rnPf14__nv_bfloat162S0__param_2[4]
)
{
	.reg .b16 	%rs<3>;
	.reg .b32 	%r<4>;
	.reg .b32 	%f<3>;
	.reg .b64 	%rd<3>;

	ld.param.u64 	%rd1, [_Z8hsub2_rnPf14__nv_bfloat162S0__param_0];
	cvta.to.global.u64 	%rd2, %rd1;
	ld.param.u32 	%r2, [_Z8hsub2_rnPf14__nv_bfloat162S0__param_1];
	ld.param.u32 	%r3, [_Z8hsub2_rnPf14__nv_bfloat162S0__param_2];
	// begin inline asm
	{ sub.rn.bf16x2 %r1,%r2,%r3; }

	// end inline asm
	mov.b32 	{%rs1, %rs2}, %r1;
	// begin inline asm
	{ cvt.f32.bf16 %f1, %rs1;}

	// end inline asm
	st.global.f32 	[%rd2], %f1;
	// begin inline asm
	{ cvt.f32.bf16 %f2, %rs2;}

	// end inline asm
	st.global.f32 	[%rd2+4], %f2;
	ret;

}
	// .globl	_Z9hsub2_satPf14__nv_bfloat162S0_
.visible .entry _Z9hsub2_satPf14__nv_bfloat162S0_(
	.param .u64 .ptr .align 1 _Z9hsub2_satPf14__nv_bfloat162S0__param_0,
	.param .align 4 .b8 _Z9hsub2_satPf14__nv_bfloat162S0__param_1[4],
	.param .align 4 .b8 _Z9hsub2_satPf14__nv_bfloat162S0__param_2[4]
)
{
	.reg .b16 	%rs<3>;
	.reg .b32 	%r<4>;
	.reg .b32 	%f<3>;
	.reg .b64 	%rd<3>;

	ld.param.u64 	%rd1, [_Z9hsub2_satPf14__nv_bfloat162S0__param_0];
	cvta.to.global.u64 	%rd2, %rd1;
	ld.param.u32 	%r2, [_Z9hsub2_satPf14__nv_bfloat162S0__param_1];
	ld.param.u32 	%r3, [_Z9hsub2_satPf14__nv_bfloat162S0__param_2];
	// begin inline asm
	{.reg .b32 f, one, zero, mone;
  mov.b32 one, 0x3f803f80U;
  mov.b32 zero, 0;
  mov.b32 mone, 0xbf80bf80U;
  fma.rn.bf16x2 f,%r3,mone,%r2;
  max.bf16x2 f, f, zero;
  min.bf16x2 %r1, f, one;
}
	// end inline asm
	mov.b32 	{%rs1, %rs2}, %r1;
	// begin inline asm
	{ cvt.f32.bf16 %f1, %rs1;}

	// end inline asm
	st.global.f32 	[%rd2], %f1;
	// begin inline asm
	{ cvt.f32.bf16 %f2, %rs2;}

	// end inline asm
	st.global.f32 	[%rd2+4], %f2;
	ret;

}
	// .globl	_Z5hbeq2Pb14__nv_bfloat162S0_
.visible .entry _Z5hbeq2Pb14__nv_bfloat162S0_(
	.param .u64 .ptr .align 1 _Z5hbeq2Pb14__nv_bfloat162S0__param_0,
	.param .align 4 .b8 _Z5hbeq2Pb14__nv_bfloat162S0__param_1[4],
	.param .align 4 .b8 _Z5hbeq2Pb14__nv_bfloat162S0__param_2[4]
)
{
	.reg .pred 	%p<2>;
	.reg .b16 	%rs<2>;
	.reg .b32 	%r<4>;
	.reg .b64 	%rd<3>;

	ld.param.u64 	%rd1, [_Z5hbeq2Pb14__nv_bfloat162S0__param_0];
	cvta.to.global.u64 	%rd2, %rd1;
	ld.param.u32 	%r2, [_Z5hbeq2Pb14__nv_bfloat162S0__param_1];
	ld.param.u32 	%r3, [_Z5hbeq2Pb14__nv_bfloat162S0__param_2];
	// begin inline asm
	{ set.eq.bf16x2.bf16x2 %r1,%r2,%r3;
}
	// end inline asm
	setp.eq.s32 	%p1, %r1, 1065369472;
	selp.u16 	%rs1, 1, 0, %p1;
	st.global.u8 	[%rd2], %rs1;
	ret;

}
	// .globl	_Z6hbequ2Pb14__nv_bfloat162S0_
.visible .entry _Z6hbequ2Pb14__nv_bfloat162S0_(
	.param .u64 .ptr .align 1 _Z6hbequ2Pb14__nv_bfloat162S0__param_0,
	.param .align 4 .b8 _Z6hbequ2Pb14__nv_bfloat162S0__param_1[4],
	.param .align 4 .b8 _Z6hbequ2Pb14__nv_bfloat162S0__param_2[4]
)
{
	.reg .pred 	%p<2>;
	.reg .b16 	%rs<2>;
	.reg .b32 	%r<4>;
	.reg .b64 	%rd<3>;

	ld.param.u64 	%rd1, [_Z6hbequ2Pb14__nv_bfloat162S0__param_0];
	cvta.to.global.u64 	%rd2, %rd1;
	ld.param.u32 	%r2, [_Z6hbequ2Pb14__nv_bfloat162S0__param_1];
	ld.param.u32 	%r3, [_Z6hbequ2Pb14__nv_bfloat162S0__param_2];
	// begin inline asm
	{ set.equ.bf16x2.bf16x2 %r1,%r2,%r3;
}
	// end inline asm
	setp.eq.s32 	%p1, %r1, 1065369472;
	selp.u16 	%rs1, 1, 0, %p1;
	st.global.u8 	[%rd2], %rs1;
	ret;

}
	// .globl	_Z5hbge2Pb14__nv_bfloat162S0_
.visible .entry _Z5hbge2Pb14__nv_bfloat162S0_(
	.param .u64 .ptr .align 1 _Z5hbge2Pb14__nv_bfloat162S0__param_0,
	.param .align 4 .b8 _Z5hbge2Pb14__nv_bfloat162S0__param_1[4],
	.param .align 4 .b8 _Z5hbge2Pb14__nv_bfloat162S0__param_2[4]
)
{
	.reg .pred 	%p<2>;
	.reg .b16 	%rs<2>;
	.reg .b32 	%r<4>;
	.reg .b64 	%rd<3>;

	ld.param.u64 	%rd1, [_Z5hbge2Pb14__nv_bfloat162S0__param_0];
	cvta.to.global.u64 	%rd2, %rd1;
	ld.param.u32 	%r2, [_Z5hbge2Pb14__nv_bfloat162S0__param_1];
	ld.param.u32 	%r3, [_Z5hbge2Pb14__nv_bfloat162S0__param_2];
	// begin inline asm
	{ set.ge.bf16x2.bf16x2 %r1,%r2,%r3;
}
	// end inline asm
	setp.eq.s32 	%p1, %r1, 1065369472;
	selp.u16 	%rs1, 1, 0, %p1;
	st.global.u8 	[%rd2], %rs1;
	ret;

}
	// .globl	_Z6hbgeu2Pb14__nv_bfloat162S0_
.visible .entry _Z6hbgeu2Pb14__nv_bfloat162S0_(
	.param .u64 .ptr .align 1 _Z6hbgeu2Pb14__nv_bfloat162S0__param_0,
	.param .align 4 .b8 _Z6hbgeu2Pb14__nv_bfloat162S0__param_1[4],
	.param .align 4 .b8 _Z6hbgeu2Pb14__nv_bfloat162S0__param_2[4]
)
{
	.reg .pred 	%p<2>;
	.reg .b16 	%rs<2>;
	.reg .b32 	%r<4>;
	.reg .b64 	%rd<3>;

	ld.param.u64 	%rd1, [_Z6hbgeu2Pb14__nv_bfloat162S0__param_0];
	cvta.to.global.u64 	%rd2, %rd1;
	ld.param.u32 	%r2, [_Z6hbgeu2Pb14__nv_bfloat162S0__param_1];
	ld.param.u32 	%r3, [_Z6hbgeu2Pb14__nv_bfloat162S0__param_2];
	// begin inline asm
	{ set.geu.bf16x2.bf16x2 %r1,%r2,%r3;
}
	// end inline asm
	setp.eq.s32 	%p1, %r1, 1065369472;
	selp.u16 	%rs1, 1, 0, %p1;
	st.global.u8 	[%rd2], %rs1;
	ret;

}
	// .globl	_Z5hbgt2Pb14__nv_bfloat162S0_
.visible .entry _Z5hbgt2Pb14__nv_bfloat162S0_(
	.param .u64 .ptr .align 1 _Z5hbgt2Pb14__nv_bfloat162S0__param_0,
	.param .align 4 .b8 _Z5hbgt2Pb14__nv_bfloat162S0__param_1[4],
	.param .align 4 .b8 _Z5hbgt2Pb14__nv_bfloat162S0__param_2[4]
)
{
	.reg .pred 	%p<2>;
	.reg .b16 	%rs<2>;
	.reg .b32 	%r<4>;
	.reg .b64 	%rd<3>;

	ld.param.u64 	%rd1, [_Z5hbgt2Pb14__nv_bfloat162S0__param_0];
	cvta.to.global.u64 	%rd2, %rd1;
	ld.param.u32 	%r2, [_Z5hbgt2Pb14__nv_bfloat162S0__param_1];
	ld.param.u32 	%r3, [_Z5hbgt2Pb14__nv_bfloat162S0__param_2];
	// begin inline asm
	{ set.gt.bf16x2.bf16x2 %r1,%r2,%r3;
}
	// end inline asm
	setp.eq.s32 	%p1, %r1, 1065369472;
	selp.u16 	%rs1, 1, 0, %p1;
	st.global.u8 	[%rd2], %rs1;
	ret;

}
	// .globl	_Z6hbgtu2Pb14__nv_bfloat162S0_
.visible .entry _Z6hbgtu2Pb14__nv_bfloat162S0_(
	.param .u64 .ptr .align 1 _Z6hbgtu2Pb14__nv_bfloat162S0__param_0,
	.param .align 4 .b8 _Z6hbgtu2Pb14__nv_bfloat162S0__param_1[4],
	.param .align 4 .b8 _Z6hbgtu2Pb14__nv_bfloat162S0__param_2[4]
)
{
	.reg .pred 	%p<2>;
	.reg .b16 	%rs<2>;
	.reg .b32 	%r<4>;
	.reg .b64 	%rd<3>;

	ld.param.u64 	%rd1, [_Z6hbgtu2Pb14__nv_bfloat162S0__param_0];
	cvta.to.global.u64 	%rd2, %rd1;
	ld.param.u32 	%r2, [_Z6hbgtu2Pb14__nv_bfloat162S0__param_1];
	ld.param.u32 	%r3, [_Z6hbgtu2Pb14__nv_bfloat162S0__param_2];
	// begin inline asm
	{ set.gtu.bf16x2.bf16x2 %r1,%r2,%r3;
}
	// end inline asm
	setp.eq.s32 	%p1, %r1, 1065369472;
	selp.u16 	%rs1, 1, 0, %p1;
	st.global.u8 	[%rd2], %rs1;
	ret;

}
	// .globl	_Z5hble2Pb14__nv_bfloat162S0_
.visible .entry _Z5hble2Pb14__nv_bfloat162S0_(
	.param .u64 .ptr .align 1 _Z5hble2Pb14__nv_bfloat162S0__param_0,
	.param .align 4 .b8 _Z5hble2Pb14__nv_bfloat162S0__param_1[4],
	.param .align 4 .b8 _Z5hble2Pb14__nv_bfloat162S0__param_2[4]
)
{
	.reg .pred 	%p<2>;
	.reg .b16 	%rs<2>;
	.reg .b32 	%r<4>;
	.reg .b64 	%rd<3>;

	ld.param.u64 	%rd1, [_Z5hble2Pb14__nv_bfloat162S0__param_0];
	cvta.to.global.u64 	%rd2, %rd1;
	ld.param.u32 	%r2, [_Z5hble2Pb14__nv_bfloat162S0__param_1];
	ld.param.u32 	%r3, [_Z5hble2Pb14__nv_bfloat162S0__param_2];
	// begin inline asm
	{ set.le.bf16x2.bf16x2 %r1,%r2,%r3;
}
	// end inline asm
	setp.eq.s32 	%p1, %r1, 1065369472;
	selp.u16 	%rs1, 1, 0, %p1;
	st.global.u8 	[%rd2], %rs1;
	ret;

}
	// .globl	_Z6hbleu2Pb14__nv_bfloat162S0_
.visible .entry _Z6hbleu2Pb14__nv_bfloat162S0_(
	.param .u64 .ptr .align 1 _Z6hbleu2Pb14__nv_bfloat162S0__param_0,
	.param .align 4 .b8 _Z6hbleu2Pb14__nv_bfloat162S0__param_1[4],
	.param .align 4 .b8 _Z6hbleu2Pb14__nv_bfloat162S0__param_2[4]
)
{
	.reg .pred 	%p<2>;
	.reg .b16 	%rs<2>;
	.reg .b32 	%r<4>;
	.reg .b64 	%rd<3>;

	ld.param.u64 	%rd1, [_Z6hbleu2Pb14__nv_bfloat162S0__param_0];
	cvta.to.global.u64 	%rd2, %rd1;
	ld.param.u32 	%r2, [_Z6hbleu2Pb14__nv_bfloat162S0__param_1];
	ld.param.u32 	%r3, [_Z6hbleu2Pb14__nv_bfloat162S0__param_2];
	// begin inline asm
	{ set.leu.bf16x2.bf16x2 %r1,%r2,%r3;
}
	// end inline asm
	setp.eq.s32 	%p1, %r1, 1065369472;
	selp.u16 	%rs1, 1, 0, %p1;
	st.global.u8 	[%rd2], %rs1;
	ret;

}
	// .globl	_Z5hblt2Pb14__nv_bfloat162S0_
.visible .entry _Z5hblt2Pb14__nv_bfloat162S0_(
	.param .u64 .ptr .align 1 _Z5hblt2Pb14__nv_bfloat162S0__param_0,
	.param .align 4 .b8 _Z5hblt2Pb14__nv_bfloat162S0__param_1[4],
	.param .align 4 .b8 _Z5hblt2Pb14__nv_bfloat162S0__param_2[4]
)
{
	.reg .pred 	%p<2>;
	.reg .b16 	%rs<2>;
	.reg .b32 	%r<4>;
	.reg .b64 	%rd<3>;

	ld.param.u64 	%rd1, [_Z5hblt2Pb14__nv_bfloat162S0__param_0];
	cvta.to.global.u64 	%rd2, %rd1;
	ld.param.u32 	%r2, [_Z5hblt2Pb14__nv_bfloat162S0__param_1];
	ld.param.u32 	%r3, [_Z5hblt2Pb14__nv_bfloat162S0__param_2];
	// begin inline asm
	{ set.lt.bf16x2.bf16x2 %r1,%r2,%r3;
}
	// end inline asm
	setp.eq.s32 	%p1, %r1, 1065369472;
	selp.u16 	%rs1, 1, 0, %p1;
	st.global.u8 	[%rd2], %rs1;
	ret;

}
	// .globl	_Z6hbltu2Pb14__nv_bfloat162S0_
.visible .entry _Z6hbltu2Pb14__nv_bfloat162S0_(
	.param .u64 .ptr .align 1 _Z6hbltu2Pb14__nv_bfloat162S0__param_0,
	.param .align 4 .b8 _Z6hbltu2Pb14__nv_bfloat162S0__param_1[4],
	.param .align 4 .b8 _Z6hbltu2Pb14__nv_bfloat162S0__param_2[4]
)
{
	.reg .pred 	%p<2>;
	.reg .b16 	%rs<2>;
	.reg .b32 	%r<4>;
	.reg .b64 	%rd<3>;

	ld.param.u64 	%rd1, [_Z6hbltu2Pb14__nv_bfloat162S0__param_0];
	cvta.to.global.u64 	%rd2, %rd1;
	ld.param.u32 	%r2, [_Z6hbltu2Pb14__nv_bfloat162S0__param_1];
	ld.param.u32 	%r3, [_Z6hbltu2Pb14__nv_bfloat162S0__param_2];
	// begin inline asm
	{ set.ltu.bf16x2.bf16x2 %r1,%r2,%r3;
}
	// end inline asm
	setp.eq.s32 	%p1, %r1, 1065369472;
	selp.u16 	%rs1, 1, 0, %p1;
	st.global.u8 	[%rd2], %rs1;
	ret;

}
	// .globl	_Z5hbne2Pb14__nv_bfloat162S0_
.visible .entry _Z5hbne2Pb14__nv_bfloat162S0_(
	.param .u64 .ptr .align 1 _Z5hbne2Pb14__nv_bfloat162S0__param_0,
	.param .align 4 .b8 _Z5hbne2Pb14__nv_bfloat162S0__param_1[4],
	.param .align 4 .b8 _Z5hbne2Pb14__nv_bfloat162S0__param_2[4]
)
{
	.reg .pred 	%p<2>;
	.reg .b16 	%rs<2>;
	.reg .b32 	%r<4>;
	.reg .b64 	%rd<3>;

	ld.param.u64 	%rd1, [_Z5hbne2Pb14__nv_bfloat162S0__param_0];
	cvta.to.global.u64 	%rd2, %rd1;
	ld.param.u32 	%r2, [_Z5hbne2Pb14__nv_bfloat162S0__param_1];
	ld.param.u32 	%r3, [_Z5hbne2Pb14__nv_bfloat162S0__param_2];
	// begin inline asm
	{ set.ne.bf16x2.bf16x2 %r1,%r2,%r3;
}
	// end inline asm
	setp.eq.s32 	%p1, %r1, 1065369472;
	selp.u16 	%rs1, 1, 0, %p1;
	st.global.u8 	[%rd2], %rs1;
	ret;

}
	// .globl	_Z6hbneu2Pb14__nv_bfloat162S0_
.visible .entry _Z6hbneu2Pb14__nv_bfloat162S0_(
	.param .u64 .ptr .align 1 _Z6hbneu2Pb14__nv_bfloat162S0__param_0,
	.param .align 4 .b8 _Z6hbneu2Pb14__nv_bfloat162S0__param_1[4],
	.param .align 4 .b8 _Z6hbneu2Pb14__nv_bfloat162S0__param_2[4]
)
{
	.reg .pred 	%p<2>;
	.reg .b16 	%rs<2>;
	.reg .b32 	%r<4>;
	.reg .b64 	%rd<3>;

	ld.param.u64 	%rd1, [_Z6hbneu2Pb14__nv_bfloat162S0__param_0];
	cvta.to.global.u64 	%rd2, %rd1;
	ld.param.u32 	%r2, [_Z6hbneu2Pb14__nv_bfloat162S0__param_1];
	ld.param.u32 	%r3, [_Z6hbneu2Pb14__nv_bfloat162S0__param_2];
	// begin inline asm
	{ set.neu.bf16x2.bf16x2 %r1,%r2,%r3;
}
	// end inline asm
	setp.eq.s32 	%p1, %r1, 1065369472;
	selp.u16 	%rs1, 1, 0, %p1;
	st.global.u8 	[%rd2], %rs1;
	ret;

}
	// .globl	_Z4heq2Pf14__nv_bfloat162S0_
.visible .entry _Z4heq2Pf14__nv_bfloat162S0_(
	.param .u64 .ptr .align 1 _Z4heq2Pf14__nv_bfloat162S0__param_0,
	.param .align 4 .b8 _Z4heq2Pf14__nv_bfloat162S0__param_1[4],
	.param .align 4 .b8 _Z4heq2Pf14__nv_bfloat162S0__param_2[4]
)
{
	.reg .b16 	%rs<3>;
	.reg .b32 	%r<4>;
	.reg .b32 	%f<3>;
	.reg .b64 	%rd<3>;

	ld.param.u64 	%rd1, [_Z4heq2Pf14__nv_bfloat162S0__param_0];
	cvta.to.global.u64 	%rd2, %rd1;
	ld.param.u32 	%r2, [_Z4heq2Pf14__nv_bfloat162S0__param_1];
	ld.param.u32 	%r3, [_Z4heq2Pf14__nv_bfloat162S0__param_2];
	// begin inline asm
	{ set.eq.bf16x2.bf16x2 %r1,%r2,%r3;
}
	// end inline asm
	mov.b32 	{%rs1, %rs2}, %r1;
	// begin inline asm
	{ cvt.f32.bf16 %f1, %rs1;}

	// end inline asm
	st.global.f32 	[%rd2], %f1;
	// begin inline asm
	{ cvt.f32.bf16 %f2, %rs2;}

	// end inline asm
	st.global.f32 	[%rd2+4], %f2;
	ret;

}
	// .globl	_Z5hequ2Pf14__nv_bfloat162S0_
.visible .entry _Z5hequ2Pf14__nv_bfloat162S0_(
	.param .u64 .ptr .align 1 _Z5hequ2Pf14__nv_bfloat162S0__param_0,
	.param .align 4 .b8 _Z5hequ2Pf14__nv_bfloat162S0__param_1[4],
	.param .align 4 .b8 _Z5hequ2Pf14__nv_bfloat162S0__param_2[4]
)
{
	.reg .b16 	%rs<3>;
	.reg .b32 	%r<4>;
	.reg .b32 	%f<3>;
	.reg .b64 	%rd<3>;

	ld.param.u64 	%rd1, [_Z5hequ2Pf14__nv_bfloat162S0__param_0];
	cvta.to.global.u64 	%rd2, %rd1;
	ld.param.u32 	%r2, [_Z5hequ2Pf14__nv_bfloat162S0__param_1];
	ld.param.u32 	%r3, [_Z5hequ2Pf14__nv_bfloat162S0__param_2];
	// begin inline asm
	{ set.equ.bf16x2.bf16x2 %r1,%r2,%r3;
}
	// end inline asm
	mov.b32 	{%rs1, %rs2}, %r1;
	// begin inline asm
	{ cvt.f32.bf16 %f1, %rs1;}

	// end inline asm
	st.global.f32 	[%rd2], %f1;
	// begin inline asm
	{ cvt.f32.bf16 %f2, %rs2;}

	// end inline asm
	st.global.f32 	[%rd2+4], %f2;
	ret;

}
	// .globl	_Z4hge2Pf14__nv_bfloat162S0_
.visible .entry _Z4hge2Pf14__nv_bfloat162S0_(
	.param .u64 .ptr .align 1 _Z4hge2Pf14__nv_bfloat162S0__param_0,
	.param .align 4 .b8 _Z4hge2Pf14__nv_bfloat162S0__param_1[4],
	.param .align 4 .b8 _Z4hge2Pf14__nv_bfloat162S0__param_2[4]
)
{
	.reg .b16 	%rs<3>;
	.reg .b32 	%r<4>;
	.reg .b32 	%f<3>;
	.reg .b64 	%rd<3>;

	ld.param.u64 	%rd1, [_Z4hge2Pf14__nv_bfloat162S0__param_0];
	cvta.to.global.u64 	%rd2, %rd1;
	ld.param.u32 	%r2, [_Z4hge2Pf14__nv_bfloat162S0__param_1];
	ld.param.u32 	%r3, [_Z4hge2Pf14__nv_bfloat162S0__param_2];
	// begin inline asm
	{ set.ge.bf16x2.bf16x2 %r1,%r2,%r3;
}
	// end inline asm
	mov.b32 	{%rs1, %rs2}, %r1;
	// begin inline asm
	{ cvt.f32.bf16 %f1, %rs1;}

	// end inline asm
	st.global.f32 	[%rd2], %f1;
	// begin inline asm
	{ cvt.f32.bf16 %f2, %rs2;}

	// end inline asm
	st.global.f32 	[%rd2+4], %f2;
	ret;

}
	// .globl	_Z5hgeu2Pf14__nv_bfloat162S0_
.visible .entry _Z5hgeu2Pf14__nv_bfloat162S0_(
	.param .u64 .ptr .align 1 _Z5hgeu2Pf14__nv_bfloat162S0__param_0,
	.param .align 4 .b8 _Z5hgeu2Pf14__nv_bfloat162S0__param_1[4],
	.param .align 4 .b8 _Z5hgeu2Pf14__nv_bfloat162S0__param_2[4]
)
{
	.reg .b16 	%rs<3>;
	.reg .b32 	%r<4>;
	.reg .b32 	%f<3>;
	.reg .b64 	%rd<3>;

	ld.param.u64 	%rd1, [_Z5hgeu2Pf14__nv_bfloat162S0__param_0];
	cvta.to.global.u64 	%rd2, %rd1;
	ld.param.u32 	%r2, [_Z5hgeu2Pf14__nv_bfloat162S0__param_1];
	ld.param.u32 	%r3, [_Z5hgeu2Pf14__nv_bfloat162S0__param_2];
	// begin inline asm
	{ set.geu.bf16x2.bf16x2 %r1,%r2,%r3;
}
	// end inline asm
	mov.b32 	{%rs1, %rs2}, %r1;
	// begin inline asm
	{ cvt.f32.bf16 %f1, %rs1;}

	// end inline asm
	st.global.f32 	[%rd2], %f1;
	// begin inline asm
	{ cvt.f32.bf16 %f2, %rs2;}

	// end inline asm
	st.global.f32 	[%rd2+4], %f2;
	ret;

}
	// .globl	_Z4hgt2Pf14__nv_bfloat162S0_
.visible .entry _Z4hgt2Pf14__nv_bfloat162S0_(
	.param .u64 .ptr .align 1 _Z4hgt2Pf14__nv_bfloat162S0__param_0,
	.param .align 4 .b8 _Z4hgt2Pf14__nv_bfloat162S0__param_1[4],
	.param .align 4 .b8 _Z4hgt2Pf14__nv_bfloat162S0__param_2[4]
)
{
	.reg .b16 	%rs<3>;
	.reg .b32 	%r<4>;
	.reg .b32 	%f<3>;
	.reg .b64 	%rd<3>;

	ld.param.u64 	%rd1, [_Z4hgt2Pf14__nv_bfloat162S0__param_0];
	cvta.to.global.u64 	%rd2, %rd1;
	ld.param.u32 	%r2, [_Z4hgt2Pf14__nv_bfloat162S0__param_1];
	ld.param.u32 	%r3, [_Z4hgt2Pf14__nv_bfloat162S0__param_2];
	// begin inline asm
	{ set.gt.bf16x2.bf16x2 %r1,%r2,%r3;
}
	// end inline asm
	mov.b32 	{%rs1, %rs2}, %r1;
	// begin inline asm
	{ cvt.f32.bf16 %f1, %rs1;}

	// end inline asm
	st.global.f32 	[%rd2], %f1;
	// begin inline asm
	{ cvt.f32.bf16 %f2, %rs2;}

	// end inline asm
	st.global.f32 	[%rd2+4], %f2;
	ret;

}
	// .globl	_Z5hgtu2Pf14__nv_bfloat162S0_
.visible .entry _Z5hgtu2Pf14__nv_bfloat162S0_(
	.param .u64 .ptr .align 1 _Z5hgtu2Pf14__nv_bfloat162S0__param_0,
	.param .align 4 .b8 _Z5hgtu2Pf14__nv_bfloat162S0__param_1[4],
	.param .align 4 .b8 _Z5hgtu2Pf14__nv_bfloat162S0__param_2[4]
)
{
	.reg .b16 	%rs<3>;
	.reg .b32 	%r<4>;
	.reg .b32 	%f<3>;
	.reg .b64 	%rd<3>;

	ld.param.u64 	%rd1, [_Z5hgtu2Pf14__nv_bfloat162S0__param_0];
	cvta.to.global.u64 	%rd2, %rd1;
	ld.param.u32 	%r2, [_Z5hgtu2Pf14__nv_bfloat162S0__param_1];
	ld.param.u32 	%r3, [_Z5hgtu2Pf14__nv_bfloat162S0__param_2];
	// begin inline asm
	{ set.gtu.bf16x2.bf16x2 %r1,%r2,%r3;
}
	// end inline asm
	mov.b32 	{%rs1, %rs2}, %r1;
	// begin inline asm
	{ cvt.f32.bf16 %f1, %rs1;}

	// end inline asm
	st.global.f32 	[%rd2], %f1;
	// begin inline asm
	{ cvt.f32.bf16 %f2, %rs2;}

	// end inline asm
	st.global.f32 	[%rd2+4], %f2;
	ret;

}
	// .globl	_Z7hisnan2Pf14__nv_bfloat162
.visible .entry _Z7hisnan2Pf14__nv_bfloat162(
	.param .u64 .ptr .align 1 _Z7hisnan2Pf14__nv_bfloat162_param_0,
	.param .align 4 .b8 _Z7hisnan2Pf14__nv_bfloat162_param_1[4]
)
{
	.reg .b16 	%rs<3>;
	.reg .b32 	%r<3>;
	.reg .b32 	%f<3>;
	.reg .b64 	%rd<3>;

	ld.param.u64 	%rd1, [_Z7hisnan2Pf14__nv_bfloat162_param_0];
	cvta.to.global.u64 	%rd2, %rd1;
	ld.param.u32 	%r2, [_Z7hisnan2Pf14__nv_bfloat162_param_1];
	// begin inline asm
	{set.nan.bf16x2.bf16x2 %r1,%r2,%r2;
}
	// end inline asm
	mov.b32 	{%rs1, %rs2}, %r1;
	// begin inline asm
	{ cvt.f32.bf16 %f1, %rs1;}

	// end inline asm
	st.global.f32 	[%rd2], %f1;
	// begin inline asm
	{ cvt.f32.bf16 %f2, %rs2;}

	// end inline asm
	st.global.f32 	[%rd2+4], %f2;
	ret;

}
	// .globl	_Z4hle2Pf14__nv_bfloat162S0_
.visible .entry _Z4hle2Pf14__nv_bfloat162S0_(
	.param .u64 .ptr .align 1 _Z4hle2Pf14__nv_bfloat162S0__param_0,
	.param .align 4 .b8 _Z4hle2Pf14__nv_bfloat162S0__param_1[4],
	.param .align 4 .b8 _Z4hle2Pf14__nv_bfloat162S0__param_2[4]
)
{
	.reg .b16 	%rs<3>;
	.reg .b32 	%r<4>;
	.reg .b32 	%f<3>;
	.reg .b64 	%rd<3>;

	ld.param.u64 	%rd1, [_Z4hle2Pf14__nv_bfloat162S0__param_0];
	cvta.to.global.u64 	%rd2, %rd1;
	ld.param.u32 	%r2, [_Z4hle2Pf14__nv_bfloat162S0__param_1];
	ld.param.u32 	%r3, [_Z4hle2Pf14__nv_bfloat162S0__param_2];
	// begin inline asm
	{ set.le.bf16x2.bf16x2 %r1,%r2,%r3;
}
	// end inline asm
	mov.b32 	{%rs1, %rs2}, %r1;
	// begin inline asm
	{ cvt.f32.bf16 %f1, %rs1;}

	// end inline asm
	st.global.f32 	[%rd2], %f1;
	// begin inline asm
	{ cvt.f32.bf16 %f2, %rs2;}

	// end inline asm
	st.global.f32 	[%rd2+4], %f2;
	ret;

}
	// .globl	_Z5hleu2Pf14__nv_bfloat162S0_
.visible .entry _Z5hleu2Pf14__nv_bfloat162S0_(
	.param .u64 .ptr .align 1 _Z5hleu2Pf14__nv_bfloat162S0__param_0,
	.param .align 4 .b8 _Z5hleu2Pf14__nv_bfloat162S0__param_1[4],
	.param .align 4 .b8 _Z5hleu2Pf14__nv_bfloat162S0__param_2[4]
)
{
	.reg .b16 	%rs<3>;
	.reg .b32 	%r<4>;
	.reg .b32 	%f<3>;
	.reg .b64 	%rd<3>;

	ld.param.u64 	%rd1, [_Z5hleu2Pf14__nv_bfloat162S0__param_0];
	cvta.to.global.u64 	%rd2, %rd1;
	ld.param.u32 	%r2, [_Z5hleu2Pf14__nv_bfloat162S0__param_1];
	ld.param.u32 	%r3, [_Z5hleu2Pf14__nv_bfloat162S0__param_2];
	// begin inline asm
	{ set.leu.bf16x2.bf16x2 %r1,%r2,%r3;
}
	// end inline asm
	mov.b32 	{%rs1, %rs2}, %r1;
	// begin inline asm
	{ cvt.f32.bf16 %f1, %rs1;}

	// end inline asm
	st.global.f32 	[%rd2], %f1;
	// begin inline asm
	{ cvt.f32.bf16 %f2, %rs2;}

	// end inline asm
	st.global.f32 	[%rd2+4], %f2;
	ret;

}
	// .globl	_Z4hlt2Pf14__nv_bfloat162S0_
.visible .entry _Z4hlt2Pf14__nv_bfloat162S0_(
	.param .u64 .ptr .align 1 _Z4hlt2Pf14__nv_bfloat162S0__param_0,
	.param .align 4 .b8 _Z4hlt2Pf14__nv_bfloat162S0__param_1[4],
	.param .align 4 .b8 _Z4hlt2Pf14__nv_bfloat162S0__param_2[4]
)
{
	.reg .b16 	%rs<3>;
	.reg .b32 	%r<4>;
	.reg .b32 	%f<3>;
	.reg .b64 	%rd<3>;

	ld.param.u64 	%rd1, [_Z4hlt2Pf14__nv_bfloat162S0__param_0];
	cvta.to.global.u64 	%rd2, %rd1;
	ld.param.u32 	%r2, [_Z4hlt2Pf14__nv_bfloat162S0__param_1];
	ld.param.u32 	%r3, [_Z4hlt2Pf14__nv_bfloat162S0__param_2];
	// begin inline asm
	{ set.lt.bf16x2.bf16x2 %r1,%r2,%r3;
}
	// end inline asm
	mov.b32 	{%rs1, %rs2}, %r1;
	// begin inline asm
	{ cvt.f32.bf16 %f1, %rs1;}

	// end inline asm
	st.global.f32 	[%rd2], %f1;
	// begin inline asm
	{ cvt.f32.bf16 %f2, %rs2;}

	// end inline asm
	st.global.f32 	[%rd2+4], %f2;
	ret;

}
	// .globl	_Z5hltu2Pf14__nv_bfloat162S0_
.visible .entry _Z5hltu2Pf14__nv_bfloat162S0_(
	.param .u64 .ptr .align 1 _Z5hltu2Pf14__nv_bfloat162S0__param_0,
	.param .align 4 .b8 _Z5hltu2Pf14__nv_bfloat162S0__param_1[4],
	.param .align 4 .b8 _Z5hltu2Pf14__nv_bfloat162S0__param_2[4]
)
{
	.reg .b16 	%rs<3>;
	.reg .b32 	%r<4>;
	.reg .b32 	%f<3>;
	.reg .b64 	%rd<3>;

	ld.param.u64 	%rd1, [_Z5hltu2Pf14__nv_bfloat162S0__param_0];
	cvta.to.global.u64 	%rd2, %rd1;
	ld.param.u32 	%r2, [_Z5hltu2Pf14__nv_bfloat162S0__param_1];
	ld.param.u32 	%r3, [_Z5hltu2Pf14__nv_bfloat162S0__param_2];
	// begin inline asm
	{ set.ltu.bf16x2.bf16x2 %r1,%r2,%r3;
}
	// end inline asm
	mov.b32 	{%rs1, %rs2}, %r1;
	// begin inline asm
	{ cvt.f32.bf16 %f1, %rs1;}

	// end inline asm
	st.global.f32 	[%rd2], %f1;
	// begin inline asm
	{ cvt.f32.bf16 %f2, %rs2;}

	// end inline asm
	st.global.f32 	[%rd2+4], %f2;
	ret;

}
	// .globl	_Z5hmax2Pf14__nv_bfloat162S0_
.visible .entry _Z5hmax2Pf14__nv_bfloat162S0_(
	.param .u64 .ptr .align 1 _Z5hmax2Pf14__nv_bfloat162S0__param_0,
	.param .align 4 .b8 _Z5hmax2Pf14__nv_bfloat162S0__param_1[4],
	.param .align 4 .b8 _Z5hmax2Pf14__nv_bfloat162S0__param_2[4]
)
{
	.reg .b16 	%rs<3>;
	.reg .b32 	%r<4>;
	.reg .b32 	%f<3>;
	.reg .b64 	%rd<3>;

	ld.param.u64 	%rd1, [_Z5hmax2Pf14__nv_bfloat162S0__param_0];
	cvta.to.global.u64 	%rd2, %rd1;
	ld.param.u32 	%r2, [_Z5hmax2Pf14__nv_bfloat162S0__param_1];
	ld.param.u32 	%r3, [_Z5hmax2Pf14__nv_bfloat162S0__param_2];
	// begin inline asm
	{ max.bf16x2 %r1,%r2,%r3;
}
	// end inline asm
	mov.b32 	{%rs1, %rs2}, %r1;
	// begin inline asm
	{ cvt.f32.bf16 %f1, %rs1;}

	// end inline asm
	st.global.f32 	[%rd2], %f1;
	// begin inline asm
	{ cvt.f32.bf16 %f2, %rs2;}

	// end inline asm
	st.global.f32 	[%rd2+4], %f2;
	ret;

}
	// .globl	_Z9hmax2_nanPf14__nv_bfloat162S0_
.visible .entry _Z9hmax2_nanPf14__nv_bfloat162S0_(
	.param .u64 .ptr .align 1 _Z9hmax2_nanPf14__nv_bfloat162S0__param_0,
	.param .align 4 .b8 _Z9hmax2_nanPf14__nv_bfloat162S0__param_1[4],
	.param .align 4 .b8 _Z9hmax2_nanPf14__nv_bfloat162S0__param_2[4]
)
{
	.reg .b16 	%rs<3>;
	.reg .b32 	%r<4>;
	.reg .b32 	%f<3>;
	.reg .b64 	%rd<3>;

	ld.param.u64 	%rd1, [_Z9hmax2_nanPf14__nv_bfloat162S0__param_0];
	cvta.to.global.u64 	%rd2, %rd1;
	ld.param.u32 	%r2, [_Z9hmax2_nanPf14__nv_bfloat162S0__param_1];
	ld.param.u32 	%r3, [_Z9hmax2_nanPf14__nv_bfloat162S0__param_2];
	// begin inline asm
	{ max.NaN.bf16x2 %r1,%r2,%r3;
}
	// end inline asm
	mov.b32 	{%rs1, %rs2}, %r1;
	// begin inline asm
	{ cvt.f32.bf16 %f1, %rs1;}

	// end inline asm
	st.global.f32 	[%rd2], %f1;
	// begin inline asm
	{ cvt.f32.bf16 %f2, %rs2;}

	// end inline asm
	st.global.f32 	[%rd2+4], %f2;
	ret;

}
	// .globl	_Z5hmin2Pf14__nv_bfloat162S0_
.visible .entry _Z5hmin2Pf14__nv_bfloat162S0_(
	.param .u64 .ptr .align 1 _Z5hmin2Pf14__nv_bfloat162S0__param_0,
	.param .align 4 .b8 _Z5hmin2Pf14__nv_bfloat162S0__param_1[4],
	.param .align 4 .b8 _Z5hmin2Pf14__nv_bfloat162S0__param_2[4]
)
{
	.reg .b16 	%rs<3>;
	.reg .b32 	%r<4>;
	.reg .b32 	%f<3>;
	.reg .b64 	%rd<3>;

	ld.param.u64 	%rd1, [_Z5hmin2Pf14__nv_bfloat162S0__param_0];
	cvta.to.global.u64 	%rd2, %rd1;
	ld.param.u32 	%r2, [_Z5hmin2Pf14__nv_bfloat162S0__param_1];
	ld.param.u32 	%r3, [_Z5hmin2Pf14__nv_bfloat162S0__param_2];
	// begin inline asm
	{ min.bf16x2 %r1,%r2,%r3;
}
	// end inline asm
	mov.b32 	{%rs1, %rs2}, %r1;
	// begin inline asm
	{ cvt.f32.bf16 %f1, %rs1;}

	// end inline asm
	st.global.f32 	[%rd2], %f1;
	// begin inline asm
	{ cvt.f32.bf16 %f2, %rs2;}

	// end inline asm
	st.global.f32 	[%rd2+4], %f2;
	ret;

}
	// .globl	_Z9hmin2_nanPf14__nv_bfloat162S0_
.visible .entry _Z9hmin2_nanPf14__nv_bfloat162S0_(
	.param .u64 .ptr .align 1 _Z9hmin2_nanPf14__nv_bfloat162S0__param_0,
	.param .align 4 .b8 _Z9hmin2_nanPf14__nv_bfloat162S0__param_1[4],
	.param .align 4 .b8 _Z9hmin2_nanPf14__nv_bfloat162S0__param_2[4]
)
{
	.reg .b16 	%rs<3>;
	.reg .b32 	%r<4>;
	.reg .b32 	%f<3>;
	.reg .b64 	%rd<3>;

	ld.param.u64 	%rd1, [_Z9hmin2_nanPf14__nv_bfloat162S0__param_0];
	cvta.to.global.u64 	%rd2, %rd1;
	ld.param.u32 	%r2, [_Z9hmin2_nanPf14__nv_bfloat162S0__param_1];
	ld.param.u32 	%r3, [_Z9hmin2_nanPf14__nv_bfloat162S0__param_2];
	// begin inline asm
	{ min.NaN.bf16x2 %r1,%r2,%r3;
}
	// end inline asm
	mov.b32 	{%rs1, %rs2}, %r1;
	// begin inline asm
	{ cvt.f32.bf16 %f1, %rs1;}

	// end inline asm
	st.global.f32 	[%rd2], %f1;
	// begin inline asm
	{ cvt.f32.bf16 %f2, %rs2;}

	// end inline asm
	st.global.f32 	[%rd2+4], %f2;
	ret;

}
	// .globl	_Z4hne2Pf14__nv_bfloat162S0_
.visible .entry _Z4hne2Pf14__nv_bfloat162S0_(
	.param .u64 .ptr .align 1 _Z4hne2Pf14__nv_bfloat162S0__param_0,
	.param .align 4 .b8 _Z4hne2Pf14__nv_bfloat162S0__param_1[4],
	.param .align 4 .b8 _Z4hne2Pf14__nv_bfloat162S0__param_2[4]
)
{
	.reg .b16 	%rs<3>;
	.reg .b32 	%r<4>;
	.reg .b32 	%f<3>;
	.reg .b64 	%rd<3>;

	ld.param.u64 	%rd1, [_Z4hne2Pf14__nv_bfloat162S0__param_0];
	cvta.to.global.u64 	%rd2, %rd1;
	ld.param.u32 	%r2, [_Z4hne2Pf14__nv_bfloat162S0__param_1];
	ld.param.u32 	%r3, [_Z4hne2Pf14__nv_bfloat162S0__param_2];
	// begin inline asm
	{ set.ne.bf16x2.bf16x2 %r1,%r2,%r3;
}
	// end inline asm
	mov.b32 	{%rs1, %rs2}, %r1;
	// begin inline asm
	{ cvt.f32.bf16 %f1, %rs1;}

	// end inline asm
	st.global.f32 	[%rd2], %f1;
	// begin inline asm
	{ cvt.f32.bf16 %f2, %rs2;}

	// end inline asm
	st.global.f32 	[%rd2+4], %f2;
	ret;

}
	// .globl	_Z5hneu2Pf14__nv_bfloat162S0_
.visible .entry _Z5hneu2Pf14__nv_bfloat162S0_(
	.param .u64 .ptr .align 1 _Z5hneu2Pf14__nv_bfloat162S0__param_0,
	.param .align 4 .b8 _Z5hneu2Pf14__nv_bfloat162S0__param_1[4],
	.param .align 4 .b8 _Z5hneu2Pf14__nv_bfloat162S0__param_2[4]
)
{
	.reg .b16 	%rs<3>;
	.reg .b32 	%r<4>;
	.reg .b32 	%f<3>;
	.reg .b64 	%rd<3>;

	ld.param.u64 	%rd1, [_Z5hneu2Pf14__nv_bfloat162S0__param_0];
	cvta.to.global.u64 	%rd2, %rd1;
	ld.param.u32 	%r2, [_Z5hneu2Pf14__nv_bfloat162S0__param_1];
	ld.param.u32 	%r3, [_Z5hneu2Pf14__nv_bfloat162S0__param_2];
	// begin inline asm
	{ set.neu.bf16x2.bf16x2 %r1,%r2,%r3;
}
	// end inline asm
	mov.b32 	{%rs1, %rs2}, %r1;
	// begin inline asm
	{ cvt.f32.bf16 %f1, %rs1;}

	// end inline asm
	st.global.f32 	[%rd2], %f1;
	// begin inline asm
	{ cvt.f32.bf16 %f2, %rs2;}

	// end inline asm
	st.global.f32 	[%rd2+4], %f2;
	ret;

}
	// .globl	_Z7_h2ceilPf14__nv_bfloat162
.visible .entry _Z7_h2ceilPf14__nv_bfloat162(
	.param .u64 .ptr .align 1 _Z7_h2ceilPf14__nv_bfloat162_param_0,
	.param .align 4 .b8 _Z7_h2ceilPf14__nv_bfloat162_param_1[4]
)
{
	.reg .b16 	%rs<7>;
	.reg .b32 	%r<2>;
	.reg .b32 	%f<3>;
	.reg .b64 	%rd<3>;

	ld.param.u32 	%r1, [_Z7_h2ceilPf14__nv_bfloat162_param_1];
	mov.b32 	{%rs2, %rs4}, %r1;
	ld.param.u64 	%rd1, [_Z7_h2ceilPf14__nv_bfloat162_param_0];
	cvta.to.global.u64 	%rd2, %rd1;
	// begin inline asm
	cvt.rpi.bf16.bf16 %rs1, %rs2;
	// end inline asm
	// begin inline asm
	cvt.rpi.bf16.bf16 %rs3, %rs4;
	// end inline asm
	// begin inline asm
	{ cvt.f32.bf16 %f1, %rs1;}

	// end inline asm
	st.global.f32 	[%rd2], %f1;
	// begin inline asm
	{ cvt.f32.bf16 %f2, %rs3;}

	// end inline asm
	st.global.f32 	[%rd2+4], %f2;
	ret;

}
	// .globl	_Z6_h2cosPf14__nv_bfloat162
.visible .entry _Z6_h2cosPf14__nv_bfloat162(
	.param .u64 .ptr .align 1 _Z6_h2cosPf14__nv_bfloat162_param_0,
	.param .align 4 .b8 _Z6_h2cosPf14__nv_bfloat162_param_1[4]
)
{
	.local .align 4 .b8 	__local_depot45[28];
	.reg .b64 	%SP;
	.reg .b64 	%SPL;
	.reg .pred 	%p<17>;
	.reg .b16 	%rs<13>;
	.reg .b32 	%r<84>;
	.reg .b32 	%f<59>;
	.reg .b64 	%rd<41>;
	.reg .b64 	%fd<5>;

	mov.u64 	%SPL, __local_depot45;
	ld.param.u64 	%rd16, [_Z6_h2cosPf14__nv_bfloat162_param_0];
	add.u64 	%rd1, %SPL, 0;
	ld.param.u32 	%r30, [_Z6_h2cosPf14__nv_bfloat162_param_1];
	// begin inline asm
	{.reg .b16 low,high;
 mov.b32 {low,high}, %r30;
 mov.b16 %rs3, low;}
	// end inline asm
	// begin inline asm
	{.reg .b16 low,high;
 mov.b32 {low,high}, %r30;
 mov.b16 %rs4, high;}
	// end inline asm
	// begin inline asm
	{ cvt.f32.bf16 %f13, %rs3;}

	// end inline asm
	mul.f32 	%f14, %f13, 0f3F22F983;
	cvt.rni.s32.f32 	%r79, %f14;
	cvt.rn.f32.s32 	%f15, %r79;
	fma.rn.f32 	%f16, %f15, 0fBFC90FDA, %f13;
	fma.rn.f32 	%f17, %f15, 0fB3A22168, %f16;
	fma.rn.f32 	%f57, %f15, 0fA7C234C5, %f17;
	abs.f32 	%f3, %f13;
	setp.ltu.f32 	%p1, %f3, 0f47CE4780;
	@%p1 bra 	$L__BB45_8;
	setp.neu.f32 	%p2, %f3, 0f7F800000;
	@%p2 bra 	$L__BB45_3;
	mov.f32 	%f20, 0f00000000;
	mul.rn.f32 	%f57, %f13, %f20;
	mov.b32 	%r79, 0;
	bra.uni 	$L__BB45_8;
$L__BB45_3:
	mov.b32 	%r2, %f13;
	shl.b32 	%r32, %r2, 8;
	or.b32  	%r3, %r32, -2147483648;
	mov.b64 	%rd37, 0;
	mov.b32 	%r76, 0;
	mov.u64 	%rd35, __cudart_i2opi_f;
	mov.u64 	%rd36, %rd1;
$L__BB45_4:
	.pragma "nounroll";
	ld.global.nc.u32 	%r33, [%rd35];
	mad.wide.u32 	%rd20, %r33, %r3, %rd37;
	shr.u64 	%rd37, %rd20, 32;
	st.local.u32 	[%rd36], %rd20;
	add.s32 	%r76, %r76, 1;
	add.s64 	%rd36, %rd36, 4;
	add.s64 	%rd35, %rd35, 4;
	setp.ne.s32 	%p3, %r76, 6;
	@%p3 bra 	$L__BB45_4;
	shr.u32 	%r34, %r2, 23;
	st.local.u32 	[%rd1+24], %rd37;
	and.b32  	%r6, %r34, 31;
	and.b32  	%r35, %r34, 224;
	add.s32 	%r36, %r35, -128;
	shr.u32 	%r37, %r36, 5;
	mul.wide.u32 	%rd21, %r37, 4;
	sub.s64 	%rd8, %rd1, %rd21;
	ld.local.u32 	%r77, [%rd8+24];
	ld.local.u32 	%r78, [%rd8+20];
	setp.eq.s32 	%p4, %r6, 0;
	@%p4 bra 	$L__BB45_7;
	shf.l.wrap.b32 	%r77, %r78, %r77, %r6;
	ld.local.u32 	%r38, [%rd8+16];
	shf.l.wrap.b32 	%r78, %r38, %r78, %r6;
$L__BB45_7:
	shr.u32 	%r39, %r77, 30;
	shf.l.wrap.b32 	%r40, %r78, %r77, 2;
	shl.b32 	%r41, %r78, 2;
	shr.u32 	%r42, %r40, 31;
	add.s32 	%r43, %r42, %r39;
	neg.s32 	%r44, %r43;
	setp.lt.s32 	%p5, %r2, 0;
	selp.b32 	%r79, %r44, %r43, %p5;
	xor.b32  	%r45, %r40, %r2;
	shr.s32 	%r46, %r40, 31;
	xor.b32  	%r47, %r46, %r40;
	xor.b32  	%r48, %r46, %r41;
	cvt.u64.u32 	%rd22, %r47;
	shl.b64 	%rd23, %rd22, 32;
	cvt.u64.u32 	%rd24, %r48;
	or.b64  	%rd25, %rd23, %rd24;
	cvt.rn.f64.s64 	%fd1, %rd25;
	mul.f64 	%fd2, %fd1, 0d3BF921FB54442D19;
	cvt.rn.f32.f64 	%f18, %fd2;
	neg.f32 	%f19, %f18;
	setp.lt.s32 	%p6, %r45, 0;
	selp.f32 	%f57, %f19, %f18, %p6;
$L__BB45_8:
	add.s32 	%r50, %r79, 1;
	mul.rn.f32 	%f23, %f57, %f57;
	and.b32  	%r51, %r79, 1;
	setp.eq.b32 	%p7, %r51, 1;
	selp.f32 	%f24, %f57, 0f3F800000, %p7;
	fma.rn.f32 	%f25, %f23, %f24, 0f00000000;
	fma.rn.f32 	%f26, %f23, 0f37CBAC00, 0fBAB607ED;
	selp.f32 	%f27, 0fB94D4153, %f26, %p7;
	selp.f32 	%f28, 0f3C0885E4, 0f3D2AAABB, %p7;
	fma.rn.f32 	%f29, %f27, %f23, %f28;
	selp.f32 	%f30, 0fBE2AAAA8, 0fBEFFFFFF, %p7;
	fma.rn.f32 	%f31, %f29, %f23, %f30;
	fma.rn.f32 	%f32, %f31, %f25, %f24;
	and.b32  	%r52, %r50, 2;
	setp.eq.s32 	%p8, %r52, 0;
	mov.f32 	%f33, 0f00000000;
	sub.f32 	%f34, %f33, %f32;
	selp.f32 	%f21, %f32, %f34, %p8;
	// begin inline asm
	{  cvt.rn.bf16.f32 %rs6, %f21;}

	// end inline asm
	// begin inline asm
	{ cvt.f32.bf16 %f22, %rs4;}

	// end inline asm
	mul.f32 	%f35, %f22, 0f3F22F983;
	cvt.rni.s32.f32 	%r83, %f35;
	cvt.rn.f32.s32 	%f36, %r83;
	fma.rn.f32 	%f37, %f36, 0fBFC90FDA, %f22;
	fma.rn.f32 	%f38, %f36, 0fB3A22168, %f37;
	fma.rn.f32 	%f58, %f36, 0fA7C234C5, %f38;
	abs.f32 	%f9, %f22;
	setp.ltu.f32 	%p9, %f9, 0f47CE4780;
	@%p9 bra 	$L__BB45_16;
	setp.neu.f32 	%p10, %f9, 0f7F800000;
	@%p10 bra 	$L__BB45_11;
	mov.f32 	%f41, 0f00000000;
	mul.rn.f32 	%f58, %f22, %f41;
	mov.b32 	%r83, 0;
	bra.uni 	$L__BB45_16;
$L__BB45_11:
	mov.b32 	%r16, %f22;
	shl.b32 	%r54, %r16, 8;
	or.b32  	%r17, %r54, -2147483648;
	mov.b64 	%rd40, 0;
	mov.b32 	%r80, 0;
	mov.u64 	%rd38, __cudart_i2opi_f;
	mov.u64 	%rd39, %rd1;
$L__BB45_12:
	.pragma "nounroll";
	ld.global.nc.u32 	%r55, [%rd38];
	mad.wide.u32 	%rd28, %r55, %r17, %rd40;
	shr.u64 	%rd40, %rd28, 32;
	st.local.u32 	[%rd39], %rd28;
	add.s32 	%r80, %r80, 1;
	add.s64 	%rd39, %rd39, 4;
	add.s64 	%rd38, %rd38, 4;
	setp.ne.s32 	%p11, %r80, 6;
	@%p11 bra 	$L__BB45_12;
	shr.u32 	%r56, %r16, 23;
	st.local.u32 	[%rd1+24], %rd40;
	and.b32  	%r20, %r56, 31;
	and.b32  	%r57, %r56, 224;
	add.s32 	%r58, %r57, -128;
	shr.u32 	%r59, %r58, 5;
	mul.wide.u32 	%rd29, %r59, 4;
	sub.s64 	%rd15, %rd1, %rd29;
	ld.local.u32 	%r81, [%rd15+24];
	ld.local.u32 	%r82, [%rd15+20];
	setp.eq.s32 	%p12, %r20, 0;
	@%p12 bra 	$L__BB45_15;
	shf.l.wrap.b32 	%r81, %r82, %r81, %r20;
	ld.local.u32 	%r60, [%rd15+16];
	shf.l.wrap.b32 	%r82, %r60, %r82, %r20;
$L__BB45_15:
	shr.u32 	%r61, %r81, 30;
	shf.l.wrap.b32 	%r62, %r82, %r81, 2;
	shl.b32 	%r63, %r82, 2;
	shr.u32 	%r64, %r62, 31;
	add.s32 	%r65, %r64, %r61;
	neg.s32 	%r66, %r65;
	setp.lt.s32 	%p13, %r16, 0;
	selp.b32 	%r83, %r66, %r65, %p13;
	xor.b32  	%r67, %r62, %r16;
	shr.s32 	%r68, %r62, 31;
	xor.b32  	%r69, %r68, %r62;
	xor.b32  	%r70, %r68, %r63;
	cvt.u64.u32 	%rd30, %r69;
	shl.b64 	%rd31, %rd30, 32;
	cvt.u64.u32 	%rd32, %r70;
	or.b64  	%rd33, %rd31, %rd32;
	cvt.rn.f64.s64 	%fd3, %rd33;
	mul.f64 	%fd4, %fd3, 0d3BF921FB54442D19;
	cvt.rn.f32.f64 	%f39, %fd4;
	neg.f32 	%f40, %f39;
	setp.lt.s32 	%p14, %r67, 0;
	selp.f32 	%f58, %f40, %f39, %p14;
$L__BB45_16:
	cvta.to.global.u64 	%rd34, %rd16;
	add.s32 	%r73, %r83, 1;
	mul.rn.f32 	%f45, %f58, %f58;
	and.b32  	%r74, %r83, 1;
	setp.eq.b32 	%p15, %r74, 1;
	selp.f32 	%f46, %f58, 0f3F800000, %p15;
	fma.rn.f32 	%f47, %f45, %f46, 0f00000000;
	fma.rn.f32 	%f48, %f45, 0f37CBAC00, 0fBAB607ED;
	selp.f32 	%f49, 0fB94D4153, %f48, %p15;
	selp.f32 	%f50, 0f3C0885E4, 0f3D2AAABB, %p15;
	fma.rn.f32 	%f51, %f49, %f45, %f50;
	selp.f32 	%f52, 0fBE2AAAA8, 0fBEFFFFFF, %p15;
	fma.rn.f32 	%f53, %f51, %f45, %f52;
	fma.rn.f32 	%f54, %f53, %f47, %f46;
	and.b32  	%r75, %r73, 2;
	setp.eq.s32 	%p16, %r75, 0;
	mov.f32 	%f55, 0f00000000;
	sub.f32 	%f56, %f55, %f54;
	selp.f32 	%f42, %f54, %f56, %p16;
	// begin inline asm
	{  cvt.rn.bf16.f32 %rs8, %f42;}

	// end inline asm
	// begin inline asm
	{  mov.b32 %r72, {%rs6,%rs8};}

	// end inline asm
	mov.b32 	{%rs11, %rs12}, %r72;
	// begin inline asm
	{ cvt.f32.bf16 %f43, %rs11;}

	// end inline asm
	st.global.f32 	[%rd34], %f43;
	// begin inline asm
	{ cvt.f32.bf16 %f44, %rs12;}

	// end inline asm
	st.global.f32 	[%rd34+4], %f44;
	ret;

}
	// .globl	_Z6_h2expPf14__nv_bfloat162
.visible .entry _Z6_h2expPf14__nv_bfloat162(
	.param .u64 .ptr .align 1 _Z6_h2expPf14__nv_bfloat162_param_0,
	.param .align 4 .b8 _Z6_h2expPf14__nv_bfloat162_param_1[4]
)
{
	.reg .b16 	%rs<3>;
	.reg .b32 	%r<3>;
	.reg .b32 	%f<3>;
	.reg .b64 	%rd<3>;

	ld.param.u64 	%rd1, [_Z6_h2expPf14__nv_bfloat162_param_0];
	cvta.to.global.u64 	%rd2, %rd1;
	ld.param.u32 	%r2, [_Z6_h2expPf14__nv_bfloat162_param_1];
	// begin inline asm
	{.reg.b16         hl, hu;         
 .reg.b32         h,r,fl,fu, C;   
  mov.b32         {hl, hu}, %r2;   
  mov.b32         h, %r2;          
  mov.b32         fl, {0,hl};     
  mov.b32         fu, {0,hu};     
  mov.b32         C, 0x3FB8AA3CU;  
  mul.f32         fl,fl,C;        
  mul.f32         fu,fu,C;        
  ex2.approx.f32      fl, fl;     
  ex2.approx.f32      fu, fu;     
  cvt.rn.bf16.f32    hl, fl;     
  cvt.rn.bf16.f32    hu, fu;     
  mov.b32         r, {hl, hu};    
  mov.b32         %r1, r;  
}
	// end inline asm
	mov.b32 	{%rs1, %rs2}, %r1;
	// begin inline asm
	{ cvt.f32.bf16 %f1, %rs1;}

	// end inline asm
	st.global.f32 	[%rd2], %f1;
	// begin inline asm
	{ cvt.f32.bf16 %f2, %rs2;}

	// end inline asm
	st.global.f32 	[%rd2+4], %f2;
	ret;

}
	// .globl	_Z8_h2exp10Pf14__nv_bfloat162
.visible .entry _Z8_h2exp10Pf14__nv_bfloat162(
	.param .u64 .ptr .align 1 _Z8_h2exp10Pf14__nv_bfloat162_param_0,
	.param .align 4 .b8 _Z8_h2exp10Pf14__nv_bfloat162_param_1[4]
)
{
	.reg .b16 	%rs<3>;
	.reg .b32 	%r<3>;
	.reg .b32 	%f<3>;
	.reg .b64 	%rd<3>;

	ld.param.u64 	%rd1, [_Z8_h2exp10Pf14__nv_bfloat162_param_0];
	cvta.to.global.u64 	%rd2, %rd1;
	ld.param.u32 	%r2, [_Z8_h2exp10Pf14__nv_bfloat162_param_1];
	// begin inline asm
	{.reg.b16         hl, hu;         
 .reg.b32         h,r,fl,fu, C;   
  mov.b32         {hl, hu}, %r2;   
  mov.b32         fl, {0,hl};     
  mov.b32         fu, {0,hu};     
  mov.b32         C, 0x40549A78U;  
  mul.f32         fl,fl,C;        
  mul.f32         fu,fu,C;        
  ex2.approx.f32      fl, fl;     
  ex2.approx.f32      fu, fu;     
  cvt.rn.bf16.f32    hl, fl;     
  cvt.rn.bf16.f32    hu, fu;     
  mov.b32         r, {hl, hu};    
{.reg.b32 spc, ulp, p;
  mov.b32 spc,0xBC95BC95U;
  mov.b32 ulp,0xBF00BF00U;
  set.eq.f16x2.f16x2 p,%r2, spc;
  fma.rn.bf16x2 r,p,ulp,r;
}
  mov.b32         %r1, r;  
}
	// end inline asm
	mov.b32 	{%rs1, %rs2}, %r1;
	// begin inline asm
	{ cvt.f32.bf16 %f1, %rs1;}

	// end inline asm
	st.global.f32 	[%rd2], %f1;
	// begin inline asm
	{ cvt.f32.bf16 %f2, %rs2;}

	// end inline asm
	st.global.f32 	[%rd2+4], %f2;
	ret;

}
	// .globl	_Z7_h2exp2Pf14__nv_bfloat162
.visible .entry _Z7_h2exp2Pf14__nv_bfloat162(
	.param .u64 .ptr .align 1 _Z7_h2exp2Pf14__nv_bfloat162_param_0,
	.param .align 4 .b8 _Z7_h2exp2Pf14__nv_bfloat162_param_1[4]
)
{
	.reg .b16 	%rs<3>;
	.reg .b32 	%r<3>;
	.reg .b32 	%f<3>;
	.reg .b64 	%rd<3>;

	ld.param.u64 	%rd1, [_Z7_h2exp2Pf14__nv_bfloat162_param_0];
	cvta.to.global.u64 	%rd2, %rd1;
	ld.param.u32 	%r2, [_Z7_h2exp2Pf14__nv_bfloat162_param_1];
	// begin inline asm
	{.reg.b16         hl, hu;         
 .reg.b32         fl, fu;         
  mov.b32         {hl, hu}, %r2;   
  mov.b32         fl, {0,hl};     
  mov.b32         fu, {0,hu};     
  ex2.approx.f32   fl, fl;     
  ex2.approx.f32   fu, fu;     
  cvt.rn.bf16.f32    hl, fl;     
  cvt.rn.bf16.f32    hu, fu;     
  mov.b32         %r1, {hl, hu};   
}
	// end inline asm
	mov.b32 	{%rs1, %rs2}, %r1;
	// begin inline asm
	{ cvt.f32.bf16 %f1, %rs1;}

	// end inline asm
	st.global.f32 	[%rd2], %f1;
	// begin inline asm
	{ cvt.f32.bf16 %f2, %rs2;}

	// end inline asm
	st.global.f32 	[%rd2+4], %f2;
	ret;

}
	// .globl	_Z8_h2floorPf14__nv_bfloat162
.visible .entry _Z8_h2floorPf14__nv_bfloat162(
	.param .u64 .ptr .align 1 _Z8_h2floorPf14__nv_bfloat162_param_0,
	.param .align 4 .b8 _Z8_h2floorPf14__nv_bfloat162_param_1[4]
)
{
	.reg .b16 	%rs<7>;
	.reg .b32 	%r<2>;
	.reg .b32 	%f<3>;
	.reg .b64 	%rd<3>;

	ld.param.u32 	%r1, [_Z8_h2floorPf14__nv_bfloat162_param_1];
	mov.b32 	{%rs2, %rs4}, %r1;
	ld.param.u64 	%rd1, [_Z8_h2floorPf14__nv_bfloat162_param_0];
	cvta.to.global.u64 	%rd2, %rd1;
	// begin inline asm
	cvt.rmi.bf16.bf16 %rs1, %rs2;
	// end inline asm
	// begin inline asm
	cvt.rmi.bf16.bf16 %rs3, %rs4;
	// end inline asm
	// begin inline asm
	{ cvt.f32.bf16 %f1, %rs1;}

	// end inline asm
	st.global.f32 	[%rd2], %f1;
	// begin inline asm
	{ cvt.f32.bf16 %f2, %rs3;}

	// end inline asm
	st.global.f32 	[%rd2+4], %f2;
	ret;

}
	// .globl	_Z6_h2logPf14__nv_bfloat162
.visible .entry _Z6_h2logPf14__nv_bfloat162(
	.param .u64 .ptr .align 1 _Z6_h2logPf14__nv_bfloat162_param_0,
	.param .align 4 .b8 _Z6_h2logPf14__nv_bfloat162_param_1[4]
)
{
	.reg .b16 	%rs<3>;
	.reg .b32 	%r<3>;
	.reg .b32 	%f<3>;
	.reg .b64 	%rd<3>;

	ld.param.u64 	%rd1, [_Z6_h2logPf14__nv_bfloat162_param_0];
	cvta.to.global.u64 	%rd2, %rd1;
	ld.param.u32 	%r2, [_Z6_h2logPf14__nv_bfloat162_param_1];
	// begin inline asm
	{.reg.b16         hl, hu;             
 .reg.b32         r, fl, fu, C, h;    
  mov.b32         {hl, hu}, %r2;       
  mov.b32         h, %r2;              
  mov.b32         fl, {0,hl};         
  mov.b32         fu, {0,hu};         
  lg2.approx.f32      fl, fl;         
  lg2.approx.f32      fu, fu;         
  mov.b32         C, 0x3f317218U;     
  mul.f32         fl,fl,C;            
  mul.f32         fu,fu,C;            
  cvt.rn.bf16.f32    hl, fl;         
  cvt.rn.bf16.f32    hu, fu;         
  mov.b32         r, {hl, hu};        
  mov.b32         %r1, r;              
}
	// end inline asm
	mov.b32 	{%rs1, %rs2}, %r1;
	// begin inline asm
	{ cvt.f32.bf16 %f1, %rs1;}

	// end inline asm
	st.global.f32 	[%rd2], %f1;
	// begin inline asm
	{ cvt.f32.bf16 %f2, %rs2;}

	// end inline asm
	st.global.f32 	[%rd2+4], %f2;
	ret;

}
	// .globl	_Z8_h2log10Pf14__nv_bfloat162
.visible .entry _Z8_h2log10Pf14__nv_bfloat162(
	.param .u64 .ptr .align 1 _Z8_h2log10Pf14__nv_bfloat162_param_0,
	.param .align 4 .b8 _Z8_h2log10Pf14__nv_bfloat162_param_1[4]
)
{
	.reg .b16 	%rs<3>;
	.reg .b32 	%r<3>;
	.reg .b32 	%f<3>;
	.reg .b64 	%rd<3>;

	ld.param.u64 	%rd1, [_Z8_h2log10Pf14__nv_bfloat162_param_0];
	cvta.to.global.u64 	%rd2, %rd1;
	ld.param.u32 	%r2, [_Z8_h2log10Pf14__nv_bfloat162_param_1];
	// begin inline asm
	{.reg.b16         hl, hu;             
 .reg.b32         r, fl, fu, C, h;    
  mov.b32         {hl, hu}, %r2;       
  mov.b32         h, %r2;              
  mov.b32         fl, {0,hl};         
  mov.b32         fu, {0,hu};         
  lg2.approx.f32      fl, fl;         
  lg2.approx.f32      fu, fu;         
  mov.b32         C, 0x3E9A209BU;      
  mul.f32         fl,fl,C;            
  mul.f32         fu,fu,C;            
  cvt.rn.bf16.f32    hl, fl;         
  cvt.rn.bf16.f32    hu, fu;         
  mov.b32         r, {hl, hu};        
  mov.b32         %r1, r;              
}
	// end inline asm
	mov.b32 	{%rs1, %rs2}, %r1;
	// begin inline asm
	{ cvt.f32.bf16 %f1, %rs1;}

	// end inline asm
	st.global.f32 	[%rd2], %f1;
	// begin inline asm
	{ cvt.f32.bf16 %f2, %rs2;}

	// end inline asm
	st.global.f32 	[%rd2+4], %f2;
	ret;

}
	// .globl	_Z7_h2log2Pf14__nv_bfloat162
.visible .entry _Z7_h2log2Pf14__nv_bfloat162(
	.param .u64 .ptr .align 1 _Z7_h2log2Pf14__nv_bfloat162_param_0,
	.param .align 4 .b8 _Z7_h2log2Pf14__nv_bfloat162_param_1[4]
)
{
	.reg .b16 	%rs<3>;
	.reg .b32 	%r<3>;
	.reg .b32 	%f<3>;
	.reg .b64 	%rd<3>;

	ld.param.u64 	%rd1, [_Z7_h2log2Pf14__nv_bfloat162_param_0];
	cvta.to.global.u64 	%rd2, %rd1;
	ld.param.u32 	%r2, [_Z7_h2log2Pf14__nv_bfloat162_param_1];
	// begin inline asm
	{.reg.b16         hl, hu;         
 .reg.b32         fl, fu;         
  mov.b32         {hl, hu}, %r2;   
  mov.b32         fl, {0,hl};     
  mov.b32         fu, {0,hu};     
  lg2.approx.f32   fl, fl;     
  lg2.approx.f32   fu, fu;     
  cvt.rn.bf16.f32    hl, fl;     
  cvt.rn.bf16.f32    hu, fu;     
  mov.b32         %r1, {hl, hu};   
}
	// end inline asm
	mov.b32 	{%rs1, %rs2}, %r1;
	// begin inline asm
	{ cvt.f32.bf16 %f1, %rs1;}

	// end inline asm
	st.global.f32 	[%rd2], %f1;
	// begin inline asm
	{ cvt.f32.bf16 %f2, %rs2;}

	// end inline asm
	st.global.f32 	[%rd2+4], %f2;
	ret;

}
	// .globl	_Z6_h2rcpPf14__nv_bfloat162
.visible .entry _Z6_h2rcpPf14__nv_bfloat162(
	.param .u64 .ptr .align 1 _Z6_h2rcpPf14__nv_bfloat162_param_0,
	.param .align 4 .b8 _Z6_h2rcpPf14__nv_bfloat162_param_1[4]
)
{
	.reg .b16 	%rs<5>;
	.reg .b32 	%r<3>;
	.reg .b32 	%f<11>;
	.reg .b64 	%rd<3>;

	ld.param.u32 	%r2, [_Z6_h2rcpPf14__nv_bfloat162_param_1];
	mov.b32 	{%rs1, %rs2}, %r2;
	ld.param.u64 	%rd1, [_Z6_h2rcpPf14__nv_bfloat162_param_0];
	cvta.to.global.u64 	%rd2, %rd1;
	// begin inline asm
	{ cvt.f32.bf16 %f2, %rs1;}

	// end inline asm
	// begin inline asm
	{ rcp.approx.f32 %f2, %f2; }
	// end inline asm
	// begin inline asm
	{ cvt.f32.bf16 %f5, %rs2;}

	// end inline asm
	// begin inline asm
	{ rcp.approx.f32 %f5, %f5; }
	// end inline asm
	// begin inline asm
	{ cvt.rn.bf16x2.f32 %r1, %f5, %f2;}

	// end inline asm
	mov.b32 	{%rs3, %rs4}, %r1;
	// begin inline asm
	{ cvt.f32.bf16 %f9, %rs3;}

	// end inline asm
	st.global.f32 	[%rd2], %f9;
	// begin inline asm
	{ cvt.f32.bf16 %f10, %rs4;}

	// end inline asm
	st.global.f32 	[%rd2+4], %f10;
	ret;

}
	// .globl	_Z7_h2rintPf14__nv_bfloat162
.visible .entry _Z7_h2rintPf14__nv_bfloat162(
	.param .u64 .ptr .align 1 _Z7_h2rintPf14__nv_bfloat162_param_0,
	.param .align 4 .b8 _Z7_h2rintPf14__nv_bfloat162_param_1[4]
)
{
	.reg .b16 	%rs<11>;
	.reg .b32 	%r<4>;
	.reg .b32 	%f<3>;
	.reg .b64 	%rd<3>;

	ld.param.u64 	%rd1, [_Z7_h2rintPf14__nv_bfloat162_param_0];
	cvta.to.global.u64 	%rd2, %rd1;
	ld.param.u32 	%r2, [_Z7_h2rintPf14__nv_bfloat162_param_1];
	// begin inline asm
	{.reg .b16 low,high;
 mov.b32 {low,high}, %r2;
 mov.b16 %rs1, low;}
	// end inline asm
	// begin inline asm
	cvt.rni.bf16.bf16 %rs2, %rs1;
	// end inline asm
	// begin inline asm
	{.reg .b16 low,high;
 mov.b32 {low,high}, %r2;
 mov.b16 %rs4, high;}
	// end inline asm
	// begin inline asm
	cvt.rni.bf16.bf16 %rs5, %rs4;
	// end inline asm
	// begin inline asm
	{  mov.b32 %r3, {%rs2,%rs5};}

	// end inline asm
	mov.b32 	{%rs9, %rs10}, %r3;
	// begin inline asm
	{ cvt.f32.bf16 %f1, %rs9;}

	// end inline asm
	st.global.f32 	[%rd2], %f1;
	// begin inline asm
	{ cvt.f32.bf16 %f2, %rs10;}

	// end inline asm
	st.global.f32 	[%rd2+4], %f2;
	ret;

}
	// .globl	_Z8_h2rsqrtPf14__nv_bfloat162
.visible .entry _Z8_h2rsqrtPf14__nv_bfloat162(
	.param .u64 .ptr .align 1 _Z8_h2rsqrtPf14__nv_bfloat162_param_0,
	.param .align 4 .b8 _Z8_h2rsqrtPf14__nv_bfloat162_param_1[4]
)
{
	.reg .b16 	%rs<3>;
	.reg .b32 	%r<3>;
	.reg .b32 	%f<3>;
	.reg .b64 	%rd<3>;

	ld.param.u64 	%rd1, [_Z8_h2rsqrtPf14__nv_bfloat162_param_0];
	cvta.to.global.u64 	%rd2, %rd1;
	ld.param.u32 	%r2, [_Z8_h2rsqrtPf14__nv_bfloat162_param_1];
	// begin inline asm
	{.reg.b16         hl, hu;         
 .reg.b32         fl, fu;         
  mov.b32         {hl, hu}, %r2;   
  mov.b32         fl, {0,hl};     
  mov.b32         fu, {0,hu};     
  rsqrt.approx.f32   fl, fl;     
  rsqrt.approx.f32   fu, fu;     
  cvt.rn.bf16.f32    hl, fl;     
  cvt.rn.bf16.f32    hu, fu;     
  mov.b32         %r1, {hl, hu};   
}
	// end inline asm
	mov.b32 	{%rs1, %rs2}, %r1;
	// begin inline asm
	{ cvt.f32.bf16 %f1, %rs1;}

	// end inline asm
	st.global.f32 	[%rd2], %f1;
	// begin inline asm
	{ cvt.f32.bf16 %f2, %rs2;}

	// end inline asm
	st.global.f32 	[%rd2+4], %f2;
	ret;

}
	// .globl	_Z6_h2sinPf14__nv_bfloat162
.visible .entry _Z6_h2sinPf14__nv_bfloat162(
	.param .u64 .ptr .align 1 _Z6_h2sinPf14__nv_bfloat162_param_0,
	.param .align 4 .b8 _Z6_h2sinPf14__nv_bfloat162_param_1[4]
)
{
	.local .align 4 .b8 	__local_depot56[28];
	.reg .b64 	%SP;
	.reg .b64 	%SPL;
	.reg .pred 	%p<17>;
	.reg .b16 	%rs<13>;
	.reg .b32 	%r<82>;
	.reg .b32 	%f<59>;
	.reg .b64 	%rd<41>;
	.reg .b64 	%fd<5>;

	mov.u64 	%SPL, __local_depot56;
	ld.param.u64 	%rd16, [_Z6_h2sinPf14__nv_bfloat162_param_0];
	add.u64 	%rd1, %SPL, 0;
	ld.param.u32 	%r30, [_Z6_h2sinPf14__nv_bfloat162_param_1];
	// begin inline asm
	{.reg .b16 low,high;
 mov.b32 {low,high}, %r30;
 mov.b16 %rs3, low;}
	// end inline asm
	// begin inline asm
	{.reg .b16 low,high;
 mov.b32 {low,high}, %r30;
 mov.b16 %rs4, high;}
	// end inline asm
	// begin inline asm
	{ cvt.f32.bf16 %f13, %rs3;}

	// end inline asm
	mul.f32 	%f14, %f13, 0f3F22F983;
	cvt.rni.s32.f32 	%r77, %f14;
	cvt.rn.f32.s32 	%f15, %r77;
	fma.rn.f32 	%f16, %f15, 0fBFC90FDA, %f13;
	fma.rn.f32 	%f17, %f15, 0fB3A22168, %f16;
	fma.rn.f32 	%f57, %f15, 0fA7C234C5, %f17;
	abs.f32 	%f3, %f13;
	setp.ltu.f32 	%p1, %f3, 0f47CE4780;
	@%p1 bra 	$L__BB56_8;
	setp.neu.f32 	%p2, %f3, 0f7F800000;
	@%p2 bra 	$L__BB56_3;
	mov.f32 	%f20, 0f00000000;
	mul.rn.f32 	%f57, %f13, %f20;
	mov.b32 	%r77, 0;
	bra.uni 	$L__BB56_8;
$L__BB56_3:
	mov.b32 	%r2, %f13;
	shl.b32 	%r32, %r2, 8;
	or.b32  	%r3, %r32, -2147483648;
	mov.b64 	%rd37, 0;
	mov.b32 	%r74, 0;
	mov.u64 	%rd35, __cudart_i2opi_f;
	mov.u64 	%rd36, %rd1;
$L__BB56_4:
	.pragma "nounroll";
	ld.global.nc.u32 	%r33, [%rd35];
	mad.wide.u32 	%rd20, %r33, %r3, %rd37;
	shr.u64 	%rd37, %rd20, 32;
	st.local.u32 	[%rd36], %rd20;
	add.s32 	%r74, %r74, 1;
	add.s64 	%rd36, %rd36, 4;
	add.s64 	%rd35, %rd35, 4;
	setp.ne.s32 	%p3, %r74, 6;
	@%p3 bra 	$L__BB56_4;
	shr.u32 	%r34, %r2, 23;
	st.local.u32 	[%rd1+24], %rd37;
	and.b32  	%r6, %r34, 31;
	and.b32  	%r35, %r34, 224;
	add.s32 	%r36, %r35, -128;
	shr.u32 	%r37, %r36, 5;
	mul.wide.u32 	%rd21, %r37, 4;
	sub.s64 	%rd8, %rd1, %rd21;
	ld.local.u32 	%r75, [%rd8+24];
	ld.local.u32 	%r76, [%rd8+20];
	setp.eq.s32 	%p4, %r6, 0;
	@%p4 bra 	$L__BB56_7;
	shf.l.wrap.b32 	%r75, %r76, %r75, %r6;
	ld.local.u32 	%r38, [%rd8+16];
	shf.l.wrap.b32 	%r76, %r38, %r76, %r6;
$L__BB56_7:
	shr.u32 	%r39, %r75, 30;
	shf.l.wrap.b32 	%r40, %r76, %r75, 2;
	shl.b32 	%r41, %r76, 2;
	shr.u32 	%r42, %r40, 31;
	add.s32 	%r43, %r42, %r39;
	neg.s32 	%r44, %r43;
	setp.lt.s32 	%p5, %r2, 0;
	selp.b32 	%r77, %r44, %r43, %p5;
	xor.b32  	%r45, %r40, %r2;
	shr.s32 	%r46, %r40, 31;
	xor.b32  	%r47, %r46, %r40;
	xor.b32  	%r48, %r46, %r41;
	cvt.u64.u32 	%rd22, %r47;
	shl.b64 	%rd23, %rd22, 32;
	cvt.u64.u32 	%rd24, %r48;
	or.b64  	%rd25, %rd23, %rd24;
	cvt.rn.f64.s64 	%fd1, %rd25;
	mul.f64 	%fd2, %fd1, 0d3BF921FB54442D19;
	cvt.rn.f32.f64 	%f18, %fd2;
	neg.f32 	%f19, %f18;
	setp.lt.s32 	%p6, %r45, 0;
	selp.f32 	%f57, %f19, %f18, %p6;
$L__BB56_8:
	mul.rn.f32 	%f23, %f57, %f57;
	and.b32  	%r50, %r77, 1;
	setp.eq.b32 	%p7, %r50, 1;
	selp.f32 	%f24, 0f3F800000, %f57, %p7;
	fma.rn.f32 	%f25, %f23, %f24, 0f00000000;
	fma.rn.f32 	%f26, %f23, 0f37CBAC00, 0fBAB607ED;
	selp.f32 	%f27, %f26, 0fB94D4153, %p7;
	selp.f32 	%f28, 0f3D2AAABB, 0f3C0885E4, %p7;
	fma.rn.f32 	%f29, %f27, %f23, %f28;
	selp.f32 	%f30, 0fBEFFFFFF, 0fBE2AAAA8, %p7;
	fma.rn.f32 	%f31, %f29, %f23, %f30;
	fma.rn.f32 	%f32, %f31, %f25, %f24;
	and.b32  	%r51, %r77, 2;
	setp.eq.s32 	%p8, %r51, 0;
	mov.f32 	%f33, 0f00000000;
	sub.f32 	%f34, %f33, %f32;
	selp.f32 	%f21, %f32, %f34, %p8;
	// begin inline asm
	{  cvt.rn.bf16.f32 %rs6, %f21;}

	// end inline asm
	// begin inline asm
	{ cvt.f32.bf16 %f22, %rs4;}

	// end inline asm
	mul.f32 	%f35, %f22, 0f3F22F983;
	cvt.rni.s32.f32 	%r81, %f35;
	cvt.rn.f32.s32 	%f36, %r81;
	fma.rn.f32 	%f37, %f36, 0fBFC90FDA, %f22;
	fma.rn.f32 	%f38, %f36, 0fB3A22168, %f37;
	fma.rn.f32 	%f58, %f36, 0fA7C234C5, %f38;
	abs.f32 	%f9, %f22;
	setp.ltu.f32 	%p9, %f9, 0f47CE4780;
	@%p9 bra 	$L__BB56_16;
	setp.neu.f32 	%p10, %f9, 0f7F800000;
	@%p10 bra 	$L__BB56_11;
	mov.f32 	%f41, 0f00000000;
	mul.rn.f32 	%f58, %f22, %f41;
	mov.b32 	%r81, 0;
	bra.uni 	$L__BB56_16;
$L__BB56_11:
	mov.b32 	%r16, %f22;
	shl.b32 	%r53, %r16, 8;
	or.b32  	%r17, %r53, -2147483648;
	mov.b64 	%rd40, 0;
	mov.b32 	%r78, 0;
	mov.u64 	%rd38, __cudart_i2opi_f;
	mov.u64 	%rd39, %rd1;
$L__BB56_12:
	.pragma "nounroll";
	ld.global.nc.u32 	%r54, [%rd38];
	mad.wide.u32 	%rd28, %r54, %r17, %rd40;
	shr.u64 	%rd40, %rd28, 32;
	st.local.u32 	[%rd39], %rd28;
	add.s32 	%r78, %r78, 1;
	add.s64 	%rd39, %rd39, 4;
	add.s64 	%rd38, %rd38, 4;
	setp.ne.s32 	%p11, %r78, 6;
	@%p11 bra 	$L__BB56_12;
	shr.u32 	%r55, %r16, 23;
	st.local.u32 	[%rd1+24], %rd40;
	and.b32  	%r20, %r55, 31;
	and.b32  	%r56, %r55, 224;
	add.s32 	%r57, %r56, -128;
	shr.u32 	%r58, %r57, 5;
	mul.wide.u32 	%rd29, %r58, 4;
	sub.s64 	%rd15, %rd1, %rd29;
	ld.local.u32 	%r79, [%rd15+24];
	ld.local.u32 	%r80, [%rd15+20];
	setp.eq.s32 	%p12, %r20, 0;
	@%p12 bra 	$L__BB56_15;
	shf.l.wrap.b32 	%r79, %r80, %r79, %r20;
	ld.local.u32 	%r59, [%rd15+16];
	shf.l.wrap.b32 	%r80, %r59, %r80, %r20;
$L__BB56_15:
	shr.u32 	%r60, %r79, 30;
	shf.l.wrap.b32 	%r61, %r80, %r79, 2;
	shl.b32 	%r62, %r80, 2;
	shr.u32 	%r63, %r61, 31;
	add.s32 	%r64, %r63, %r60;
	neg.s32 	%r65, %r64;
	setp.lt.s32 	%p13, %r16, 0;
	selp.b32 	%r81, %r65, %r64, %p13;
	xor.b32  	%r66, %r61, %r16;
	shr.s32 	%r67, %r61, 31;
	xor.b32  	%r68, %r67, %r61;
	xor.b32  	%r69, %r67, %r62;
	cvt.u64.u32 	%rd30, %r68;
	shl.b64 	%rd31, %rd30, 32;
	cvt.u64.u32 	%rd32, %r69;
	or.b64  	%rd33, %rd31, %rd32;
	cvt.rn.f64.s64 	%fd3, %rd33;
	mul.f64 	%fd4, %fd3, 0d3BF921FB54442D19;
	cvt.rn.f32.f64 	%f39, %fd4;
	neg.f32 	%f40, %f39;
	setp.lt.s32 	%p14, %r66, 0;
	selp.f32 	%f58, %f40, %f39, %p14;
$L__BB56_16:
	cvta.to.global.u64 	%rd34, %rd16;
	mul.rn.f32 	%f45, %f58, %f58;
	and.b32  	%r72, %r81, 1;
	setp.eq.b32 	%p15, %r72, 1;
	selp.f32 	%f46, 0f3F800000, %f58, %p15;
	fma.rn.f32 	%f47, %f45, %f46, 0f00000000;
	fma.rn.f32 	%f48, %f45, 0f37CBAC00, 0fBAB607ED;
	selp.f32 	%f49, %f48, 0fB94D4153, %p15;
	selp.f32 	%f50, 0f3D2AAABB, 0f3C0885E4, %p15;
	fma.rn.f32 	%f51, %f49, %f45, %f50;
	selp.f32 	%f52, 0fBEFFFFFF, 0fBE2AAAA8, %p15;
	fma.rn.f32 	%f53, %f51, %f45, %f52;
	fma.rn.f32 	%f54, %f53, %f47, %f46;
	and.b32  	%r73, %r81, 2;
	setp.eq.s32 	%p16, %r73, 0;
	mov.f32 	%f55, 0f00000000;
	sub.f32 	%f56, %f55, %f54;
	selp.f32 	%f42, %f54, %f56, %p16;
	// begin inline asm
	{  cvt.rn.bf16.f32 %rs8, %f42;}

	// end inline asm
	// begin inline asm
	{  mov.b32 %r71, {%rs6,%rs8};}

	// end inline asm
	mov.b32 	{%rs11, %rs12}, %r71;
	// begin inline asm
	{ cvt.f32.bf16 %f43, %rs11;}

	// end inline asm
	st.global.f32 	[%rd34], %f43;
	// begin inline asm
	{ cvt.f32.bf16 %f44, %rs12;}

	// end inline asm
	st.global.f32 	[%rd34+4], %f44;
	ret;

}
	// .globl	_Z7_h2sqrtPf14__nv_bfloat162
.visible .entry _Z7_h2sqrtPf14__nv_bfloat162(
	.param .u64 .ptr .align 1 _Z7_h2sqrtPf14__nv_bfloat162_param_0,
	.param .align 4 .b8 _Z7_h2sqrtPf14__nv_bfloat162_param_1[4]
)
{
	.reg .b16 	%rs<3>;
	.reg .b32 	%r<3>;
	.reg .b32 	%f<3>;
	.reg .b64 	%rd<3>;

	ld.param.u64 	%rd1, [_Z7_h2sqrtPf14__nv_bfloat162_param_0];
	cvta.to.global.u64 	%rd2, %rd1;
	ld.param.u32 	%r2, [_Z7_h2sqrtPf14__nv_bfloat162_param_1];
	// begin inline asm
	{.reg.b16         hl, hu;         
 .reg.b32         fl, fu;         
  mov.b32         {hl, hu}, %r2;   
  mov.b32         fl, {0,hl};     
  mov.b32         fu, {0,hu};     
  sqrt.approx.f32   fl, fl;     
  sqrt.approx.f32   fu, fu;     
  cvt.rn.bf16.f32    hl, fl;     
  cvt.rn.bf16.f32    hu, fu;     
  mov.b32         %r1, {hl, hu};   
}
	// end inline asm
	mov.b32 	{%rs1, %rs2}, %r1;
	// begin inline asm
	{ cvt.f32.bf16 %f1, %rs1;}

	// end inline asm
	st.global.f32 	[%rd2], %f1;
	// begin inline asm
	{ cvt.f32.bf16 %f2, %rs2;}

	// end inline asm
	st.global.f32 	[%rd2+4], %f2;
	ret;

}
	// .globl	_Z8_h2truncPf14__nv_bfloat162
.visible .entry _Z8_h2truncPf14__nv_bfloat162(
	.param .u64 .ptr .align 1 _Z8_h2truncPf14__nv_bfloat162_param_0,
	.param .align 4 .b8 _Z8_h2truncPf14__nv_bfloat162_param_1[4]
)
{
	.reg .b16 	%rs<7>;
	.reg .b32 	%r<2>;
	.reg .b32 	%f<3>;
	.reg .b64 	%rd<3>;

	ld.param.u32 	%r1, [_Z8_h2truncPf14__nv_bfloat162_param_1];
	mov.b32 	{%rs2, %rs4}, %r1;
	ld.param.u64 	%rd1, [_Z8_h2truncPf14__nv_bfloat162_param_0];
	cvta.to.global.u64 	%rd2, %rd1;
	// begin inline asm
	cvt.rzi.bf16.bf16 %rs1, %rs2;
	// end inline asm
	// begin inline asm
	cvt.rzi.bf16.bf16 %rs3, %rs4;
	// end inline asm
	// begin inline asm
	{ cvt.f32.bf16 %f1, %rs1;}

	// end inline asm
	st.global.f32 	[%rd2], %f1;
	// begin inline asm
	{ cvt.f32.bf16 %f2, %rs3;}

	// end inline asm
	st.global.f32 	[%rd2+4], %f2;
	ret;

}


// ===== COMPILED SASS (sm_100) =====

	.target	sm_100

	.elftype	@"ET_EXEC"


//--------------------- .note.nv.tkinfo           --------------------------
	.section	.note.nv.tkinfo,"",@"SHT_NOTE"
	.sectionflags	@"SHF_NOTE_NV_TKINFO"
	.tkinfo
        /*0018*/ 	.word	0x00000002
        /*0030*/ 	.string	""
        /*0030*/ 	.string	"ptxas"
        /*0030*/ 	.string	"Cuda compilation tools, release 13.0, V13.0.88"
        /*0030*/ 	.string	"Build cuda_13.0.r13.0/compiler.36424714_0"
        /*0030*/ 	.string	"-arch sm_100 -m 64 "



//--------------------- .note.nv.cuinfo           --------------------------
	.section	.note.nv.cuinfo,"",@"SHT_NOTE"
	.sectionflags	@"SHF_NOTE_NV_CUINFO"
        /*0018*/ 	.short	0x0002
        /*001a*/ 	.short	0x0064
        /*001c*/ 	.short	0x0082
	.zero		2


//--------------------- .nv.info                  --------------------------
	.section	.nv.info,"",@"SHT_CUDA_INFO"
	.align	4


	//----- nvinfo : EIATTR_REGCOUNT
	.align		4
        /*0000*/ 	.byte	0x04, 0x2f
        /*0002*/ 	.short	(.L_2 - .L_1)
	.align		4
.L_1:
        /*0004*/ 	.word	index@(_Z5h2divPf14__nv_bfloat162S0_)
        /*0008*/ 	.word	0x0000000a


	//----- nvinfo : EIATTR_FRAME_SIZE
	.align		4
.L_2:
        /*000c*/ 	.byte	0x04, 0x11
        /*000e*/ 	.short	(.L_4 - .L_3)
	.align		4
.L_3:
        /*0010*/ 	.word	index@(_Z5h2divPf14__nv_bfloat162S0_)
        /*0014*/ 	.word	0x00000000


	//----- nvinfo : EIATTR_REGCOUNT
	.align		4
.L_4:
        /*0018*/ 	.byte	0x04, 0x2f
        /*001a*/ 	.short	(.L_6 - .L_5)
	.align		4
.L_5:
        /*001c*/ 	.word	index@(_Z5habs2Pf14__nv_bfloat162)
        /*0020*/ 	.word	0x0000000a


	//----- nvinfo : EIATTR_FRAME_SIZE
	.align		4
.L_6:
        /*0024*/ 	.byte	0x04, 0x11
        /*0026*/ 	.short	(.L_8 - .L_7)
	.align		4
.L_7:
        /*0028*/ 	.word	index@(_Z5habs2Pf14__nv_bfloat162)
        /*002c*/ 	.word	0x00000000


	//----- nvinfo : EIATTR_REGCOUNT
	.align		4
.L_8:
        /*0030*/ 	.byte	0x04, 0x2f
        /*0032*/ 	.short	(.L_10 - .L_9)
	.align		4
.L_9:
        /*0034*/ 	.word	index@(_Z5hadd2Pf14__nv_bfloat162S0_)
        /*0038*/ 	.word	0x0000000a


	//----- nvinfo : EIATTR_FRAME_SIZE
	.align		4
.L_10:
        /*003c*/ 	.byte	0x04, 0x11
        /*003e*/ 	.short	(.L_12 - .L_11)
	.align		4
.L_11:
        /*0040*/ 	.word	index@(_Z5hadd2Pf14__nv_bfloat162S0_)
        /*0044*/ 	.word	0x00000000


	//----- nvinfo : EIATTR_REGCOUNT
	.align		4
.L_12:
        /*0048*/ 	.byte	0x04, 0x2f
        /*004a*/ 	.short	(.L_14 - .L_13)
	.align		4
.L_13:
        /*004c*/ 	.word	index@(_Z8hadd2_rnPf14__nv_bfloat162S0_)
        /*0050*/ 	.word	0x0000000a


	//----- nvinfo : EIATTR_FRAME_SIZE
	.align		4
.L_14:
        /*0054*/ 	.byte	0x04, 0x11
        /*0056*/ 	.short	(.L_16 - .L_15)
	.align		4
.L_15:
        /*0058*/ 	.word	index@(_Z8hadd2_rnPf14__nv_bfloat162S0_)
        /*005c*/ 	.word	0x00000000


	//----- nvinfo : EIATTR_REGCOUNT
	.align		4
.L_16:
        /*0060*/ 	.byte	0x04, 0x2f
        /*0062*/ 	.short	(.L_18 - .L_17)
	.align		4
.L_17:
        /*0064*/ 	.word	index@(_Z9hadd2_satPf14__nv_bfloat162S0_)
        /*0068*/ 	.word	0x0000000a


	//----- nvinfo : EIATTR_FRAME_SIZE
	.align		4
.L_18:
        /*006c*/ 	.byte	0x04, 0x11
        /*006e*/ 	.short	(.L_20 - .L_19)
	.align		4
.L_19:
        /*0070*/ 	.word	index@(_Z9hadd2_satPf14__nv_bfloat162S0_)
        /*0074*/ 	.word	0x00000000


	//----- nvinfo : EIATTR_REGCOUNT
	.align		4
.L_20:
        /*0078*/ 	.byte	0x04, 0x2f
        /*007a*/ 	.short	(.L_22 - .L_21)
	.align		4
.L_21:
        /*007c*/ 	.word	index@(_Z6hcmaddPf14__nv_bfloat162S0_S0_)
        /*0080*/ 	.word	0x0000000a


	//----- nvinfo : EIATTR_FRAME_SIZE
	.align		4
.L_22:
        /*0084*/ 	.byte	0x04, 0x11
        /*0086*/ 	.short	(.L_24 - .L_23)
	.align		4
.L_23:
        /*0088*/ 	.word	index@(_Z6hcmaddPf14__nv_bfloat162S0_S0_)
        /*008c*/ 	.word	0x00000000


	//----- nvinfo : EIATTR_REGCOUNT
	.align		4
.L_24:
        /*0090*/ 	.byte	0x04, 0x2f
        /*0092*/ 	.short	(.L_26 - .L_25)
	.align		4
.L_25:
        /*0094*/ 	.word	index@(_Z5hfma2Pf14__nv_bfloat162S0_S0_)
        /*0098*/ 	.word	0x0000000a


	//----- nvinfo : EIATTR_FRAME_SIZE
	.align		4
.L_26:
        /*009c*/ 	.byte	0x04, 0x11
        /*009e*/ 	.short	(.L_28 - .L_27)
	.align		4
.L_27:
        /*00a0*/ 	.word	index@(_Z5hfma2Pf14__nv_bfloat162S0_S0_)
        /*00a4*/ 	.word	0x00000000


	//----- nvinfo : EIATTR_REGCOUNT
	.align		4
.L_28:
        /*00a8*/ 	.byte	0x04, 0x2f
        /*00aa*/ 	.short	(.L_30 - .L_29)
	.align		4
.L_29:
        /*00ac*/ 	.word	index@(_Z9hfma2_satPf14__nv_bfloat162S0_S0_)
        /*00b0*/ 	.word	0x0000000a


	//----- nvinfo : EIATTR_FRAME_SIZE
	.align		4
.L_30:
        /*00b4*/ 	.byte	0x04, 0x11
        /*00b6*/ 	.short	(.L_32 - .L_31)
	.align		4
.L_31:
        /*00b8*/ 	.word	index@(_Z9hfma2_satPf14__nv_bfloat162S0_S0_)
        /*00bc*/ 	.word	0x00000000


	//----- nvinfo : EIATTR_REGCOUNT
	.align		4
.L_32:
        /*00c0*/ 	.byte	0x04, 0x2f
        /*00c2*/ 	.short	(.L_34 - .L_33)
	.align		4
.L_33:
        /*00c4*/ 	.word	index@(_Z5hmul2Pf14__nv_bfloat162S0_)
        /*00c8*/ 	.word	0x0000000a


	//----- nvinfo : EIATTR_FRAME_SIZE
	.align		4
.L_34:
        /*00cc*/ 	.byte	0x04, 0x11
        /*00ce*/ 	.short	(.L_36 - .L_35)
	.align		4
.L_35:
        /*00d0*/ 	.word	index@(_Z5hmul2Pf14__nv_bfloat162S0_)
        /*00d4*/ 	.word	0x00000000


	//----- nvinfo : EIATTR_REGCOUNT
	.align		4
.L_36:
        /*00d8*/ 	.byte	0x04, 0x2f
        /*00da*/ 	.short	(.L_38 - .L_37)
	.align		4
.L_37:
        /*00dc*/ 	.word	index@(_Z8hmul2_rnPf14__nv_bfloat162S0_)
        /*00e0*/ 	.word	0x0000000a


	//----- nvinfo : EIATTR_FRAME_SIZE
	.align		4
.L_38:
        /*00e4*/ 	.byte	0x04, 0x11
        /*00e6*/ 	.short	(.L_40 - .L_39)
	.align		4
.L_39:
        /*00e8*/ 	.word	index@(_Z8hmul2_rnPf14__nv_bfloat162S0_)
        /*00ec*/ 	.word	0x00000000


	//----- nvinfo : EIATTR_REGCOUNT
	.align		4
.L_40:
        /*00f0*/ 	.byte	0x04, 0x2f
        /*00f2*/ 	.short	(.L_42 - .L_41)
	.align		4
.L_41:
        /*00f4*/ 	.word	index@(_Z9hmul2_satPf14__nv_bfloat162S0_)
        /*00f8*/ 	.word	0x0000000a


	//----- nvinfo : EIATTR_FRAME_SIZE
	.align		4
.L_42:
        /*00fc*/ 	.byte	0x04, 0x11
        /*00fe*/ 	.short	(.L_44 - .L_43)
	.align		4
.L_43:
        /*0100*/ 	.word	index@(_Z9hmul2_satPf14__nv_bfloat162S0_)
        /*0104*/ 	.word	0x00000000


	//----- nvinfo : EIATTR_REGCOUNT
	.align		4
.L_44:
        /*0108*/ 	.byte	0x04, 0x2f
        /*010a*/ 	.short	(.L_46 - .L_45)
	.align		4
.L_45:
        /*010c*/ 	.word	index@(_Z5hneg2Pf14__nv_bfloat162)
        /*0110*/ 	.word	0x0000000a


	//----- nvinfo : EIATTR_FRAME_SIZE
	.align		4
.L_46:
        /*0114*/ 	.byte	0x04, 0x11
        /*0116*/ 	.short	(.L_48 - .L_47)
	.align		4
.L_47:
        /*0118*/ 	.word	index@(_Z5hneg2Pf14__nv_bfloat162)
        /*011c*/ 	.word	0x00000000


	//----- nvinfo : EIATTR_REGCOUNT
	.align		4
.L_48:
        /*0120*/ 	.byte	0x04, 0x2f
        /*0122*/ 	.short	(.L_50 - .L_49)
	.align		4
.L_49:
        /*0124*/ 	.word	index@(_Z5hsub2Pf14__nv_bfloat162S0_)
        /*0128*/ 	.word	0x0000000a


	//----- nvinfo : EIATTR_FRAME_SIZE
	.align		4
.L_50:
        /*012c*/ 	.byte	0x04, 0x11
        /*012e*/ 	.short	(.L_52 - .L_51)
	.align		4
.L_51:
        /*0130*/ 	.word	index@(_Z5hsub2Pf14__nv_bfloat162S0_)
        /*0134*/ 	.word	0x00000000


	//----- nvinfo : EIATTR_REGCOUNT
	.align		4
.L_52:
        /*0138*/ 	.byte	0x04, 0x2f
        /*013a*/ 	.short	(.L_54 - .L_53)
	.align		4
.L_53:
        /*013c*/ 	.word	index@(_Z8hsub2_rnPf14__nv_bfloat162S0_)
        /*0140*/ 	.word	0x0000000a


	//----- nvinfo : EIATTR_FRAME_SIZE
	.align		4
.L_54:
        /*0144*/ 	.byte	0x04, 0x11
        /*0146*/ 	.short	(.L_56 - .L_55)
	.align		4
.L_55:
        /*0148*/ 	.word	index@(_Z8hsub2_rnPf14__nv_bfloat162S0_)
        /*014c*/ 	.word	0x00000000


	//----- nvinfo : EIATTR_REGCOUNT
	.align		4
.L_56:
        /*0150*/ 	.byte	0x04, 0x2f
        /*0152*/ 	.short	(.L_58 - .L_57)
	.align		4
.L_57:
        /*0154*/ 	.word	index@(_Z9hsub2_satPf14__nv_bfloat162S0_)
        /*0158*/ 	.word	0x0000000a


	//----- nvinfo : EIATTR_FRAME_SIZE
	.align		4
.L_58:
        /*015c*/ 	.byte	0x04, 0x11
        /*015e*/ 	.short	(.L_60 - .L_59)
	.align		4
.L_59:
        /*0160*/ 	.word	index@(_Z9hsub2_satPf14__nv_bfloat162S0_)
        /*0164*/ 	.word	0x00000000


	//----- nvinfo : EIATTR_REGCOUNT
	.align		4
.L_60:
        /*0168*/ 	.byte	0x04, 0x2f
        /*016a*/ 	.short	(.L_62 - .L_61)
	.align		4
.L_61:
        /*016c*/ 	.word	index@(_Z5hbeq2Pb14__nv_bfloat162S0_)
        /*0170*/ 	.word	0x00000008


	//----- nvinfo : EIATTR_FRAME_SIZE
	.align		4
.L_62:
        /*0174*/ 	.byte	0x04, 0x11
        /*0176*/ 	.short	(.L_64 - .L_63)
	.align		4
.L_63:
        /*0178*/ 	.word	index@(_Z5hbeq2Pb14__nv_bfloat162S0_)
        /*017c*/ 	.word	0x00000000


	//----- nvinfo : EIATTR_REGCOUNT
	.align		4
.L_64:
        /*0180*/ 	.byte	0x04, 0x2f
        /*0182*/ 	.short	(.L_66 - .L_65)
	.align		4
.L_65:
        /*0184*/ 	.word	index@(_Z6hbequ2Pb14__nv_bfloat162S0_)
        /*0188*/ 	.word	0x00000008


	//----- nvinfo : EIATTR_FRAME_SIZE
	.align		4
.L_66:
        /*018c*/ 	.byte	0x04, 0x11
        /*018e*/ 	.short	(.L_68 - .L_67)
	.align		4
.L_67:
        /*0190*/ 	.word	index@(_Z6hbequ2Pb14__nv_bfloat162S0_)
        /*0194*/ 	.word	0x00000000


	//----- nvinfo : EIATTR_REGCOUNT
	.align		4
.L_68:
        /*0198*/ 	.byte	0x04, 0x2f
        /*019a*/ 	.short	(.L_70 - .L_69)
	.align		4
.L_69:
        /*019c*/ 	.word	index@(_Z5hbge2Pb14__nv_bfloat162S0_)
        /*01a0*/ 	.word	0x00000008


	//----- nvinfo : EIATTR_FRAME_SIZE
	.align		4
.L_70:
        /*01a4*/ 	.byte	0x04, 0x11
        /*01a6*/ 	.short	(.L_72 - .L_71)
	.align		4
.L_71:
        /*01a8*/ 	.word	index@(_Z5hbge2Pb14__nv_bfloat162S0_)
        /*01ac*/ 	.word	0x00000000


	//----- nvinfo : EIATTR_REGCOUNT
	.align		4
.L_72:
        /*01b0*/ 	.byte	0x04, 0x2f
        /*01b2*/ 	.short	(.L_74 - .L_73)
	.align		4
.L_73:
        /*01b4*/ 	.word	index@(_Z6hbgeu2Pb14__nv_bfloat162S0_)
        /*01b8*/ 	.word	0x00000008


	//----- nvinfo : EIATTR_FRAME_SIZE
	.align		4
.L_74:
        /*01bc*/ 	.byte	0x04, 0x11
        /*01be*/ 	.short	(.L_76 - .L_75)
	.align		4
.L_75:
        /*01c0*/ 	.word	index@(_Z6hbgeu2Pb14__nv_bfloat162S0_)
        /*01c4*/ 	.word	0x00000000


	//----- nvinfo : EIATTR_REGCOUNT
	.align		4
.L_76:
        /*01c8*/ 	.byte	0x04, 0x2f
        /*01ca*/ 	.short	(.L_78 - .L_77)
	.align		4
.L_77:
        /*01cc*/ 	.word	index@(_Z5hbgt2Pb14__nv_bfloat162S0_)
        /*01d0*/ 	.word	0x00000008


	//----- nvinfo : EIATTR_FRAME_SIZE
	.align		4
.L_78:
        /*01d4*/ 	.byte	0x04, 0x11
        /*01d6*/ 	.short	(.L_80 - .L_79)
	.align		4
.L_79:
        /*01d8*/ 	.word	index@(_Z5hbgt2Pb14__nv_bfloat162S0_)
        /*01dc*/ 	.word	0x00000000


	//----- nvinfo : EIATTR_REGCOUNT
	.align		4
.L_80:
        /*01e0*/ 	.byte	0x04, 0x2f
        /*01e2*/ 	.short	(.L_82 - .L_81)
	.align		4
.L_81:
        /*01e4*/ 	.word	index@(_Z6hbgtu2Pb14__nv_bfloat162S0_)
        /*01e8*/ 	.word	0x00000008


	//----- nvinfo : EIATTR_FRAME_SIZE
	.align		4
.L_82:
        /*01ec*/ 	.byte	0x04, 0x11
        /*01ee*/ 	.short	(.L_84 - .L_83)
	.align		4
.L_83:
        /*01f0*/ 	.word	index@(_Z6hbgtu2Pb14__nv_bfloat162S0_)
        /*01f4*/ 	.word	0x00000000


	//----- nvinfo : EIATTR_REGCOUNT
	.align		4
.L_84:
        /*01f8*/ 	.byte	0x04, 0x2f
        /*01fa*/ 	.short	(.L_86 - .L_85)
	.align		4
.L_85:
        /*01fc*/ 	.word	index@(_Z5hble2Pb14__nv_bfloat162S0_)
        /*0200*/ 	.word	0x00000008


	//----- nvinfo : EIATTR_FRAME_SIZE
	.align		4
.L_86:
        /*0204*/ 	.byte	0x04, 0x11
        /*0206*/ 	.short	(.L_88 - .L_87)
	.align		4
.L_87:
        /*0208*/ 	.word	index@(_Z5hble2Pb14__nv_bfloat162S0_)
        /*020c*/ 	.word	0x00000000


	//----- nvinfo : EIATTR_REGCOUNT
	.align		4
.L_88:
        /*0210*/ 	.byte	0x04, 0x2f
        /*0212*/ 	.short	(.L_90 - .L_89)
	.align		4
.L_89:
        /*0214*/ 	.word	index@(_Z6hbleu2Pb14__nv_bfloat162S0_)
        /*0218*/ 	.word	0x00000008


	//----- nvinfo : EIATTR_FRAME_SIZE
	.align		4
.L_90:
        /*021c*/ 	.byte	0x04, 0x11
        /*021e*/ 	.short	(.L_92 - .L_91)
	.align		4
.L_91:
        /*0220*/ 	.word	index@(_Z6hbleu2Pb14__nv_bfloat162S0_)
        /*0224*/ 	.word	0x00000000


	//----- nvinfo : EIATTR_REGCOUNT
	.align		4
.L_92:
        /*0228*/ 	.byte	0x04, 0x2f
        /*022a*/ 	.short	(.L_94 - .L_93)
	.align		4
.L_93:
        /*022c*/ 	.word	index@(_Z5hblt2Pb14__nv_bfloat162S0_)
        /*0230*/ 	.word	0x00000008


	//----- nvinfo : EIATTR_FRAME_SIZE
	.align		4
.L_94:
        /*0234*/ 	.byte	0x04, 0x11
        /*0236*/ 	.short	(.L_96 - .L_95)
	.align		4
.L_95:
        /*0238*/ 	.word	index@(_Z5hblt2Pb14__nv_bfloat162S0_)
        /*023c*/ 	.word	0x00000000


	//----- nvinfo : EIATTR_REGCOUNT
	.align		4
.L_96:
        /*0240*/ 	.byte	0x04, 0x2f
        /*0242*/ 	.short	(.L_98 - .L_97)
	.align		4
.L_97:
        /*0244*/ 	.word	index@(_Z6hbltu2Pb14__nv_bfloat162S0_)
        /*0248*/ 	.word	0x00000008


	//----- nvinfo : EIATTR_FRAME_SIZE
	.align		4
.L_98:
        /*024c*/ 	.byte	0x04, 0x11
        /*024e*/ 	.short	(.L_100 - .L_99)
	.align		4
.L_99:
        /*0250*/ 	.word	index@(_Z6hbltu2Pb14__nv_bfloat162S0_)
        /*0254*/ 	.word	0x00000000


	//----- nvinfo : EIATTR_REGCOUNT
	.align		4
.L_100:
        /*0258*/ 	.byte	0x04, 0x2f
        /*025a*/ 	.short	(.L_102 - .L_101)
	.align		4
.L_101:
        /*025c*/ 	.word	index@(_Z5hbne2Pb14__nv_bfloat162S0_)
        /*0260*/ 	.word	0x00000008


	//----- nvinfo : EIATTR_FRAME_SIZE
	.align		4
.L_102:
        /*0264*/ 	.byte	0x04, 0x11
        /*0266*/ 	.short	(.L_104 - .L_103)
	.align		4
.L_103:
        /*0268*/ 	.word	index@(_Z5hbne2Pb14__nv_bfloat162S0_)
        /*026c*/ 	.word	0x00000000


	//----- nvinfo : EIATTR_REGCOUNT
	.align		4
.L_104:
        /*0270*/ 	.byte	0x04, 0x2f
        /*0272*/ 	.short	(.L_106 - .L_105)
	.align		4
.L_105:
        /*0274*/ 	.word	index@(_Z6hbneu2Pb14__nv_bfloat162S0_)
        /*0278*/ 	.word	0x00000008


	//----- nvinfo : EIATTR_FRAME_SIZE
	.align		4
.L_106:
        /*027c*/ 	.byte	0x04, 0x11
        /*027e*/ 	.short	(.L_108 - .L_107)
	.align		4
.L_107:
        /*0280*/ 	.word	index@(_Z6hbneu2Pb14__nv_bfloat162S0_)
        /*0284*/ 	.word	0x00000000


	//----- nvinfo : EIATTR_REGCOUNT
	.align		4
.L_108:
        /*0288*/ 	.byte	0x04, 0x2f
        /*028a*/ 	.short	(.L_110 - .L_109)
	.align		4
.L_109:
        /*028c*/ 	.word	index@(_Z4heq2Pf14__nv_bfloat162S0_)
        /*0290*/ 	.word	0x0000000a


	//----- nvinfo : EIATTR_FRAME_SIZE
	.align		4
.L_110:
        /*0294*/ 	.byte	0x04, 0x11
        /*0296*/ 	.short	(.L_112 - .L_111)
	.align		4
.L_111:
        /*0298*/ 	.word	index@(_Z4heq2Pf14__nv_bfloat162S0_)
        /*029c*/ 	.word	0x00000000


	//----- nvinfo : EIATTR_REGCOUNT
	.align		4
.L_112:
        /*02a0*/ 	.byte	0x04, 0x2f
        /*02a2*/ 	.short	(.L_114 - .L_113)
	.align		4
.L_113:
        /*02a4*/ 	.word	index@(_Z5hequ2Pf14__nv_bfloat162S0_)
        /*02a8*/ 	.word	0x0000000a


	//----- nvinfo : EIATTR_FRAME_SIZE
	.align		4
.L_114:
        /*02ac*/ 	.byte	0x04, 0x11
        /*02ae*/ 	.short	(.L_116 - .L_115)
	.align		4
.L_115:
        /*02b0*/ 	.word	index@(_Z5hequ2Pf14__nv_bfloat162S0_)
        /*02b4*/ 	.word	0x00000000


	//----- nvinfo : EIATTR_REGCOUNT
	.align		4
.L_116:
        /*02b8*/ 	.byte	0x04, 0x2f
        /*02ba*/ 	.short	(.L_118 - .L_117)
	.align		4
.L_117:
        /*02bc*/ 	.word	index@(_Z4hge2Pf14__nv_bfloat162S0_)
        /*02c0*/ 	.word	0x0000000a


	//----- nvinfo : EIATTR_FRAME_SIZE
	.align		4
.L_118:
        /*02c4*/ 	.byte	0x04, 0x11
        /*02c6*/ 	.short	(.L_120 - .L_119)
	.align		4
.L_119:
        /*02c8*/ 	.word	index@(_Z4hge2Pf14__nv_bfloat162S0_)
        /*02cc*/ 	.word	0x00000000


	//----- nvinfo : EIATTR_REGCOUNT
	.align		4
.L_120:
        /*02d0*/ 	.byte	0x04, 0x2f
        /*02d2*/ 	.short	(.L_122 - .L_121)
	.align		4
.L_121:
        /*02d4*/ 	.word	index@(_Z5hgeu2Pf14__nv_bfloat162S0_)
        /*02d8*/ 	.word	0x0000000a


	//----- nvinfo : EIATTR_FRAME_SIZE
	.align		4
.L_122:
        /*02dc*/ 	.byte	0x04, 0x11
        /*02de*/ 	.short	(.L_124 - .L_123)
	.align		4
.L_123:
        /*02e0*/ 	.word	index@(_Z5hgeu2Pf14__nv_bfloat162S0_)
        /*02e4*/ 	.word	0x00000000


	//----- nvinfo : EIATTR_REGCOUNT
	.align		4
.L_124:
        /*02e8*/ 	.byte	0x04, 0x2f
        /*02ea*/ 	.short	(.L_126 - .L_125)
	.align		4
.L_125:
        /*02ec*/ 	.word	index@(_Z4hgt2Pf14__nv_bfloat162S0_)
        /*02f0*/ 	.word	0x0000000a


	//----- nvinfo : EIATTR_FRAME_SIZE
	.align		4
.L_126:
        /*02f4*/ 	.byte	0x04, 0x11
        /*02f6*/ 	.short	(.L_128 - .L_127)
	.align		4
.L_127:
        /*02f8*/ 	.word	index@(_Z4hgt2Pf14__nv_bfloat162S0_)
        /*02fc*/ 	.word	0x00000000


	//----- nvinfo : EIATTR_REGCOUNT
	.align		4
.L_128:
        /*0300*/ 	.byte	0x04, 0x2f
        /*0302*/ 	.short	(.L_130 - .L_129)
	.align		4
.L_129:
        /*0304*/ 	.word	index@(_Z5hgtu2Pf14__nv_bfloat162S0_)
        /*0308*/ 	.word	0x0000000a


	//----- nvinfo : EIATTR_FRAME_SIZE
	.align		4
.L_130:
        /*030c*/ 	.byte	0x04, 0x11
        /*030e*/ 	.short	(.L_132 - .L_131)
	.align		4
.L_131:
        /*0310*/ 	.word	index@(_Z5hgtu2Pf14__nv_bfloat162S0_)
        /*0314*/ 	.word	0x00000000


	//----- nvinfo : EIATTR_REGCOUNT
	.align		4
.L_132:
        /*0318*/ 	.byte	0x04, 0x2f
        /*031a*/ 	.short	(.L_134 - .L_133)
	.align		4
.L_133:
        /*031c*/ 	.word	index@(_Z7hisnan2Pf14__nv_bfloat162)
        /*0320*/ 	.word	0x0000000a


	//----- nvinfo : EIATTR_FRAME_SIZE
	.align		4
.L_134:
        /*0324*/ 	.byte	0x04, 0x11
        /*0326*/ 	.short	(.L_136 - .L_135)
	.align		4
.L_135:
        /*0328*/ 	.word	index@(_Z7hisnan2Pf14__nv_bfloat162)
        /*032c*/ 	.word	0x00000000


	//----- nvinfo : EIATTR_REGCOUNT
	.align		4
.L_136:
        /*0330*/ 	.byte	0x04, 0x2f
        /*0332*/ 	.short	(.L_138 - .L_137)
	.align		4
.L_137:
        /*0334*/ 	.word	index@(_Z4hle2Pf14__nv_bfloat162S0_)
        /*0338*/ 	.word	0x0000000a


	//----- nvinfo : EIATTR_FRAME_SIZE
	.align		4
.L_138:
        /*033c*/ 	.byte	0x04, 0x11
        /*033e*/ 	.short	(.L_140 - .L_139)
	.align		4
.L_139:
        /*0340*/ 	.word	index@(_Z4hle2Pf14__nv_bfloat162S0_)
        /*0344*/ 	.word	0x00000000


	//----- nvinfo : EIATTR_REGCOUNT
	.align		4
.L_140:
        /*0348*/ 	.byte	0x04, 0x2f
        /*034a*/ 	.short	(.L_142 - .L_141)
	.align		4
.L_141:
        /*034c*/ 	.word	index@(_Z5hleu2Pf14__nv_bfloat162S0_)
        /*0350*/ 	.word	0x0000000a


	//----- nvinfo : EIATTR_FRAME_SIZE
	.align		4
.L_142:
        /*0354*/ 	.byte	0x04, 0x11
        /*0356*/ 	.short	(.L_144 - .L_143)
	.align		4
.L_143:
        /*0358*/ 	.word	index@(_Z5hleu2Pf14__nv_bfloat162S0_)
        /*035c*/ 	.word	0x00000000


	//----- nvinfo : EIATTR_REGCOUNT
	.align		4
.L_144:
        /*0360*/ 	.byte	0x04, 0x2f
        /*0362*/ 	.short	(.L_146 - .L_145)
	.align		4
.L_145:
        /*0364*/ 	.word	index@(_Z4hlt2Pf14__nv_bfloat162S0_)
        /*0368*/ 	.word	0x0000000a


	//----- nvinfo : EIATTR_FRAME_SIZE
	.align		4
.L_146:
        /*036c*/ 	.byte	0x04, 0x11
        /*036e*/ 	.short	(.L_148 - .L_147)
	.align		4
.L_147:
        /*0370*/ 	.word	index@(_Z4hlt2Pf14__nv_bfloat162S0_)
        /*0374*/ 	.word	0x00000000


	//----- nvinfo : EIATTR_REGCOUNT
	.align		4
.L_148:
        /*0378*/ 	.byte	0x04, 0x2f
        /*037a*/ 	.short	(.L_150 - .L_149)
	.align		4
.L_149:
        /*037c*/ 	.word	index@(_Z5hltu2Pf14__nv_bfloat162S0_)
        /*0380*/ 	.word	0x0000000a


	//----- nvinfo : EIATTR_FRAME_SIZE
	.align		4
.L_150:
        /*0384*/ 	.byte	0x04, 0x11
        /*0386*/ 	.short	(.L_152 - .L_151)
	.align		4
.L_151:
        /*0388*/ 	.word	index@(_Z5hltu2Pf14__nv_bfloat162S0_)
        /*038c*/ 	.word	0x00000000


	//----- nvinfo : EIATTR_REGCOUNT
	.align		4
.L_152:
        /*0390*/ 	.byte	0x04, 0x2f
        /*0392*/ 	.short	(.L_154 - .L_153)
	.align		4
.L_153:
        /*0394*/ 	.word	index@(_Z5hmax2Pf14__nv_bfloat162S0_)
        /*0398*/ 	.word	0x0000000a


	//----- nvinfo : EIATTR_FRAME_SIZE
	.align		4
.L_154:
        /*039c*/ 	.byte	0x04, 0x11
        /*039e*/ 	.short	(.L_156 - .L_155)
	.align		4
.L_155:
        /*03a0*/ 	.word	index@(_Z5hmax2Pf14__nv_bfloat162S0_)
        /*03a4*/ 	.word	0x00000000


	//----- nvinfo : EIATTR_REGCOUNT
	.align		4
.L_156:
        /*03a8*/ 	.byte	0x04, 0x2f
        /*03aa*/ 	.short	(.L_158 - .L_157)
	.align		4
.L_157:
        /*03ac*/ 	.word	index@(_Z9hmax2_nanPf14__nv_bfloat162S0_)
        /*03b0*/ 	.word	0x0000000a


	//----- nvinfo : EIATTR_FRAME_SIZE
	.align		4
.L_158:
        /*03b4*/ 	.byte	0x04, 0x11
        /*03b6*/ 	.short	(.L_160 - .L_159)
	.align		4
.L_159:
        /*03b8*/ 	.word	index@(_Z9hmax2_nanPf14__nv_bfloat162S0_)
        /*03bc*/ 	.word	0x00000000


	//----- nvinfo : EIATTR_REGCOUNT
	.align		4
.L_160:
        /*03c0*/ 	.byte	0x04, 0x2f
        /*03c2*/ 	.short	(.L_162 - .L_161)
	.align		4
.L_161:
        /*03c4*/ 	.word	index@(_Z5hmin2Pf14__nv_bfloat162S0_)
        /*03c8*/ 	.word	0x0000000a


	//----- nvinfo : EIATTR_FRAME_SIZE
	.align		4
.L_162:
        /*03cc*/ 	.byte	0x04, 0x11
        /*03ce*/ 	.short	(.L_164 - .L_163)
	.align		4
.L_163:
        /*03d0*/ 	.word	index@(_Z5hmin2Pf14__nv_bfloat162S0_)
        /*03d4*/ 	.word	0x00000000


	//----- nvinfo : EIATTR_REGCOUNT
	.align		4
.L_164:
        /*03d8*/ 	.byte	0x04, 0x2f
        /*03da*/ 	.short	(.L_166 - .L_165)
	.align		4
.L_165:
        /*03dc*/ 	.word	index@(_Z9hmin2_nanPf14__nv_bfloat162S0_)
        /*03e0*/ 	.word	0x0000000a


	//----- nvinfo : EIATTR_FRAME_SIZE
	.align		4
.L_166:
        /*03e4*/ 	.byte	0x04, 0x11
        /*03e6*/ 	.short	(.L_168 - .L_167)
	.align		4
.L_167:
        /*03e8*/ 	.word	index@(_Z9hmin2_nanPf14__nv_bfloat162S0_)
        /*03ec*/ 	.word	0x00000000


	//----- nvinfo : EIATTR_REGCOUNT
	.align		4
.L_168:
        /*03f0*/ 	.byte	0x04, 0x2f
        /*03f2*/ 	.short	(.L_170 - .L_169)
	.align		4
.L_169:
        /*03f4*/ 	.word	index@(_Z4hne2Pf14__nv_bfloat162S0_)
        /*03f8*/ 	.word	0x0000000a


	//----- nvinfo : EIATTR_FRAME_SIZE
	.align		4
.L_170:
        /*03fc*/ 	.byte	0x04, 0x11
        /*03fe*/ 	.short	(.L_172 - .L_171)
	.align		4
.L_171:
        /*0400*/ 	.word	index@(_Z4hne2Pf14__nv_bfloat162S0_)
        /*0404*/ 	.word	0x00000000


	//----- nvinfo : EIATTR_REGCOUNT
	.align		4
.L_172:
        /*0408*/ 	.byte	0x04, 0x2f
        /*040a*/ 	.short	(.L_174 - .L_173)
	.align		4
.L_173:
        /*040c*/ 	.word	index@(_Z5hneu2Pf14__nv_bfloat162S0_)
        /*0410*/ 	.word	0x0000000a


	//----- nvinfo : EIATTR_FRAME_SIZE
	.align		4
.L_174:
        /*0414*/ 	.byte	0x04, 0x11
        /*0416*/ 	.short	(.L_176 - .L_175)
	.align		4
.L_175:
        /*0418*/ 	.word	index@(_Z5hneu2Pf14__nv_bfloat162S0_)
        /*041c*/ 	.word	0x00000000


	//----- nvinfo : EIATTR_REGCOUNT
	.align		4
.L_176:
        /*0420*/ 	.byte	0x04, 0x2f
        /*0422*/ 	.short	(.L_178 - .L_177)
	.align		4
.L_177:
        /*0424*/ 	.word	index@(_Z7_h2ceilPf14__nv_bfloat162)
        /*0428*/ 	.word	0x0000000a


	//----- nvinfo : EIATTR_FRAME_SIZE
	.align		4
.L_178:
        /*042c*/ 	.byte	0x04, 0x11
        /*042e*/ 	.short	(.L_180 - .L_179)
	.align		4
.L_179:
        /*0430*/ 	.word	index@(_Z7_h2ceilPf14__nv_bfloat162)
        /*0434*/ 	.word	0x00000000


	//----- nvinfo : EIATTR_REGCOUNT
	.align		4
.L_180:
        /*0438*/ 	.byte	0x04, 0x2f
        /*043a*/ 	.short	(.L_182 - .L_181)
	.align		4
.L_181:
        /*043c*/ 	.word	index@(_Z6_h2cosPf14__nv_bfloat162)
        /*0440*/ 	.word	0x00000017


	//----- nvinfo : EIATTR_FRAME_SIZE
	.align		4
.L_182:
        /*0444*/ 	.byte	0x04, 0x11
        /*0446*/ 	.short	(.L_184 - .L_183)
	.align		4
.L_183:
        /*0448*/ 	.word	index@(_Z6_h2cosPf14__nv_bfloat162)
        /*044c*/ 	.word	0x00000000


	//----- nvinfo : EIATTR_REGCOUNT
	.align		4
.L_184:
        /*0450*/ 	.byte	0x04, 0x2f
        /*0452*/ 	.short	(.L_186 - .L_185)
	.align		4
.L_185:
        /*0454*/ 	.word	index@(_Z6_h2expPf14__nv_bfloat162)
        /*0458*/ 	.word	0x0000000a


	//----- nvinfo : EIATTR_FRAME_SIZE
	.align		4
.L_186:
        /*045c*/ 	.byte	0x04, 0x11
        /*045e*/ 	.short	(.L_188 - .L_187)
	.align		4
.L_187:
        /*0460*/ 	.word	index@(_Z6_h2expPf14__nv_bfloat162)
        /*0464*/ 	.word	0x00000000


	//----- nvinfo : EIATTR_REGCOUNT
	.align		4
.L_188:
        /*0468*/ 	.byte	0x04, 0x2f
        /*046a*/ 	.short	(.L_190 - .L_189)
	.align		4
.L_189:
        /*046c*/ 	.word	index@(_Z8_h2exp10Pf14__nv_bfloat162)
        /*0470*/ 	.word	0x0000000a


	//----- nvinfo : EIATTR_FRAME_SIZE
	.align		4
.L_190:
        /*0474*/ 	.byte	0x04, 0x11
        /*0476*/ 	.short	(.L_192 - .L_191)
	.align		4
.L_191:
        /*0478*/ 	.word	index@(_Z8_h2exp10Pf14__nv_bfloat162)
        /*047c*/ 	.word	0x00000000


	//----- nvinfo : EIATTR_REGCOUNT
	.align		4
.L_192:
        /*0480*/ 	.byte	0x04, 0x2f
        /*0482*/ 	.short	(.L_194 - .L_193)
	.align		4
.L_193:
        /*0484*/ 	.word	index@(_Z7_h2exp2Pf14__nv_bfloat162)
        /*0488*/ 	.word	0x0000000a


	//----- nvinfo : EIATTR_FRAME_SIZE
	.align		4
.L_194:
        /*048c*/ 	.byte	0x04, 0x11
        /*048e*/ 	.short	(.L_196 - .L_195)
	.align		4
.L_195:
        /*0490*/ 	.word	index@(_Z7_h2exp2Pf14__nv_bfloat162)
        /*0494*/ 	.word	0x00000000


	//----- nvinfo : EIATTR_REGCOUNT
	.align		4
.L_196:
        /*0498*/ 	.byte	0x04, 0x2f
        /*049a*/ 	.short	(.L_198 - .L_197)
	.align		4
.L_197:
        /*049c*/ 	.word	index@(_Z8_h2floorPf14__nv_bfloat162)
        /*04a0*/ 	.word	0x0000000a


	//----- nvinfo : EIATTR_FRAME_SIZE
	.align		4
.L_198:
        /*04a4*/ 	.byte	0x04, 0x11
        /*04a6*/ 	.short	(.L_200 - .L_199)
	.align		4
.L_199:
        /*04a8*/ 	.word	index@(_Z8_h2floorPf14__nv_bfloat162)
        /*04ac*/ 	.word	0x00000000


	//----- nvinfo : EIATTR_REGCOUNT
	.align		4
.L_200:
        /*04b0*/ 	.byte	0x04, 0x2f
        /*04b2*/ 	.short	(.L_202 - .L_201)
	.align		4
.L_201:
        /*04b4*/ 	.word	index@(_Z6_h2logPf14__nv_bfloat162)
        /*04b8*/ 	.word	0x0000000a


	//----- nvinfo : EIATTR_FRAME_SIZE
	.align		4
.L_202:
        /*04bc*/ 	.byte	0x04, 0x11
        /*04be*/ 	.short	(.L_204 - .L_203)
	.align		4
.L_203:
        /*04c0*/ 	.word	index@(_Z6_h2logPf14__nv_bfloat162)
        /*04c4*/ 	.word	0x00000000


	//----- nvinfo : EIATTR_REGCOUNT
	.align		4
.L_204:
        /*04c8*/ 	.byte	0x04, 0x2f
        /*04ca*/ 	.short	(.L_206 - .L_205)
	.align		4
.L_205:
        /*04cc*/ 	.word	index@(_Z8_h2log10Pf14__nv_bfloat162)
        /*04d0*/ 	.word	0x0000000a


	//----- nvinfo : EIATTR_FRAME_SIZE
	.align		4
.L_206:
        /*04d4*/ 	.byte	0x04, 0x11
        /*04d6*/ 	.short	(.L_208 - .L_207)
	.align		4
.L_207:
        /*04d8*/ 	.word	index@(_Z8_h2log10Pf14__nv_bfloat162)
        /*04dc*/ 	.word	0x00000000


	//----- nvinfo : EIATTR_REGCOUNT
	.align		4
.L_208:
        /*04e0*/ 	.byte	0x04, 0x2f
        /*04e2*/ 	.short	(.L_210 - .L_209)
	.align		4
.L_209:
        /*04e4*/ 	.word	index@(_Z7_h2log2Pf14__nv_bfloat162)
        /*04e8*/ 	.word	0x0000000a


	//----- nvinfo : EIATTR_FRAME_SIZE
	.align		4
.L_210:
        /*04ec*/ 	.byte	0x04, 0x11
        /*04ee*/ 	.short	(.L_212 - .L_211)
	.align		4
.L_211:
        /*04f0*/ 	.word	index@(_Z7_h2log2Pf14__nv_bfloat162)
        /*04f4*/ 	.word	0x00000000


	//----- nvinfo : EIATTR_REGCOUNT
	.align		4
.L_212:
        /*04f8*/ 	.byte	0x04, 0x2f
        /*04fa*/ 	.short	(.L_214 - .L_213)
	.align		4
.L_213:
        /*04fc*/ 	.word	index@(_Z6_h2rcpPf14__nv_bfloat162)
        /*0500*/ 	.word	0x0000000a


	//----- nvinfo : EIATTR_FRAME_SIZE
	.align		4
.L_214:
        /*0504*/ 	.byte	0x04, 0x11
        /*0506*/ 	.short	(.L_216 - .L_215)
	.align		4
.L_215:
        /*0508*/ 	.word	index@(_Z6_h2rcpPf14__nv_bfloat162)
        /*050c*/ 	.word	0x00000000


	//----- nvinfo : EIATTR_REGCOUNT
	.align		4
.L_216:
        /*0510*/ 	.byte	0x04, 0x2f
        /*0512*/ 	.short	(.L_218 - .L_217)
	.align		4
.L_217:
        /*0514*/ 	.word	index@(_Z7_h2rintPf14__nv_bfloat162)
        /*0518*/ 	.word	0x0000000a


	//----- nvinfo : EIATTR_FRAME_SIZE
	.align		4
.L_218:
        /*051c*/ 	.byte	0x04, 0x11
        /*051e*/ 	.short	(.L_220 - .L_219)
	.align		4
.L_219:
        /*0520*/ 	.word	index@(_Z7_h2rintPf14__nv_bfloat162)
        /*0524*/ 	.word	0x00000000


	//----- nvinfo : EIATTR_REGCOUNT
	.align		4
.L_220:
        /*0528*/ 	.byte	0x04, 0x2f
        /*052a*/ 	.short	(.L_222 - .L_221)
	.align		4
.L_221:
        /*052c*/ 	.word	index@(_Z8_h2rsqrtPf14__nv_bfloat162)
        /*0530*/ 	.word	0x0000000a


	//----- nvinfo : EIATTR_FRAME_SIZE
	.align		4
.L_222:
        /*0534*/ 	.byte	0x04, 0x11
        /*0536*/ 	.short	(.L_224 - .L_223)
	.align		4
.L_223:
        /*0538*/ 	.word	index@(_Z8_h2rsqrtPf14__nv_bfloat162)
        /*053c*/ 	.word	0x00000000


	//----- nvinfo : EIATTR_REGCOUNT
	.align		4
.L_224:
        /*0540*/ 	.byte	0x04, 0x2f
        /*0542*/ 	.short	(.L_226 - .L_225)
	.align		4
.L_225:
        /*0544*/ 	.word	index@(_Z6_h2sinPf14__nv_bfloat162)
        /*0548*/ 	.word	0x00000017


	//----- nvinfo : EIATTR_FRAME_SIZE
	.align		4
.L_226:
        /*054c*/ 	.byte	0x04, 0x11
        /*054e*/ 	.short	(.L_228 - .L_227)
	.align		4
.L_227:
        /*0550*/ 	.word	index@(_Z6_h2sinPf14__nv_bfloat162)
        /*0554*/ 	.word	0x00000000


	//----- nvinfo : EIATTR_REGCOUNT
	.align		4
.L_228:
        /*0558*/ 	.byte	0x04, 0x2f
        /*055a*/ 	.short	(.L_230 - .L_229)
	.align		4
.L_229:
        /*055c*/ 	.word	index@(_Z7_h2sqrtPf14__nv_bfloat162)
        /*0560*/ 	.word	0x0000000a


	//----- nvinfo : EIATTR_FRAME_SIZE
	.align		4
.L_230:
        /*0564*/ 	.byte	0x04, 0x11
        /*0566*/ 	.short	(.L_232 - .L_231)
	.align		4
.L_231:
        /*0568*/ 	.word	index@(_Z7_h2sqrtPf14__nv_bfloat162)
        /*056c*/ 	.word	0x00000000


	//----- nvinfo : EIATTR_REGCOUNT
	.align		4
.L_232:
        /*0570*/ 	.byte	0x04, 0x2f
        /*0572*/ 	.short	(.L_234 - .L_233)
	.align		4
.L_233:
        /*0574*/ 	.word	index@(_Z8_h2truncPf14__nv_bfloat162)
        /*0578*/ 	.word	0x0000000a


	//----- nvinfo : EIATTR_FRAME_SIZE
	.align		4
.L_234:
        /*057c*/ 	.byte	0x04, 0x11
        /*057e*/ 	.short	(.L_236 - .L_235)
	.align		4
.L_235:
        /*0580*/ 	.word	index@(_Z8_h2truncPf14__nv_bfloat162)
        /*0584*/ 	.word	0x00000000


	//----- nvinfo : EIATTR_MIN_STACK_SIZE
	.align		4
.L_236:
        /*0588*/ 	.byte	0x04, 0x12
        /*058a*/ 	.short	(.L_238 - .L_237)
	.align		4
.L_237:
        /*058c*/ 	.word	index@(_Z8_h2truncPf14__nv_bfloat162)
        /*0590*/ 	.word	0x00000000


	//----- nvinfo : EIATTR_MIN_STACK_SIZE
	.align		4
.L_238:
        /*0594*/ 	.byte	0x04, 0x12
        /*0596*/ 	.short	(.L_240 - .L_239)
	.align		4
.L_239:
        /*0598*/ 	.word	index@(_Z7_h2sqrtPf14__nv_bfloat162)
        /*059c*/ 	.word	0x00000000


	//----- nvinfo : EIATTR_MIN_STACK_SIZE
	.align		4
.L_240:
        /*05a0*/ 	.byte	0x04, 0x12
        /*05a2*/ 	.short	(.L_242 - .L_241)
	.align		4
.L_241:
        /*05a4*/ 	.word	index@(_Z6_h2sinPf14__nv_bfloat162)
        /*05a8*/ 	.word	0x00000000


	//----- nvinfo : EIATTR_MIN_STACK_SIZE
	.align		4
.L_242:
        /*05ac*/ 	.byte	0x04, 0x12
        /*05ae*/ 	.short	(.L_244 - .L_243)
	.align		4
.L_243:
        /*05b0*/ 	.word	index@(_Z8_h2rsqrtPf14__nv_bfloat162)
        /*05b4*/ 	.word	0x00000000


	//----- nvinfo : EIATTR_MIN_STACK_SIZE
	.align		4
.L_244:
        /*05b8*/ 	.byte	0x04, 0x12
        /*05ba*/ 	.short	(.L_246 - .L_245)
	.align		4
.L_245:
        /*05bc*/ 	.word	index@(_Z7_h2rintPf14__nv_bfloat162)
        /*05c0*/ 	.word	0x00000000


	//----- nvinfo : EIATTR_MIN_STACK_SIZE
	.align		4
.L_246:
        /*05c4*/ 	.byte	0x04, 0x12
        /*05c6*/ 	.short	(.L_248 - .L_247)
	.align		4
.L_247:
        /*05c8*/ 	.word	index@(_Z6_h2rcpPf14__nv_bfloat162)
        /*05cc*/ 	.word	0x00000000


	//----- nvinfo : EIATTR_MIN_STACK_SIZE
	.align		4
.L_248:
        /*05d0*/ 	.byte	0x04, 0x12
        /*05d2*/ 	.short	(.L_250 - .L_249)
	.align		4
.L_249:
        /*05d4*/ 	.word	index@(_Z7_h2log2Pf14__nv_bfloat162)
        /*05d8*/ 	.word	0x00000000


	//----- nvinfo : EIATTR_MIN_STACK_SIZE
	.align		4
.L_250:
        /*05dc*/ 	.byte	0x04, 0x12
        /*05de*/ 	.short	(.L_252 - .L_251)
	.align		4
.L_251:
        /*05e0*/ 	.word	index@(_Z8_h2log10Pf14__nv_bfloat162)
        /*05e4*/ 	.word	0x00000000


	//----- nvinfo : EIATTR_MIN_STACK_SIZE
	.align		4
.L_252:
        /*05e8*/ 	.byte	0x04, 0x12
        /*05ea*/ 	.short	(.L_254 - .L_253)
	.align		4
.L_253:
        /*05ec*/ 	.word	index@(_Z6_h2logPf14__nv_bfloat162)
        /*05f0*/ 	.word	0x00000000


	//----- nvinfo : EIATTR_MIN_STACK_SIZE
	.align		4
.L_254:
        /*05f4*/ 	.byte	0x04, 0x12
        /*05f6*/ 	.short	(.L_256 - .L_255)
	.align		4
.L_255:
        /*05f8*/ 	.word	index@(_Z8_h2floorPf14__nv_bfloat162)
        /*05fc*/ 	.word	0x00000000


	//----- nvinfo : EIATTR_MIN_STACK_SIZE
	.align		4
.L_256:
        /*0600*/ 	.byte	0x04, 0x12
        /*0602*/ 	.short	(.L_258 - .L_257)
	.align		4
.L_257:
        /*0604*/ 	.word	index@(_Z7_h2exp2Pf14__nv_bfloat162)
        /*0608*/ 	.word	0x00000000


	//----- nvinfo : EIATTR_MIN_STACK_SIZE
	.align		4
.L_258:
        /*060c*/ 	.byte	0x04, 0x12
        /*060e*/ 	.short	(.L_260 - .L_259)
	.align		4
.L_259:
        /*0610*/ 	.word	index@(_Z8_h2exp10Pf14__nv_bfloat162)
        /*0614*/ 	.word	0x00000000


	//----- nvinfo : EIATTR_MIN_STACK_SIZE
	.align		4
.L_260:
        /*0618*/ 	.byte	0x04, 0x12
        /*061a*/ 	.short	(.L_262 - .L_261)
	.align		4
.L_261:
        /*061c*/ 	.word	index@(_Z6_h2expPf14__nv_bfloat162)
        /*0620*/ 	.word	0x00000000


	//----- nvinfo : EIATTR_MIN_STACK_SIZE
	.align		4
.L_262:
        /*0624*/ 	.byte	0x04, 0x12
        /*0626*/ 	.short	(.L_264 - .L_263)
	.align		4
.L_263:
        /*0628*/ 	.word	index@(_Z6_h2cosPf14__nv_bfloat162)
        /*062c*/ 	.word	0x00000000


	//----- nvinfo : EIATTR_MIN_STACK_SIZE
	.align		4
.L_264:
        /*0630*/ 	.byte	0x04, 0x12
        /*0632*/ 	.short	(.L_266 - .L_265)
	.align		4
.L_265:
        /*0634*/ 	.word	index@(_Z7_h2ceilPf14__nv_bfloat162)
        /*0638*/ 	.word	0x00000000


	//----- nvinfo : EIATTR_MIN_STACK_SIZE
	.align		4
.L_266:
        /*063c*/ 	.byte	0x04, 0x12
        /*063e*/ 	.short	(.L_268 - .L_267)
	.align		4
.L_267:
        /*0640*/ 	.word	index@(_Z5hneu2Pf14__nv_bfloat162S0_)
        /*0644*/ 	.word	0x00000000


	//----- nvinfo : EIATTR_MIN_STACK_SIZE
	.align		4
.L_268:
        /*0648*/ 	.byte	0x04, 0x12
        /*064a*/ 	.short	(.L_270 - .L_269)
	.align		4
.L_269:
        /*064c*/ 	.word	index@(_Z4hne2Pf14__nv_bfloat162S0_)
        /*0650*/ 	.word	0x00000000


	//----- nvinfo : EIATTR_MIN_STACK_SIZE
	.align		4
.L_270:
        /*0654*/ 	.byte	0x04, 0x12
        /*0656*/ 	.short	(.L_272 - .L_271)
	.align		4
.L_271:
        /*0658*/ 	.word	index@(_Z9hmin2_nanPf14__nv_bfloat162S0_)
        /*065c*/ 	.word	0x00000000


	//----- nvinfo : EIATTR_MIN_STACK_SIZE
	.align		4
.L_272:
        /*0660*/ 	.byte	0x04, 0x12
        /*0662*/ 	.short	(.L_274 - .L_273)
	.align		4
.L_273:
        /*0664*/ 	.word	index@(_Z5hmin2Pf14__nv_bfloat162S0_)
        /*0668*/ 	.word	0x00000000


	//----- nvinfo : EIATTR_MIN_STACK_SIZE
	.align		4
.L_274:
        /*066c*/ 	.byte	0x04, 0x12
        /*066e*/ 	.short	(.L_276 - .L_275)
	.align		4
.L_275:
        /*0670*/ 	.word	index@(_Z9hmax2_nanPf14__nv_bfloat162S0_)
        /*0674*/ 	.word	0x00000000


	//----- nvinfo : EIATTR_MIN_STACK_SIZE
	.align		4
.L_276:
        /*0678*/ 	.byte	0x04, 0x12
        /*067a*/ 	.short	(.L_278 - .L_277)
	.align		4
.L_277:
        /*067c*/ 	.word	index@(_Z5hmax2Pf14__nv_bfloat162S0_)
        /*0680*/ 	.word	0x00000000


	//----- nvinfo : EIATTR_MIN_STACK_SIZE
	.align		4
.L_278:
        /*0684*/ 	.byte	0x04, 0x12
        /*0686*/ 	.short	(.L_280 - .L_279)
	.align		4
.L_279:
        /*0688*/ 	.word	index@(_Z5hltu2Pf14__nv_bfloat162S0_)
        /*068c*/ 	.word	0x00000000


	//----- nvinfo : EIATTR_MIN_STACK_SIZE
	.align		4
.L_280:
        /*0690*/ 	.byte	0x04, 0x12
        /*0692*/ 	.short	(.L_282 - .L_281)
	.align		4
.L_281:
        /*0694*/ 	.word	index@(_Z4hlt2Pf14__nv_bfloat162S0_)
        /*0698*/ 	.word	0x00000000


	//----- nvinfo : EIATTR_MIN_STACK_SIZE
	.align		4
.L_282:
        /*069c*/ 	.byte	0x04, 0x12
        /*069e*/ 	.short	(.L_284 - .L_283)
	.align		4
.L_283:
        /*06a0*/ 	.word	index@(_Z5hleu2Pf14__nv_bfloat162S0_)
        /*06a4*/ 	.word	0x00000000


	//----- nvinfo : EIATTR_MIN_STACK_SIZE
	.align		4
.L_284:
        /*06a8*/ 	.byte	0x04, 0x12
        /*06aa*/ 	.short	(.L_286 - .L_285)
	.align		4
.L_285:
        /*06ac*/ 	.word	index@(_Z4hle2Pf14__nv_bfloat162S0_)
        /*06b0*/ 	.word	0x00000000


	//----- nvinfo : EIATTR_MIN_STACK_SIZE
	.align		4
.L_286:
        /*06b4*/ 	.byte	0x04, 0x12
        /*06b6*/ 	.short	(.L_288 - .L_287)
	.align		4
.L_287:
        /*06b8*/ 	.word	index@(_Z7hisnan2Pf14__nv_bfloat162)
        /*06bc*/ 	.word	0x00000000


	//----- nvinfo : EIATTR_MIN_STACK_SIZE
	.align		4
.L_288:
        /*06c0*/ 	.byte	0x04, 0x12
        /*06c2*/ 	.short	(.L_290 - .L_289)
	.align		4
.L_289:
        /*06c4*/ 	.word	index@(_Z5hgtu2Pf14__nv_bfloat162S0_)
        /*06c8*/ 	.word	0x00000000


	//----- nvinfo : EIATTR_MIN_STACK_SIZE
	.align		4
.L_290:
        /*06cc*/ 	.byte	0x04, 0x12
        /*06ce*/ 	.short	(.L_292 - .L_291)
	.align		4
.L_291:
        /*06d0*/ 	.word	index@(_Z4hgt2Pf14__nv_bfloat162S0_)
        /*06d4*/ 	.word	0x00000000


	//----- nvinfo : EIATTR_MIN_STACK_SIZE
	.align		4
.L_292:
        /*06d8*/ 	.byte	0x04, 0x12
        /*06da*/ 	.short	(.L_294 - .L_293)
	.align		4
.L_293:
        /*06dc*/ 	.word	index@(_Z5hgeu2Pf14__nv_bfloat162S0_)
        /*06e0*/ 	.word	0x00000000


	//----- nvinfo : EIATTR_MIN_STACK_SIZE
	.align		4
.L_294:
        /*06e4*/ 	.byte	0x04, 0x12
        /*06e6*/ 	.short	(.L_296 - .L_295)
	.align		4
.L_295:
        /*06e8*/ 	.word	index@(_Z4hge2Pf14__nv_bfloat162S0_)
        /*06ec*/ 	.word	0x00000000


	//----- nvinfo : EIATTR_MIN_STACK_SIZE
	.align		4
.L_296:
        /*06f0*/ 	.byte	0x04, 0x12
        /*06f2*/ 	.short	(.L_298 - .L_297)
	.align		4
.L_297:
        /*06f4*/ 	.word	index@(_Z5hequ2Pf14__nv_bfloat162S0_)
        /*06f8*/ 	.word	0x00000000


	//----- nvinfo : EIATTR_MIN_STACK_SIZE
	.align		4
.L_298:
        /*06fc*/ 	.byte	0x04, 0x12
        /*06fe*/ 	.short	(.L_300 - .L_299)
	.align		4
.L_299:
        /*0700*/ 	.word	index@(_Z4heq2Pf14__nv_bfloat162S0_)
        /*0704*/ 	.word	0x00000000


	//----- nvinfo : EIATTR_MIN_STACK_SIZE
	.align		4
.L_300:
        /*0708*/ 	.byte	0x04, 0x12
        /*070a*/ 	.short	(.L_302 - .L_301)
	.align		4
.L_301:
        /*070c*/ 	.word	index@(_Z6hbneu2Pb14__nv_bfloat162S0_)
        /*0710*/ 	.word	0x00000000


	//----- nvinfo : EIATTR_MIN_STACK_SIZE
	.align		4
.L_302:
        /*0714*/ 	.byte	0x04, 0x12
        /*0716*/ 	.short	(.L_304 - .L_303)
	.align		4
.L_303:
        /*0718*/ 	.word	index@(_Z5hbne2Pb14__nv_bfloat162S0_)
        /*071c*/ 	.word	0x00000000


	//----- nvinfo : EIATTR_MIN_STACK_SIZE
	.align		4
.L_304:
        /*0720*/ 	.byte	0x04, 0x12
        /*0722*/ 	.short	(.L_306 - .L_305)
	.align		4
.L_305:
        /*0724*/ 	.word	index@(_Z6hbltu2Pb14__nv_bfloat162S0_)
        /*0728*/ 	.word	0x00000000


	//----- nvinfo : EIATTR_MIN_STACK_SIZE
	.align		4
.L_306:
        /*072c*/ 	.byte	0x04, 0x12
        /*072e*/ 	.short	(.L_308 - .L_307)
	.align		4
.L_307:
        /*0730*/ 	.word	index@(_Z5hblt2Pb14__nv_bfloat162S0_)
        /*0734*/ 	.word	0x00000000


	//----- nvinfo : EIATTR_MIN_STACK_SIZE
	.align		4
.L_308:
        /*0738*/ 	.byte	0x04, 0x12
        /*073a*/ 	.short	(.L_310 - .L_309)
	.align		4
.L_309:
        /*073c*/ 	.word	index@(_Z6hbleu2Pb14__nv_bfloat162S0_)
        /*0740*/ 	.word	0x00000000


	//----- nvinfo : EIATTR_MIN_STACK_SIZE
	.align		4
.L_310:
        /*0744*/ 	.byte	0x04, 0x12
        /*0746*/ 	.short	(.L_312 - .L_311)
	.align		4
.L_311:
        /*0748*/ 	.word	index@(_Z5hble2Pb14__nv_bfloat162S0_)
        /*074c*/ 	.word	0x00000000


	//----- nvinfo : EIATTR_MIN_STACK_SIZE
	.align		4
.L_312:
        /*0750*/ 	.byte	0x04, 0x12
        /*0752*/ 	.short	(.L_314 - .L_313)
	.align		4
.L_313:
        /*0754*/ 	.word	index@(_Z6hbgtu2Pb14__nv_bfloat162S0_)
        /*0758*/ 	.word	0x00000000


	//----- nvinfo : EIATTR_MIN_STACK_SIZE
	.align		4
.L_314:
        /*075c*/ 	.byte	0x04, 0x12
        /*075e*/ 	.short	(.L_316 - .L_315)
	.align		4
.L_315:
        /*0760*/ 	.word	index@(_Z5hbgt2Pb14__nv_bfloat162S0_)
        /*0764*/ 	.word	0x00000000


	//----- nvinfo : EIATTR_MIN_STACK_SIZE
	.align		4
.L_316:
        /*0768*/ 	.byte	0x04, 0x12
        /*076a*/ 	.short	(.L_318 - .L_317)
	.align		4
.L_317:
        /*076c*/ 	.word	index@(_Z6hbgeu2Pb14__nv_bfloat162S0_)
        /*0770*/ 	.word	0x00000000


	//----- nvinfo : EIATTR_MIN_STACK_SIZE
	.align		4
.L_318:
        /*0774*/ 	.byte	0x04, 0x12
        /*0776*/ 	.short	(.L_320 - .L_319)
	.align		4
.L_319:
        /*0778*/ 	.word	index@(_Z5hbge2Pb14__nv_bfloat162S0_)
        /*077c*/ 	.word	0x00000000


	//----- nvinfo : EIATTR_MIN_STACK_SIZE
	.align		4
.L_320:
        /*0780*/ 	.byte	0x04, 0x12
        /*0782*/ 	.short	(.L_322 - .L_321)
	.align		4
.L_321:
        /*0784*/ 	.word	index@(_Z6hbequ2Pb14__nv_bfloat162S0_)
        /*0788*/ 	.word	0x00000000


	//----- nvinfo : EIATTR_MIN_STACK_SIZE
	.align		4
.L_322:
        /*078c*/ 	.byte	0x04, 0x12
        /*078e*/ 	.short	(.L_324 - .L_323)
	.align		4
.L_323:
        /*0790*/ 	.word	index@(_Z5hbeq2Pb14__nv_bfloat162S0_)
        /*0794*/ 	.word	0x00000000


	//----- nvinfo : EIATTR_MIN_STACK_SIZE
	.align		4
.L_324:
        /*0798*/ 	.byte	0x04, 0x12
        /*079a*/ 	.short	(.L_326 - .L_325)
	.align		4
.L_325:
        /*079c*/ 	.word	index@(_Z9hsub2_satPf14__nv_bfloat162S0_)
        /*07a0*/ 	.word	0x00000000


	//----- nvinfo : EIATTR_MIN_STACK_SIZE
	.align		4
.L_326:
        /*07a4*/ 	.byte	0x04, 0x12
        /*07a6*/ 	.short	(.L_328 - .L_327)
	.align		4
.L_327:
        /*07a8*/ 	.word	index@(_Z8hsub2_rnPf14__nv_bfloat162S0_)
        /*07ac*/ 	.word	0x00000000


	//----- nvinfo : EIATTR_MIN_STACK_SIZE
	.align		4
.L_328:
        /*07b0*/ 	.byte	0x04, 0x12
        /*07b2*/ 	.short	(.L_330 - .L_329)
	.align		4
.L_329:
        /*07b4*/ 	.word	index@(_Z5hsub2Pf14__nv_bfloat162S0_)
        /*07b8*/ 	.word	0x00000000


	//----- nvinfo : EIATTR_MIN_STACK_SIZE
	.align		4
.L_330:
        /*07bc*/ 	.byte	0x04, 0x12
        /*07be*/ 	.short	(.L_332 - .L_331)
	.align		4
.L_331:
        /*07c0*/ 	.word	index@(_Z5hneg2Pf14__nv_bfloat162)
        /*07c4*/ 	.word	0x00000000


	//----- nvinfo : EIATTR_MIN_STACK_SIZE
	.align		4
.L_332:
        /*07c8*/ 	.byte	0x04, 0x12
        /*07ca*/ 	.short	(.L_334 - .L_333)
	.align		4
.L_333:
        /*07cc*/ 	.word	index@(_Z9hmul2_satPf14__nv_bfloat162S0_)
        /*07d0*/ 	.word	0x00000000


	//----- nvinfo : EIATTR_MIN_STACK_SIZE
	.align		4
.L_334:
        /*07d4*/ 	.byte	0x04, 0x12
        /*07d6*/ 	.short	(.L_336 - .L_335)
	.align		4
.L_335:
        /*07d8*/ 	.word	index@(_Z8hmul2_rnPf14__nv_bfloat162S0_)
        /*07dc*/ 	.word	0x00000000


	//----- nvinfo : EIATTR_MIN_STACK_SIZE
	.align		4
.L_336:
        /*07e0*/ 	.byte	0x04, 0x12
        /*07e2*/ 	.short	(.L_338 - .L_337)
	.align		4
.L_337:
        /*07e4*/ 	.word	index@(_Z5hmul2Pf14__nv_bfloat162S0_)
        /*07e8*/ 	.word	0x00000000


	//----- nvinfo : EIATTR_MIN_STACK_SIZE
	.align		4
.L_338:
        /*07ec*/ 	.byte	0x04, 0x12
        /*07ee*/ 	.short	(.L_340 - .L_339)
	.align		4
.L_339:
        /*07f0*/ 	.word	index@(_Z9hfma2_satPf14__nv_bfloat162S0_S0_)
        /*07f4*/ 	.word	0x00000000


	//----- nvinfo : EIATTR_MIN_STACK_SIZE
	.align		4
.L_340:
        /*07f8*/ 	.byte	0x04, 0x12
        /*07fa*/ 	.short	(.L_342 - .L_341)
	.align		4
.L_341:
        /*07fc*/ 	.word	index@(_Z5hfma2Pf14__nv_bfloat162S0_S0_)
        /*0800*/ 	.word	0x00000000


	//----- nvinfo : EIATTR_MIN_STACK_SIZE
	.align		4
.L_342:
        /*0804*/ 	.byte	0x04, 0x12
        /*0806*/ 	.short	(.L_344 - .L_343)
	.align		4
.L_343:
        /*0808*/ 	.word	index@(_Z6hcmaddPf14__nv_bfloat162S0_S0_)
        /*080c*/ 	.word	0x00000000


	//----- nvinfo : EIATTR_MIN_STACK_SIZE
	.align		4
.L_344:
        /*0810*/ 	.byte	0x04, 0x12
        /*0812*/ 	.short	(.L_346 - .L_345)
	.align		4
.L_345:
        /*0814*/ 	.word	index@(_Z9hadd2_satPf14__nv_bfloat162S0_)
        /*0818*/ 	.word	0x00000000


	//----- nvinfo : EIATTR_MIN_STACK_SIZE
	.align		4
.L_346:
        /*081c*/ 	.byte	0x04, 0x12
        /*081e*/ 	.short	(.L_348 - .L_347)
	.align		4
.L_347:
        /*0820*/ 	.word	index@(_Z8hadd2_rnPf14__nv_bfloat162S0_)
        /*0824*/ 	.word	0x00000000


	//----- nvinfo : EIATTR_MIN_STACK_SIZE
	.align		4
.L_348:
        /*0828*/ 	.byte	0x04, 0x12
        /*082a*/ 	.short	(.L_350 - .L_349)
	.align		4
.L_349:
        /*082c*/ 	.word	index@(_Z5hadd2Pf14__nv_bfloat162S0_)
        /*0830*/ 	.word	0x00000000


	//----- nvinfo : EIATTR_MIN_STACK_SIZE
	.align		4
.L_350:
        /*0834*/ 	.byte	0x04, 0x12
        /*0836*/ 	.short	(.L_352 - .L_351)
	.align		4
.L_351:
        /*0838*/ 	.word	index@(_Z5habs2Pf14__nv_bfloat162)
        /*083c*/ 	.word	0x00000000


	//----- nvinfo : EIATTR_MIN_STACK_SIZE
	.align		4
.L_352:
        /*0840*/ 	.byte	0x04, 0x12
        /*0842*/ 	.short	(.L_354 - .L_353)
	.align		4
.L_353:
        /*0844*/ 	.word	index@(_Z5h2divPf14__nv_bfloat162S0_)
        /*0848*/ 	.word	0x00000000
.L_354:


//--------------------- .nv.compat                --------------------------
	.section	.nv.compat,"",@"SHT_CUDA_COMPAT_INFO"
	.align	4
        /*0000*/ 	.byte	0x02, 0x09, 0x00, 0x00, 0x02, 0x02, 0x01, 0x00, 0x02, 0x05, 0x05, 0x00, 0x03, 0x07, 0x01, 0x01
        /*0010*/ 	.byte	0x02, 0x03, 0x00, 0x00, 0x02, 0x06, 0x01, 0x00, 0x04, 0x0b, 0x08, 0x00, 0x01, 0x00, 0x00, 0x00
        /*0020*/ 	.byte	0x00, 0x00, 0x00, 0x00


//--------------------- .nv.info._Z8_h2truncPf14__nv_bfloat162 --------------------------
	.section	.nv.info._Z8_h2truncPf14__nv_bfloat162,"",@"SHT_CUDA_INFO"
	.sectionflags	@""
	.align	4


	//----- nvinfo : EIATTR_CUDA_API_VERSION
	.align		4
        /*0000*/ 	.byte	0x04, 0x37
        /*0002*/ 	.short	(.L_356 - .L_355)
.L_355:
        /*0004*/ 	.word	0x00000082


	//----- nvinfo : EIATTR_KPARAM_INFO
	.align		4
.L_356:
        /*0008*/ 	.byte	0x04, 0x17
        /*000a*/ 	.short	(.L_358 - .L_357)
.L_357:
        /*000c*/ 	.word	0x00000000
        /*0010*/ 	.short	0x0001
        /*0012*/ 	.short	0x0008
        /*0014*/ 	.byte	0x00, 0xf0, 0x11, 0x00


	//----- nvinfo : EIATTR_KPARAM_INFO
	.align		4
.L_358:
        /*0018*/ 	.byte	0x04, 0x17
        /*001a*/ 	.short	(.L_360 - .L_359)
.L_359:
        /*001c*/ 	.word	0x00000000
        /*0020*/ 	.short	0x0000
        /*0022*/ 	.short	0x0000
        /*0024*/ 	.byte	0x00, 0xf5, 0x21, 0x00


	//----- nvinfo : EIATTR_SPARSE_MMA_MASK
	.align		4
.L_360:
        /*0028*/ 	.byte	0x03, 0x50
        /*002a*/ 	.short	0x0000


	//----- nvinfo : EIATTR_MAXREG_COUNT
	.align		4
        /*002c*/ 	.byte	0x03, 0x1b
        /*002e*/ 	.short	0x00ff


	//----- nvinfo : EIATTR_MERCURY_ISA_VERSION
	.align		4
        /*0030*/ 	.byte	0x03, 0x5f
        /*0032*/ 	.short	0x0101


	//----- nvinfo : EIATTR_VRC_CTA_INIT_COUNT
	.align		4
        /*0034*/ 	.byte	0x02, 0x4a
	.zero		1
	.zero		1


	//----- nvinfo : EIATTR_EXIT_INSTR_OFFSETS
	.align		4
        /*0038*/ 	.byte	0x04, 0x1c
        /*003a*/ 	.short	(.L_362 - .L_361)


	//   ....[0]....
.L_361:
        /*003c*/ 	.word	0x000000b0


	//----- nvinfo : EIATTR_CBANK_PARAM_SIZE
	.align		4
.L_362:
        /*0040*/ 	.byte	0x03, 0x19
        /*0042*/ 	.short	0x000c


	//----- nvinfo : EIATTR_PARAM_CBANK
	.align		4
        /*0044*/ 	.byte	0x04, 0x0a
        /*0046*/ 	.short	(.L_364 - .L_363)
	.align		4
.L_363:
        /*0048*/ 	.word	index@(.nv.constant0._Z8_h2truncPf14__nv_bfloat162)
        /*004c*/ 	.short	0x0380
        /*004e*/ 	.short	0x000c


	//----- nvinfo : EIATTR_SW_WAR
	.align		4
.L_364:
        /*0050*/ 	.byte	0x04, 0x36
        /*0052*/ 	.short	(.L_366 - .L_365)
.L_365:
        /*0054*/ 	.word	0x00000008
.L_366:


//--------------------- .nv.info._Z7_h2sqrtPf14__nv_bfloat162 --------------------------
	.section	.nv.info._Z7_h2sqrtPf14__nv_bfloat162,"",@"SHT_CUDA_INFO"
	.sectionflags	@""
	.align	4


	//----- nvinfo : EIATTR_CUDA_API_VERSION
	.align		4
        /*0000*/ 	.byte	0x04, 0x37
        /*0002*/ 	.short	(.L_368 - .L_367)
.L_367:
        /*0004*/ 	.word	0x00000082


	//----- nvinfo : EIATTR_KPARAM_INFO
	.align		4
.L_368:
        /*0008*/ 	.byte	0x04, 0x17
        /*000a*/ 	.short	(.L_370 - .L_369)
.L_369:
        /*000c*/ 	.word	0x00000000
        /*0010*/ 	.short	0x0001
        /*0012*/ 	.short	0x0008
        /*0014*/ 	.byte	0x00, 0xf0, 0x11, 0x00


	//----- nvinfo : EIATTR_KPARAM_INFO
	.align		4
.L_370:
        /*0018*/ 	.byte	0x04, 0x17
        /*001a*/ 	.short	(.L_372 - .L_371)
.L_371:
        /*001c*/ 	.word	0x00000000
        /*0020*/ 	.short	0x0000
        /*0022*/ 	.short	0x0000
        /*0024*/ 	.byte	0x00, 0xf5, 0x21, 0x00


	//----- nvinfo : EIATTR_SPARSE_MMA_MASK
	.align		4
.L_372:
        /*0028*/ 	.byte	0x03, 0x50
        /*002a*/ 	.short	0x0000


	//----- nvinfo : EIATTR_MAXREG_COUNT
	.align		4
        /*002c*/ 	.byte	0x03, 0x1b
        /*002e*/ 	.short	0x00ff


	//----- nvinfo : EIATTR_MERCURY_ISA_VERSION
	.align		4
        /*0030*/ 	.byte	0x03, 0x5f
        /*0032*/ 	.short	0x0101


	//----- nvinfo : EIATTR_VRC_CTA_INIT_COUNT
	.align		4
        /*0034*/ 	.byte	0x02, 0x4a
	.zero		1
	.zero		1


	//----- nvinfo : EIATTR_EXIT_INSTR_OFFSETS
	.align		4
        /*0038*/ 	.byte	0x04, 0x1c
        /*003a*/ 	.short	(.L_374 - .L_373)


	//   ....[0]....
.L_373:
        /*003c*/ 	.word	0x00000170


	//----- nvinfo : EIATTR_CBANK_PARAM_SIZE
	.align		4
.L_374:
        /*0040*/ 	.byte	0x03, 0x19
        /*0042*/ 	.short	0x000c


	//----- nvinfo : EIATTR_PARAM_CBANK
	.align		4
        /*0044*/ 	.byte	0x04, 0x0a
        /*0046*/ 	.short	(.L_376 - .L_375)
	.align		4
.L_375:
        /*0048*/ 	.word	index@(.nv.constant0._Z7_h2sqrtPf14__nv_bfloat162)
        /*004c*/ 	.short	0x0380
        /*004e*/ 	.short	0x000c


	//----- nvinfo : EIATTR_SW_WAR
	.align		4
.L_376:
        /*0050*/ 	.byte	0x04, 0x36
        /*0052*/ 	.short	(.L_378 - .L_377)
.L_377:
        /*0054*/ 	.word	0x00000008
.L_378:


//--------------------- .nv.info._Z6_h2sinPf14__nv_bfloat162 --------------------------
	.section	.nv.info._Z6_h2sinPf14__nv_bfloat162,"",@"SHT_CUDA_INFO"
	.sectionflags	@""
	.align	4


	//----- nvinfo : EIATTR_CUDA_API_VERSION
	.align		4
        /*0000*/ 	.byte	0x04, 0x37
        /*0002*/ 	.short	(.L_380 - .L_379)
.L_379:
        /*0004*/ 	.word	0x00000082


	//----- nvinfo : EIATTR_KPARAM_INFO
	.align		4
.L_380:
        /*0008*/ 	.byte	0x04, 0x17
        /*000a*/ 	.short	(.L_382 - .L_381)
.L_381:
        /*000c*/ 	.word	0x00000000
        /*0010*/ 	.short	0x0001
        /*0012*/ 	.short	0x0008
        /*0014*/ 	.byte	0x00, 0xf0, 0x11, 0x00


	//----- nvinfo : EIATTR_KPARAM_INFO
	.align		4
.L_382:
        /*0018*/ 	.byte	0x04, 0x17
        /*001a*/ 	.short	(.L_384 - .L_383)
.L_383:
        /*001c*/ 	.word	0x00000000
        /*0020*/ 	.short	0x0000
        /*0022*/ 	.short	0x0000
        /*0024*/ 	.byte	0x00, 0xf5, 0x21, 0x00


	//----- nvinfo : EIATTR_SPARSE_MMA_MASK
	.align		4
.L_384:
        /*0028*/ 	.byte	0x03, 0x50
        /*002a*/ 	.short	0x0000


	//----- nvinfo : EIATTR_MAXREG_COUNT
	.align		4
        /*002c*/ 	.byte	0x03, 0x1b
        /*002e*/ 	.short	0x00ff


	//----- nvinfo : EIATTR_MERCURY_ISA_VERSION
	.align		4
        /*0030*/ 	.byte	0x03, 0x5f
        /*0032*/ 	.short	0x0101


	//----- nvinfo : EIATTR_VRC_CTA_INIT_COUNT
	.align		4
        /*0034*/ 	.byte	0x02, 0x4a
	.zero		1
	.zero		1


	//----- nvinfo : EIATTR_EXIT_INSTR_OFFSETS
	.align		4
        /*0038*/ 	.byte	0x04, 0x1c
        /*003a*/ 	.short	(.L_386 - .L_385)


	//   ....[0]....
.L_385:
        /*003c*/ 	.word	0x00000f50


	//----- nvinfo : EIATTR_CBANK_PARAM_SIZE
	.align		4
.L_386:
        /*0040*/ 	.byte	0x03, 0x19
        /*0042*/ 	.short	0x000c


	//----- nvinfo : EIATTR_PARAM_CBANK
	.align		4
        /*0044*/ 	.byte	0x04, 0x0a
        /*0046*/ 	.short	(.L_388 - .L_387)
	.align		4
.L_387:
        /*0048*/ 	.word	index@(.nv.constant0._Z6_h2sinPf14__nv_bfloat162)
        /*004c*/ 	.short	0x0380
        /*004e*/ 	.short	0x000c


	//----- nvinfo : EIATTR_SW_WAR
	.align		4
.L_388:
        /*0050*/ 	.byte	0x04, 0x36
        /*0052*/ 	.short	(.L_390 - .L_389)
.L_389:
        /*0054*/ 	.word	0x00000008
.L_390:


//--------------------- .nv.info._Z8_h2rsqrtPf14__nv_bfloat162 --------------------------
	.section	.nv.info._Z8_h2rsqrtPf14__nv_bfloat162,"",@"SHT_CUDA_INFO"
	.sectionflags	@""
	.align	4


	//----- nvinfo : EIATTR_CUDA_API_VERSION
	.align		4
        /*0000*/ 	.byte	0x04, 0x37
        /*0002*/ 	.short	(.L_392 - .L_391)
.L_391:
        /*0004*/ 	.word	0x00000082


	//----- nvinfo : EIATTR_KPARAM_INFO
	.align		4
.L_392:
        /*0008*/ 	.byte	0x04, 0x17
        /*000a*/ 	.short	(.L_394 - .L_393)
.L_393:
        /*000c*/ 	.word	0x00000000
        /*0010*/ 	.short	0x0001
        /*0012*/ 	.short	0x0008
        /*0014*/ 	.byte	0x00, 0xf0, 0x11, 0x00


	//----- nvinfo : EIATTR_KPARAM_INFO
	.align		4
.L_394:
        /*0018*/ 	.byte	0x04, 0x17
        /*001a*/ 	.short	(.L_396 - .L_395)
.L_395:
        /*001c*/ 	.word	0x00000000
        /*0020*/ 	.short	0x0000
        /*0022*/ 	.short	0x0000
        /*0024*/ 	.byte	0x00, 0xf5, 0x21, 0x00


	//----- nvinfo : EIATTR_SPARSE_MMA_MASK
	.align		4
.L_396:
        /*0028*/ 	.byte	0x03, 0x50
        /*002a*/ 	.short	0x0000


	//----- nvinfo : EIATTR_MAXREG_COUNT
	.align		4
        /*002c*/ 	.byte	0x03, 0x1b
        /*002e*/ 	.short	0x00ff


	//----- nvinfo : EIATTR_MERCURY_ISA_VERSION
	.align		4
        /*0030*/ 	.byte	0x03, 0x5f
        /*0032*/ 	.short	0x0101


	//----- nvinfo : EIATTR_VRC_CTA_INIT_COUNT
	.align		4
        /*0034*/ 	.byte	0x02, 0x4a
	.zero		1
	.zero		1


	//----- nvinfo : EIATTR_EXIT_INSTR_OFFSETS
	.align		4
        /*0038*/ 	.byte	0x04, 0x1c
        /*003a*/ 	.short	(.L_398 - .L_397)


	//   ....[0]....
.L_397:
        /*003c*/ 	.word	0x00000170


	//----- nvinfo : EIATTR_CBANK_PARAM_SIZE
	.align		4
.L_398:
        /*0040*/ 	.byte	0x03, 0x19
        /*0042*/ 	.short	0x000c


	//----- nvinfo : EIATTR_PARAM_CBANK
	.align		4
        /*0044*/ 	.byte	0x04, 0x0a
        /*0046*/ 	.short	(.L_400 - .L_399)
	.align		4
.L_399:
        /*0048*/ 	.word	index@(.nv.constant0._Z8_h2rsqrtPf14__nv_bfloat162)
        /*004c*/ 	.short	0x0380
        /*004e*/ 	.short	0x000c


	//----- nvinfo : EIATTR_SW_WAR
	.align		4
.L_400:
        /*0050*/ 	.byte	0x04, 0x36
        /*0052*/ 	.short	(.L_402 - .L_401)
.L_401:
        /*0054*/ 	.word	0x00000008
.L_402:


//--------------------- .nv.info._Z7_h2rintPf14__nv_bfloat162 --------------------------
	.section	.nv.info._Z7_h2rintPf14__nv_bfloat162,"",@"SHT_CUDA_INFO"
	.sectionflags	@""
	.align	4


	//----- nvinfo : EIATTR_CUDA_API_VERSION
	.align		4
        /*0000*/ 	.byte	0x04, 0x37
        /*0002*/ 	.short	(.L_404 - .L_403)
.L_403:
        /*0004*/ 	.word	0x00000082


	//----- nvinfo : EIATTR_KPARAM_INFO
	.align		4
.L_404:
        /*0008*/ 	.byte	0x04, 0x17
        /*000a*/ 	.short	(.L_406 - .L_405)
.L_405:
        /*000c*/ 	.word	0x00000000
        /*0010*/ 	.short	0x0001
        /*0012*/ 	.short	0x0008
        /*0014*/ 	.byte	0x00, 0xf0, 0x11, 0x00


	//----- nvinfo : EIATTR_KPARAM_INFO
	.align		4
.L_406:
        /*0018*/ 	.byte	0x04, 0x17
        /*001a*/ 	.short	(.L_408 - .L_407)
.L_407:
        /*001c*/ 	.word	0x00000000
        /*0020*/ 	.short	0x0000
        /*0022*/ 	.short	0x0000
        /*0024*/ 	.byte	0x00, 0xf5, 0x21, 0x00


	//----- nvinfo : EIATTR_SPARSE_MMA_MASK
	.align		4
.L_408:
        /*0028*/ 	.byte	0x03, 0x50
        /*002a*/ 	.short	0x0000


	//----- nvinfo : EIATTR_MAXREG_COUNT
	.align		4
        /*002c*/ 	.byte	0x03, 0x1b
        /*002e*/ 	.short	0x00ff


	//----- nvinfo : EIATTR_MERCURY_ISA_VERSION
	.align		4
        /*0030*/ 	.byte	0x03, 0x5f
        /*0032*/ 	.short	0x0101


	//----- nvinfo : EIATTR_VRC_CTA_INIT_COUNT
	.align		4
        /*0034*/ 	.byte	0x02, 0x4a
	.zero		1
	.zero		1


	//----- nvinfo : EIATTR_EXIT_INSTR_OFFSETS
	.align		4
        /*0038*/ 	.byte	0x04, 0x1c
        /*003a*/ 	.short	(.L_410 - .L_409)


	//   ....[0]....
.L_409:
        /*003c*/ 	.word	0x000000b0


	//----- nvinfo : EIATTR_CBANK_PARAM_SIZE
	.align		4
.L_410:
        /*0040*/ 	.byte	0x03, 0x19
        /*0042*/ 	.short	0x000c


	//----- nvinfo : EIATTR_PARAM_CBANK
	.align		4
        /*0044*/ 	.byte	0x04, 0x0a
        /*0046*/ 	.short	(.L_412 - .L_411)
	.align		4
.L_411:
        /*0048*/ 	.word	index@(.nv.constant0._Z7_h2rintPf14__nv_bfloat162)
        /*004c*/ 	.short	0x0380
        /*004e*/ 	.short	0x000c


	//----- nvinfo : EIATTR_SW_WAR
	.align		4
.L_412:
        /*0050*/ 	.byte	0x04, 0x36
        /*0052*/ 	.short	(.L_414 - .L_413)
.L_413:
        /*0054*/ 	.word	0x00000008
.L_414:


//--------------------- .nv.info._Z6_h2rcpPf14__nv_bfloat162 --------------------------
	.section	.nv.info._Z6_h2rcpPf14__nv_bfloat162,"",@"SHT_CUDA_INFO"
	.sectionflags	@""
	.align	4


	//----- nvinfo : EIATTR_CUDA_API_VERSION
	.align		4
        /*0000*/ 	.byte	0x04, 0x37
        /*0002*/ 	.short	(.L_416 - .L_415)
.L_415:
        /*0004*/ 	.word	0x00000082


	//----- nvinfo : EIATTR_KPARAM_INFO
	.align		4
.L_416:
        /*0008*/ 	.byte	0x04, 0x17
        /*000a*/ 	.short	(.L_418 - .L_417)
.L_417:
        /*000c*/ 	.word	0x00000000
        /*0010*/ 	.short	0x0001
        /*0012*/ 	.short	0x0008
        /*0014*/ 	.byte	0x00, 0xf0, 0x11, 0x00


	//----- nvinfo : EIATTR_KPARAM_INFO
	.align		4
.L_418:
        /*0018*/ 	.byte	0x04, 0x17
        /*001a*/ 	.short	(.L_420 - .L_419)
.L_419:
        /*001c*/ 	.word	0x00000000
        /*0020*/ 	.short	0x0000
        /*0022*/ 	.short	0x0000
        /*0024*/ 	.byte	0x00, 0xf5, 0x21, 0x00


	//----- nvinfo : EIATTR_SPARSE_MMA_MASK
	.align		4
.L_420:
        /*0028*/ 	.byte	0x03, 0x50
        /*002a*/ 	.short	0x0000


	//----- nvinfo : EIATTR_MAXREG_COUNT
	.align		4
        /*002c*/ 	.byte	0x03, 0x1b
        /*002e*/ 	.short	0x00ff


	//----- nvinfo : EIATTR_MERCURY_ISA_VERSION
	.align		4
        /*0030*/ 	.byte	0x03, 0x5f
        /*0032*/ 	.short	0x0101


	//----- nvinfo : EIATTR_VRC_CTA_INIT_COUNT
	.align		4
        /*0034*/ 	.byte	0x02, 0x4a
	.zero		1
	.zero		1


	//----- nvinfo : EIATTR_EXIT_INSTR_OFFSETS
	.align		4
        /*0038*/ 	.byte	0x04, 0x1c
        /*003a*/ 	.short	(.L_422 - .L_421)


	//   ....[0]....
.L_421:
        /*003c*/ 	.word	0x000001c0


	//----- nvinfo : EIATTR_CBANK_PARAM_SIZE
	.align		4
.L_422:
        /*0040*/ 	.byte	0x03, 0x19
        /*0042*/ 	.short	0x000c


	//----- nvinfo : EIATTR_PARAM_CBANK
	.align		4
        /*0044*/ 	.byte	0x04, 0x0a
        /*0046*/ 	.short	(.L_424 - .L_423)
	.align		4
.L_423:
        /*0048*/ 	.word	index@(.nv.constant0._Z6_h2rcpPf14__nv_bfloat162)
        /*004c*/ 	.short	0x0380
        /*004e*/ 	.short	0x000c


	//----- nvinfo : EIATTR_SW_WAR
	.align		4
.L_424:
        /*0050*/ 	.byte	0x04, 0x36
        /*0052*/ 	.short	(.L_426 - .L_425)
.L_425:
        /*0054*/ 	.word	0x00000008
.L_426:


//--------------------- .nv.info._Z7_h2log2Pf14__nv_bfloat162 --------------------------
	.section	.nv.info._Z7_h2log2Pf14__nv_bfloat162,"",@"SHT_CUDA_INFO"
	.sectionflags	@""
	.align	4


	//----- nvinfo : EIATTR_CUDA_API_VERSION
	.align		4
        /*0000*/ 	.byte	0x04, 0x37
        /*0002*/ 	.short	(.L_428 - .L_427)
.L_427:
        /*0004*/ 	.word	0x00000082


	//----- nvinfo : EIATTR_KPARAM_INFO
	.align		4
.L_428:
        /*0008*/ 	.byte	0x04, 0x17
        /*000a*/ 	.short	(.L_430 - .L_429)
.L_429:
        /*000c*/ 	.word	0x00000000
        /*0010*/ 	.short	0x0001
        /*0012*/ 	.short	0x0008
        /*0014*/ 	.byte	0x00, 0xf0, 0x11, 0x00


	//----- nvinfo : EIATTR_KPARAM_INFO
	.align		4
.L_430:
        /*0018*/ 	.byte	0x04, 0x17
        /*001a*/ 	.short	(.L_432 - .L_431)
.L_431:
        /*001c*/ 	.word	0x00000000
        /*0020*/ 	.short	0x0000
        /*0022*/ 	.short	0x0000
        /*0024*/ 	.byte	0x00, 0xf5, 0x21, 0x00


	//----- nvinfo : EIATTR_SPARSE_MMA_MASK
	.align		4
.L_432:
        /*0028*/ 	.byte	0x03, 0x50
        /*002a*/ 	.short	0x0000


	//----- nvinfo : EIATTR_MAXREG_COUNT
	.align		4
        /*002c*/ 	.byte	0x03, 0x1b
        /*002e*/ 	.short	0x00ff


	//----- nvinfo : EIATTR_MERCURY_ISA_VERSION
	.align		4
        /*0030*/ 	.byte	0x03, 0x5f
        /*0032*/ 	.short	0x0101


	//----- nvinfo : EIATTR_VRC_CTA_INIT_COUNT
	.align		4
        /*0034*/ 	.byte	0x02, 0x4a
	.zero		1
	.zero		1


	//----- nvinfo : EIATTR_EXIT_INSTR_OFFSETS
	.align		4
        /*0038*/ 	.byte	0x04, 0x1c
        /*003a*/ 	.short	(.L_434 - .L_433)


	//   ....[0]....
.L_433:
        /*003c*/ 	.word	0x00000170


	//----- nvinfo : EIATTR_CBANK_PARAM_SIZE
	.align		4
.L_434:
        /*0040*/ 	.byte	0x03, 0x19
        /*0042*/ 	.short	0x000c


	//----- nvinfo : EIATTR_PARAM_CBANK
	.align		4
        /*0044*/ 	.byte	0x04, 0x0a
        /*0046*/ 	.short	(.L_436 - .L_435)
	.align		4
.L_435:
        /*0048*/ 	.word	index@(.nv.constant0._Z7_h2log2Pf14__nv_bfloat162)
        /*004c*/ 	.short	0x0380
        /*004e*/ 	.short	0x000c


	//----- nvinfo : EIATTR_SW_WAR
	.align		4
.L_436:
        /*0050*/ 	.byte	0x04, 0x36
        /*0052*/ 	.short	(.L_438 - .L_437)
.L_437:
        /*0054*/ 	.word	0x00000008
.L_438:


//--------------------- .nv.info._Z8_h2log10Pf14__nv_bfloat162 --------------------------
	.section	.nv.info._Z8_h2log10Pf14__nv_bfloat162,"",@"SHT_CUDA_INFO"
	.sectionflags	@""
	.align	4


	//----- nvinfo : EIATTR_CUDA_API_VERSION
	.align		4
        /*0000*/ 	.byte	0x04, 0x37
        /*0002*/ 	.short	(.L_440 - .L_439)
.L_439:
        /*0004*/ 	.word	0x00000082


	//----- nvinfo : EIATTR_KPARAM_INFO
	.align		4
.L_440:
        /*0008*/ 	.byte	0x04, 0x17
        /*000a*/ 	.short	(.L_442 - .L_441)
.L_441:
        /*000c*/ 	.word	0x00000000
        /*0010*/ 	.short	0x0001
        /*0012*/ 	.short	0x0008
        /*0014*/ 	.byte	0x00, 0xf0, 0x11, 0x00


	//----- nvinfo : EIATTR_KPARAM_INFO
	.align		4
.L_442:
        /*0018*/ 	.byte	0x04, 0x17
        /*001a*/ 	.short	(.L_444 - .L_443)
.L_443:
        /*001c*/ 	.word	0x00000000
        /*0020*/ 	.short	0x0000
        /*0022*/ 	.short	0x0000
        /*0024*/ 	.byte	0x00, 0xf5, 0x21, 0x00


	//----- nvinfo : EIATTR_SPARSE_MMA_MASK
	.align		4
.L_444:
        /*0028*/ 	.byte	0x03, 0x50
        /*002a*/ 	.short	0x0000


	//----- nvinfo : EIATTR_MAXREG_COUNT
	.align		4
        /*002c*/ 	.byte	0x03, 0x1b
        /*002e*/ 	.short	0x00ff


	//----- nvinfo : EIATTR_MERCURY_ISA_VERSION
	.align		4
        /*0030*/ 	.byte	0x03, 0x5f
        /*0032*/ 	.short	0x0101


	//----- nvinfo : EIATTR_VRC_CTA_INIT_COUNT
	.align		4
        /*0034*/ 	.byte	0x02, 0x4a
	.zero		1
	.zero		1


	//----- nvinfo : EIATTR_EXIT_INSTR_OFFSETS
	.align		4
        /*0038*/ 	.byte	0x04, 0x1c
        /*003a*/ 	.short	(.L_446 - .L_445)


	//   ....[0]....
.L_445:
        /*003c*/ 	.word	0x00000190


	//----- nvinfo : EIATTR_CBANK_PARAM_SIZE
	.align		4
.L_446:
        /*0040*/ 	.byte	0x03, 0x19
        /*0042*/ 	.short	0x000c


	//----- nvinfo : EIATTR_PARAM_CBANK
	.align		4
        /*0044*/ 	.byte	0x04, 0x0a
        /*0046*/ 	.short	(.L_448 - .L_447)
	.align		4
.L_447:
        /*0048*/ 	.word	index@(.nv.constant0._Z8_h2log10Pf14__nv_bfloat162)
        /*004c*/ 	.short	0x0380
        /*004e*/ 	.short	0x000c


	//----- nvinfo : EIATTR_SW_WAR
	.align		4
.L_448:
        /*0050*/ 	.byte	0x04, 0x36
        /*0052*/ 	.short	(.L_450 - .L_449)
.L_449:
        /*0054*/ 	.word	0x00000008
.L_450:


//--------------------- .nv.info._Z6_h2logPf14__nv_bfloat162 --------------------------
	.section	.nv.info._Z6_h2logPf14__nv_bfloat162,"",@"SHT_CUDA_INFO"
	.sectionflags	@""
	.align	4


	//----- nvinfo : EIATTR_CUDA_API_VERSION
	.align		4
        /*0000*/ 	.byte	0x04, 0x37
        /*0002*/ 	.short	(.L_452 - .L_451)
.L_451:
        /*0004*/ 	.word	0x00000082


	//----- nvinfo : EIATTR_KPARAM_INFO
	.align		4
.L_452:
        /*0008*/ 	.byte	0x04, 0x17
        /*000a*/ 	.short	(.L_454 - .L_453)
.L_453:
        /*000c*/ 	.word	0x00000000
        /*0010*/ 	.short	0x0001
        /*0012*/ 	.short	0x0008
        /*0014*/ 	.byte	0x00, 0xf0, 0x11, 0x00


	//----- nvinfo : EIATTR_KPARAM_INFO
	.align		4
.L_454:
        /*0018*/ 	.byte	0x04, 0x17
        /*001a*/ 	.short	(.L_456 - .L_455)
.L_455:
        /*001c*/ 	.word	0x00000000
        /*0020*/ 	.short	0x0000
        /*0022*/ 	.short	0x0000
        /*0024*/ 	.byte	0x00, 0xf5, 0x21, 0x00


	//----- nvinfo : EIATTR_SPARSE_MMA_MASK
	.align		4
.L_456:
        /*0028*/ 	.byte	0x03, 0x50
        /*002a*/ 	.short	0x0000


	//----- nvinfo : EIATTR_MAXREG_COUNT
	.align		4
        /*002c*/ 	.byte	0x03, 0x1b
        /*002e*/ 	.short	0x00ff


	//----- nvinfo : EIATTR_MERCURY_ISA_VERSION
	.align		4
        /*0030*/ 	.byte	0x03, 0x5f
        /*0032*/ 	.short	0x0101


	//----- nvinfo : EIATTR_VRC_CTA_INIT_COUNT
	.align		4
        /*0034*/ 	.byte	0x02, 0x4a
	.zero		1
	.zero		1


	//----- nvinfo : EIATTR_EXIT_INSTR_OFFSETS
	.align		4
        /*0038*/ 	.byte	0x04, 0x1c
        /*003a*/ 	.short	(.L_458 - .L_457)


	//   ....[0]....
.L_457:
        /*003c*/ 	.word	0x00000190


	//----- nvinfo : EIATTR_CBANK_PARAM_SIZE
	.align		4
.L_458:
        /*0040*/ 	.byte	0x03, 0x19
        /*0042*/ 	.short	0x000c


	//----- nvinfo : EIATTR_PARAM_CBANK
	.align		4
        /*0044*/ 	.byte	0x04, 0x0a
        /*0046*/ 	.short	(.L_460 - .L_459)
	.align		4
.L_459:
        /*0048*/ 	.word	index@(.nv.constant0._Z6_h2logPf14__nv_bfloat162)
        /*004c*/ 	.short	0x0380
        /*004e*/ 	.short	0x000c


	//----- nvinfo : EIATTR_SW_WAR
	.align		4
.L_460:
        /*0050*/ 	.byte	0x04, 0x36
        /*0052*/ 	.short	(.L_462 - .L_461)
.L_461:
        /*0054*/ 	.word	0x00000008
.L_462:


//--------------------- .nv.info._Z8_h2floorPf14__nv_bfloat162 --------------------------
	.section	.nv.info._Z8_h2floorPf14__nv_bfloat162,"",@"SHT_CUDA_INFO"
	.sectionflags	@""
	.align	4


	//----- nvinfo : EIATTR_CUDA_API_VERSION
	.align		4
        /*0000*/ 	.byte	0x04, 0x37
        /*0002*/ 	.short	(.L_464 - .L_463)
.L_463:
        /*0004*/ 	.word	0x00000082


	//----- nvinfo : EIATTR_KPARAM_INFO
	.align		4
.L_464:
        /*0008*/ 	.byte	0x04, 0x17
        /*000a*/ 	.short	(.L_466 - .L_465)
.L_465:
        /*000c*/ 	.word	0x00000000
        /*0010*/ 	.short	0x0001
        /*0012*/ 	.short	0x0008
        /*0014*/ 	.byte	0x00, 0xf0, 0x11, 0x00


	//----- nvinfo : EIATTR_KPARAM_INFO
	.align		4
.L_466:
        /*0018*/ 	.byte	0x04, 0x17
        /*001a*/ 	.short	(.L_468 - .L_467)
.L_467:
        /*001c*/ 	.word	0x00000000
        /*0020*/ 	.short	0x0000
        /*0022*/ 	.short	0x0000
        /*0024*/ 	.byte	0x00, 0xf5, 0x21, 0x00


	//----- nvinfo : EIATTR_SPARSE_MMA_MASK
	.align		4
.L_468:
        /*0028*/ 	.byte	0x03, 0x50
        /*002a*/ 	.short	0x0000


	//----- nvinfo : EIATTR_MAXREG_COUNT
	.align		4
        /*002c*/ 	.byte	0x03, 0x1b
        /*002e*/ 	.short	0x00ff


	//----- nvinfo : EIATTR_MERCURY_ISA_VERSION
	.align		4
        /*0030*/ 	.byte	0x03, 0x5f
        /*0032*/ 	.short	0x0101


	//----- nvinfo : EIATTR_VRC_CTA_INIT_COUNT
	.align		4
        /*0034*/ 	.byte	0x02, 0x4a
	.zero		1
	.zero		1


	//----- nvinfo : EIATTR_EXIT_INSTR_OFFSETS
	.align		4
        /*0038*/ 	.byte	0x04, 0x1c
        /*003a*/ 	.short	(.L_470 - .L_469)


	//   ....[0]....
.L_469:
        /*003c*/ 	.word	0x000000b0


	//----- nvinfo : EIATTR_CBANK_PARAM_SIZE
	.align		4
.L_470:
        /*0040*/ 	.byte	0x03, 0x19
        /*0042*/ 	.short	0x000c


	//----- nvinfo : EIATTR_PARAM_CBANK
	.align		4
        /*0044*/ 	.byte	0x04, 0x0a
        /*0046*/ 	.short	(.L_472 - .L_471)
	.align		4
.L_471:
        /*0048*/ 	.word	index@(.nv.constant0._Z8_h2floorPf14__nv_bfloat162)
        /*004c*/ 	.short	0x0380
        /*004e*/ 	.short	0x000c


	//----- nvinfo : EIATTR_SW_WAR
	.align		4
.L_472:
        /*0050*/ 	.byte	0x04, 0x36
        /*0052*/ 	.short	(.L_474 - .L_473)
.L_473:
        /*0054*/ 	.word	0x00000008
.L_474:


//--------------------- .nv.info._Z7_h2exp2Pf14__nv_bfloat162 --------------------------
	.section	.nv.info._Z7_h2exp2Pf14__nv_bfloat162,"",@"SHT_CUDA_INFO"
	.sectionflags	@""
	.align	4


	//----- nvinfo : EIATTR_CUDA_API_VERSION
	.align		4
        /*0000*/ 	.byte	0x04, 0x37
        /*0002*/ 	.short	(.L_476 - .L_475)
.L_475:
        /*0004*/ 	.word	0x00000082


	//----- nvinfo : EIATTR_KPARAM_INFO
	.align		4
.L_476:
        /*0008*/ 	.byte	0x04, 0x17
        /*000a*/ 	.short	(.L_478 - .L_477)
.L_477:
        /*000c*/ 	.word	0x00000000
        /*0010*/ 	.short	0x0001
        /*0012*/ 	.short	0x0008
        /*0014*/ 	.byte	0x00, 0xf0, 0x11, 0x00


	//----- nvinfo : EIATTR_KPARAM_INFO
	.align		4
.L_478:
        /*0018*/ 	.byte	0x04, 0x17
        /*001a*/ 	.short	(.L_480 - .L_479)
.L_479:
        /*001c*/ 	.word	0x00000000
        /*0020*/ 	.short	0x0000
        /*0022*/ 	.short	0x0000
        /*0024*/ 	.byte	0x00, 0xf5, 0x21, 0x00


	//----- nvinfo : EIATTR_SPARSE_MMA_MASK
	.align		4
.L_480:
        /*0028*/ 	.byte	0x03, 0x50
        /*002a*/ 	.short	0x0000


	//----- nvinfo : EIATTR_MAXREG_COUNT
	.align		4
        /*002c*/ 	.byte	0x03, 0x1b
        /*002e*/ 	.short	0x00ff


	//----- nvinfo : EIATTR_MERCURY_ISA_VERSION
	.align		4
        /*0030*/ 	.byte	0x03, 0x5f
        /*0032*/ 	.short	0x0101


	//----- nvinfo : EIATTR_VRC_CTA_INIT_COUNT
	.align		4
        /*0034*/ 	.byte	0x02, 0x4a
	.zero		1
	.zero		1


	//----- nvinfo : EIATTR_EXIT_INSTR_OFFSETS
	.align		4
        /*0038*/ 	.byte	0x04, 0x1c
        /*003a*/ 	.short	(.L_482 - .L_481)


	//   ....[0]....
.L_481:
        /*003c*/ 	.word	0x00000170


	//----- nvinfo : EIATTR_CBANK_PARAM_SIZE
	.align		4
.L_482:
        /*0040*/ 	.byte	0x03, 0x19
        /*0042*/ 	.short	0x000c


	//----- nvinfo : EIATTR_PARAM_CBANK
	.align		4
        /*0044*/ 	.byte	0x04, 0x0a
        /*0046*/ 	.short	(.L_484 - .L_483)
	.align		4
.L_483:
        /*0048*/ 	.word	index@(.nv.constant0._Z7_h2exp2Pf14__nv_bfloat162)
        /*004c*/ 	.short	0x0380
        /*004e*/ 	.short	0x000c


	//----- nvinfo : EIATTR_SW_WAR
	.align		4
.L_484:
        /*0050*/ 	.byte	0x04, 0x36
        /*0052*/ 	.short	(.L_486 - .L_485)
.L_485:
        /*0054*/ 	.word	0x00000008
.L_486:


//--------------------- .nv.info._Z8_h2exp10Pf14__nv_bfloat162 --------------------------
	.section	.nv.info._Z8_h2exp10Pf14__nv_bfloat162,"",@"SHT_CUDA_INFO"
	.sectionflags	@""
	.align	4


	//----- nvinfo : EIATTR_CUDA_API_VERSION
	.align		4
        /*0000*/ 	.byte	0x04, 0x37
        /*0002*/ 	.short	(.L_488 - .L_487)
.L_487:
        /*0004*/ 	.word	0x00000082


	//----- nvinfo : EIATTR_KPARAM_INFO
	.align		4
.L_488:
        /*0008*/ 	.byte	0x04, 0x17
        /*000a*/ 	.short	(.L_490 - .L_489)
.L_489:
        /*000c*/ 	.word	0x00000000
        /*0010*/ 	.short	0x0001
        /*0012*/ 	.short	0x0008
        /*0014*/ 	.byte	0x00, 0xf0, 0x11, 0x00


	//----- nvinfo : EIATTR_KPARAM_INFO
	.align		4
.L_490:
        /*0018*/ 	.byte	0x04, 0x17
        /*001a*/ 	.short	(.L_492 - .L_491)
.L_491:
        /*001c*/ 	.word	0x00000000
        /*0020*/ 	.short	0x0000
        /*0022*/ 	.short	0x0000
        /*0024*/ 	.byte	0x00, 0xf5, 0x21, 0x00


	//----- nvinfo : EIATTR_SPARSE_MMA_MASK
	.align		4
.L_492:
        /*0028*/ 	.byte	0x03, 0x50
        /*002a*/ 	.short	0x0000


	//----- nvinfo : EIATTR_MAXREG_COUNT
	.align		4
        /*002c*/ 	.byte	0x03, 0x1b
        /*002e*/ 	.short	0x00ff


	//----- nvinfo : EIATTR_MERCURY_ISA_VERSION
	.align		4
        /*0030*/ 	.byte	0x03, 0x5f
        /*0032*/ 	.short	0x0101


	//----- nvinfo : EIATTR_VRC_CTA_INIT_COUNT
	.align		4
        /*0034*/ 	.byte	0x02, 0x4a
	.zero		1
	.zero		1


	//----- nvinfo : EIATTR_EXIT_INSTR_OFFSETS
	.align		4
        /*0038*/ 	.byte	0x04, 0x1c
        /*003a*/ 	.short	(.L_494 - .L_493)


	//   ....[0]....
.L_493:
        /*003c*/ 	.word	0x000001d0


	//----- nvinfo : EIATTR_CBANK_PARAM_SIZE
	.align		4
.L_494:
        /*0040*/ 	.byte	0x03, 0x19
        /*0042*/ 	.short	0x000c


	//----- nvinfo : EIATTR_PARAM_CBANK
	.align		4
        /*0044*/ 	.byte	0x04, 0x0a
        /*0046*/ 	.short	(.L_496 - .L_495)
	.align		4
.L_495:
        /*0048*/ 	.word	index@(.nv.constant0._Z8_h2exp10Pf14__nv_bfloat162)
        /*004c*/ 	.short	0x0380
        /*004e*/ 	.short	0x000c


	//----- nvinfo : EIATTR_SW_WAR
	.align		4
.L_496:
        /*0050*/ 	.byte	0x04, 0x36
        /*0052*/ 	.short	(.L_498 - .L_497)
.L_497:
        /*0054*/ 	.word	0x00000008
.L_498:


//--------------------- .nv.info._Z6_h2expPf14__nv_bfloat162 --------------------------
	.section	.nv.info._Z6_h2expPf14__nv_bfloat162,"",@"SHT_CUDA_INFO"
	.sectionflags	@""
	.align	4


	//----- nvinfo : EIATTR_CUDA_API_VERSION
	.align		4
        /*0000*/ 	.byte	0x04, 0x37
        /*0002*/ 	.short	(.L_500 - .L_499)
.L_499:
        /*0004*/ 	.word	0x00000082


	//----- nvinfo : EIATTR_KPARAM_INFO
	.align		4
.L_500:
        /*0008*/ 	.byte	0x04, 0x17
        /*000a*/ 	.short	(.L_502 - .L_501)
.L_501:
        /*000c*/ 	.word	0x00000000
        /*0010*/ 	.short	0x0001
        /*0012*/ 	.short	0x0008
        /*0014*/ 	.byte	0x00, 0xf0, 0x11, 0x00


	//----- nvinfo : EIATTR_KPARAM_INFO
	.align		4
.L_502:
        /*0018*/ 	.byte	0x04, 0x17
        /*001a*/ 	.short	(.L_504 - .L_503)
.L_503:
        /*001c*/ 	.word	0x00000000
        /*0020*/ 	.short	0x0000
        /*0022*/ 	.short	0x0000
        /*0024*/ 	.byte	0x00, 0xf5, 0x21, 0x00


	//----- nvinfo : EIATTR_SPARSE_MMA_MASK
	.align		4
.L_504:
        /*0028*/ 	.byte	0x03, 0x50
        /*002a*/ 	.short	0x0000


	//----- nvinfo : EIATTR_MAXREG_COUNT
	.align		4
        /*002c*/ 	.byte	0x03, 0x1b
        /*002e*/ 	.short	0x00ff


	//----- nvinfo : EIATTR_MERCURY_ISA_VERSION
	.align		4
        /*0030*/ 	.byte	0x03, 0x5f
        /*0032*/ 	.short	0x0101


	//----- nvinfo : EIATTR_VRC_CTA_INIT_COUNT
	.align		4
        /*0034*/ 	.byte	0x02, 0x4a
	.zero		1
	.zero		1


	//----- nvinfo : EIATTR_EXIT_INSTR_OFFSETS
	.align		4
        /*0038*/ 	.byte	0x04, 0x1c
        /*003a*/ 	.short	(.L_506 - .L_505)


	//   ....[0]....
.L_505:
        /*003c*/ 	.word	0x00000190


	//----- nvinfo : EIATTR_CBANK_PARAM_SIZE
	.align		4
.L_506:
        /*0040*/ 	.byte	0x03, 0x19
        /*0042*/ 	.short	0x000c


	//----- nvinfo : EIATTR_PARAM_CBANK
	.align		4
        /*0044*/ 	.byte	0x04, 0x0a
        /*0046*/ 	.short	(.L_508 - .L_507)
	.align		4
.L_507:
        /*0048*/ 	.word	index@(.nv.constant0._Z6_h2expPf14__nv_bfloat162)
        /*004c*/ 	.short	0x0380
        /*004e*/ 	.short	0x000c


	//----- nvinfo : EIATTR_SW_WAR
	.align		4
.L_508:
        /*0050*/ 	.byte	0x04, 0x36
        /*0052*/ 	.short	(.L_510 - .L_509)
.L_509:
        /*0054*/ 	.word	0x00000008
.L_510:


//--------------------- .nv.info._Z6_h2cosPf14__nv_bfloat162 --------------------------
	.section	.nv.info._Z6_h2cosPf14__nv_bfloat162,"",@"SHT_CUDA_INFO"
	.sectionflags	@""
	.align	4


	//----- nvinfo : EIATTR_CUDA_API_VERSION
	.align		4
        /*0000*/ 	.byte	0x04, 0x37
        /*0002*/ 	.short	(.L_512 - .L_511)
.L_511:
        /*0004*/ 	.word	0x00000082


	//----- nvinfo : EIATTR_KPARAM_INFO
	.align		4
.L_512:
        /*0008*/ 	.byte	0x04, 0x17
        /*000a*/ 	.short	(.L_514 - .L_513)
.L_513:
        /*000c*/ 	.word	0x00000000
        /*0010*/ 	.short	0x0001
        /*0012*/ 	.short	0x0008
        /*0014*/ 	.byte	0x00, 0xf0, 0x11, 0x00


	//----- nvinfo : EIATTR_KPARAM_INFO
	.align		4
.L_514:
        /*0018*/ 	.byte	0x04, 0x17
        /*001a*/ 	.short	(.L_516 - .L_515)
.L_515:
        /*001c*/ 	.word	0x00000000
        /*0020*/ 	.short	0x0000
        /*0022*/ 	.short	0x0000
        /*0024*/ 	.byte	0x00, 0xf5, 0x21, 0x00


	//----- nvinfo : EIATTR_SPARSE_MMA_MASK
	.align		4
.L_516:
        /*0028*/ 	.byte	0x03, 0x50
        /*002a*/ 	.short	0x0000


	//----- nvinfo : EIATTR_MAXREG_COUNT
	.align		4
        /*002c*/ 	.byte	0x03, 0x1b
        /*002e*/ 	.short	0x00ff


	//----- nvinfo : EIATTR_MERCURY_ISA_VERSION
	.align		4
        /*0030*/ 	.byte	0x03, 0x5f
        /*0032*/ 	.short	0x0101


	//----- nvinfo : EIATTR_VRC_CTA_INIT_COUNT
	.align		4
        /*0034*/ 	.byte	0x02, 0x4a
	.zero		1
	.zero		1


	//----- nvinfo : EIATTR_EXIT_INSTR_OFFSETS
	.align		4
        /*0038*/ 	.byte	0x04, 0x1c
        /*003a*/ 	.short	(.L_518 - .L_517)


	//   ....[0]....
.L_517:
        /*003c*/ 	.word	0x00000f70


	//----- nvinfo : EIATTR_CBANK_PARAM_SIZE
	.align		4
.L_518:
        /*0040*/ 	.byte	0x03, 0x19
        /*0042*/ 	.short	0x000c


	//----- nvinfo : EIATTR_PARAM_CBANK
	.align		4
        /*0044*/ 	.byte	0x04, 0x0a
        /*0046*/ 	.short	(.L_520 - .L_519)
	.align		4
.L_519:
        /*0048*/ 	.word	index@(.nv.constant0._Z6_h2cosPf14__nv_bfloat162)
        /*004c*/ 	.short	0x0380
        /*004e*/ 	.short	0x000c


	//----- nvinfo : EIATTR_SW_WAR
	.align		4
.L_520:
        /*0050*/ 	.byte	0x04, 0x36
        /*0052*/ 	.short	(.L_522 - .L_521)
.L_521:
        /*0054*/ 	.word	0x00000008
.L_522:


//--------------------- .nv.info._Z7_h2ceilPf14__nv_bfloat162 --------------------------
	.section	.nv.info._Z7_h2ceilPf14__nv_bfloat162,"",@"SHT_CUDA_INFO"
	.sectionflags	@""
	.align	4


	//----- nvinfo : EIATTR_CUDA_API_VERSION
	.align		4
        /*0000*/ 	.byte	0x04, 0x37
        /*0002*/ 	.short	(.L_524 - .L_523)
.L_523:
        /*0004*/ 	.word	0x00000082


	//----- nvinfo : EIATTR_KPARAM_INFO
	.align		4
.L_524:
        /*0008*/ 	.byte	0x04, 0x17
        /*000a*/ 	.short	(.L_526 - .L_525)
.L_525:
        /*000c*/ 	.word	0x00000000
        /*0010*/ 	.short	0x0001
        /*0012*/ 	.short	0x0008
        /*0014*/ 	.byte	0x00, 0xf0, 0x11, 0x00


	//----- nvinfo : EIATTR_KPARAM_INFO
	.align		4
.L_526:
        /*0018*/ 	.byte	0x04, 0x17
        /*001a*/ 	.short	(.L_528 - .L_527)
.L_527:
        /*001c*/ 	.word	0x00000000
        /*0020*/ 	.short	0x0000
        /*0022*/ 	.short	0x0000
        /*0024*/ 	.byte	0x00, 0xf5, 0x21, 0x00


	//----- nvinfo : EIATTR_SPARSE_MMA_MASK
	.align		4
.L_528:
        /*0028*/ 	.byte	0x03, 0x50
        /*002a*/ 	.short	0x0000


	//----- nvinfo : EIATTR_MAXREG_COUNT
	.align		4
        /*002c*/ 	.byte	0x03, 0x1b
        /*002e*/ 	.short	0x00ff


	//----- nvinfo : EIATTR_MERCURY_ISA_VERSION
	.align		4
        /*0030*/ 	.byte	0x03, 0x5f
        /*0032*/ 	.short	0x0101


	//----- nvinfo : EIATTR_VRC_CTA_INIT_COUNT
	.align		4
        /*0034*/ 	.byte	0x02, 0x4a
	.zero		1
	.zero		1


	//----- nvinfo : EIATTR_EXIT_INSTR_OFFSETS
	.align		4
        /*0038*/ 	.byte	0x04, 0x1c
        /*003a*/ 	.short	(.L_530 - .L_529)


	//   ....[0]....
.L_529:
        /*003c*/ 	.word	0x000000b0


	//----- nvinfo : EIATTR_CBANK_PARAM_SIZE
	.align		4
.L_530:
        /*0040*/ 	.byte	0x03, 0x19
        /*0042*/ 	.short	0x000c


	//----- nvinfo : EIATTR_PARAM_CBANK
	.align		4
        /*0044*/ 	.byte	0x04, 0x0a
        /*0046*/ 	.short	(.L_532 - .L_531)
	.align		4
.L_531:
        /*0048*/ 	.word	index@(.nv.constant0._Z7_h2ceilPf14__nv_bfloat162)
        /*004c*/ 	.short	0x0380
        /*004e*/ 	.short	0x000c


	//----- nvinfo : EIATTR_SW_WAR
	.align		4
.L_532:
        /*0050*/ 	.byte	0x04, 0x36
        /*0052*/ 	.short	(.L_534 - .L_533)
.L_533:
        /*0054*/ 	.word	0x00000008
.L_534:


//--------------------- .nv.info._Z5hneu2Pf14__nv_bfloat162S0_ --------------------------
	.section	.nv.info._Z5hneu2Pf14__nv_bfloat162S0_,"",@"SHT_CUDA_INFO"
	.sectionflags	@""
	.align	4


	//----- nvinfo : EIATTR_CUDA_API_VERSION
	.align		4
        /*0000*/ 	.byte	0x04, 0x37
        /*0002*/ 	.short	(.L_536 - .L_535)
.L_535:
        /*0004*/ 	.word	0x00000082


	//----- nvinfo : EIATTR_KPARAM_INFO
	.align		4
.L_536:
        /*0008*/ 	.byte	0x04, 0x17
        /*000a*/ 	.short	(.L_538 - .L_537)
.L_537:
        /*000c*/ 	.word	0x00000000
        /*0010*/ 	.short	0x0002
        /*0012*/ 	.short	0x000c
        /*0014*/ 	.byte	0x00, 0xf0, 0x11, 0x00


	//----- nvinfo : EIATTR_KPARAM_INFO
	.align		4
.L_538:
        /*0018*/ 	.byte	0x04, 0x17
        /*001a*/ 	.short	(.L_540 - .L_539)
.L_539:
        /*001c*/ 	.word	0x00000000
        /*0020*/ 	.short	0x0001
        /*0022*/ 	.short	0x0008
        /*0024*/ 	.byte	0x00, 0xf0, 0x11, 0x00


	//----- nvinfo : EIATTR_KPARAM_INFO
	.align		4
.L_540:
        /*0028*/ 	.byte	0x04, 0x17
        /*002a*/ 	.short	(.L_542 - .L_541)
.L_541:
        /*002c*/ 	.word	0x00000000
        /*0030*/ 	.short	0x0000
        /*0032*/ 	.short	0x0000
        /*0034*/ 	.byte	0x00, 0xf5, 0x21, 0x00


	//----- nvinfo : EIATTR_SPARSE_MMA_MASK
	.align		4
.L_542:
        /*0038*/ 	.byte	0x03, 0x50
        /*003a*/ 	.short	0x0000


	//----- nvinfo : EIATTR_MAXREG_COUNT
	.align		4
        /*003c*/ 	.byte	0x03, 0x1b
        /*003e*/ 	.short	0x00ff


	//----- nvinfo : EIATTR_MERCURY_ISA_VERSION
	.align		4
        /*0040*/ 	.byte	0x03, 0x5f
        /*0042*/ 	.short	0x0101


	//----- nvinfo : EIATTR_VRC_CTA_INIT_COUNT
	.align		4
        /*0044*/ 	.byte	0x02, 0x4a
	.zero		1
	.zero		1


	//----- nvinfo : EIATTR_EXIT_INSTR_OFFSETS
	.align		4
        /*0048*/ 	.byte	0x04, 0x1c
        /*004a*/ 	.short	(.L_544 - .L_543)


	//   ....[0]....
.L_543:
        /*004c*/ 	.word	0x000000a0


	//----- nvinfo : EIATTR_CBANK_PARAM_SIZE
	.align		4
.L_544:
        /*0050*/ 	.byte	0x03, 0x19
        /*0052*/ 	.short	0x0010


	//----- nvinfo : EIATTR_PARAM_CBANK
	.align		4
        /*0054*/ 	.byte	0x04, 0x0a
        /*0056*/ 	.short	(.L_546 - .L_545)
	.align		4
.L_545:
        /*0058*/ 	.word	index@(.nv.constant0._Z5hneu2Pf14__nv_bfloat162S0_)
        /*005c*/ 	.short	0x0380
        /*005e*/ 	.short	0x0010


	//----- nvinfo : EIATTR_SW_WAR
	.align		4
.L_546:
        /*0060*/ 	.byte	0x04, 0x36
        /*0062*/ 	.short	(.L_548 - .L_547)
.L_547:
        /*0064*/ 	.word	0x00000008
.L_548:


//--------------------- .nv.info._Z4hne2Pf14__nv_bfloat162S0_ --------------------------
	.section	.nv.info._Z4hne2Pf14__nv_bfloat162S0_,"",@"SHT_CUDA_INFO"
	.sectionflags	@""
	.align	4


	//----- nvinfo : EIATTR_CUDA_API_VERSION
	.align		4
        /*0000*/ 	.byte	0x04, 0x37
        /*0002*/ 	.short	(.L_550 - .L_549)
.L_549:
        /*0004*/ 	.word	0x00000082


	//----- nvinfo : EIATTR_KPARAM_INFO
	.align		4
.L_550:
        /*0008*/ 	.byte	0x04, 0x17
        /*000a*/ 	.short	(.L_552 - .L_551)
.L_551:
        /*000c*/ 	.word	0x00000000
        /*0010*/ 	.short	0x0002
        /*0012*/ 	.short	0x000c
        /*0014*/ 	.byte	0x00, 0xf0, 0x11, 0x00


	//----- nvinfo : EIATTR_KPARAM_INFO
	.align		4
.L_552:
        /*0018*/ 	.byte	0x04, 0x17
        /*001a*/ 	.short	(.L_554 - .L_553)
.L_553:
        /*001c*/ 	.word	0x00000000
        /*0020*/ 	.short	0x0001
        /*0022*/ 	.short	0x0008
        /*0024*/ 	.byte	0x00, 0xf0, 0x11, 0x00


	//----- nvinfo : EIATTR_KPARAM_INFO
	.align		4
.L_554:
        /*0028*/ 	.byte	0x04, 0x17
        /*002a*/ 	.short	(.L_556 - .L_555)
.L_555:
        /*002c*/ 	.word	0x00000000
        /*0030*/ 	.short	0x0000
        /*0032*/ 	.short	0x0000
        /*0034*/ 	.byte	0x00, 0xf5, 0x21, 0x00


	//----- nvinfo : EIATTR_SPARSE_MMA_MASK
	.align		4
.L_556:
        /*0038*/ 	.byte	0x03, 0x50
        /*003a*/ 	.short	0x0000


	//----- nvinfo : EIATTR_MAXREG_COUNT
	.align		4
        /*003c*/ 	.byte	0x03, 0x1b
        /*003e*/ 	.short	0x00ff


	//----- nvinfo : EIATTR_MERCURY_ISA_VERSION
	.align		4
        /*0040*/ 	.byte	0x03, 0x5f
        /*0042*/ 	.short	0x0101


	//----- nvinfo : EIATTR_VRC_CTA_INIT_COUNT
	.align		4
        /*0044*/ 	.byte	0x02, 0x4a
	.zero		1
	.zero		1


	//----- nvinfo : EIATTR_EXIT_INSTR_OFFSETS
	.align		4
        /*0048*/ 	.byte	0x04, 0x1c
        /*004a*/ 	.short	(.L_558 - .L_557)


	//   ....[0]....
.L_557:
        /*004c*/ 	.word	0x000000a0


	//----- nvinfo : EIATTR_CBANK_PARAM_SIZE
	.align		4
.L_558:
        /*0050*/ 	.byte	0x03, 0x19
        /*0052*/ 	.short	0x0010


	//----- nvinfo : EIATTR_PARAM_CBANK
	.align		4
        /*0054*/ 	.byte	0x04, 0x0a
        /*0056*/ 	.short	(.L_560 - .L_559)
	.align		4
.L_559:
        /*0058*/ 	.word	index@(.nv.constant0._Z4hne2Pf14__nv_bfloat162S0_)
        /*005c*/ 	.short	0x0380
        /*005e*/ 	.short	0x0010


	//----- nvinfo : EIATTR_SW_WAR
	.align		4
.L_560:
        /*0060*/ 	.byte	0x04, 0x36
        /*0062*/ 	.short	(.L_562 - .L_561)
.L_561:
        /*0064*/ 	.word	0x00000008
.L_562:


//--------------------- .nv.info._Z9hmin2_nanPf14__nv_bfloat162S0_ --------------------------
	.section	.nv.info._Z9hmin2_nanPf14__nv_bfloat162S0_,"",@"SHT_CUDA_INFO"
	.sectionflags	@""
	.align	4


	//----- nvinfo : EIATTR_CUDA_API_VERSION
	.align		4
        /*0000*/ 	.byte	0x04, 0x37
        /*0002*/ 	.short	(.L_564 - .L_563)
.L_563:
        /*0004*/ 	.word	0x00000082


	//----- nvinfo : EIATTR_KPARAM_INFO
	.align		4
.L_564:
        /*0008*/ 	.byte	0x04, 0x17
        /*000a*/ 	.short	(.L_566 - .L_565)
.L_565:
        /*000c*/ 	.word	0x00000000
        /*0010*/ 	.short	0x0002
        /*0012*/ 	.short	0x000c
        /*0014*/ 	.byte	0x00, 0xf0, 0x11, 0x00


	//----- nvinfo : EIATTR_KPARAM_INFO
	.align		4
.L_566:
        /*0018*/ 	.byte	0x04, 0x17
        /*001a*/ 	.short	(.L_568 - .L_567)
.L_567:
        /*001c*/ 	.word	0x00000000
        /*0020*/ 	.short	0x0001
        /*0022*/ 	.short	0x0008
        /*0024*/ 	.byte	0x00, 0xf0, 0x11, 0x00


	//----- nvinfo : EIATTR_KPARAM_INFO
	.align		4
.L_568:
        /*0028*/ 	.byte	0x04, 0x17
        /*002a*/ 	.short	(.L_570 - .L_569)
.L_569:
        /*002c*/ 	.word	0x00000000
        /*0030*/ 	.short	0x0000
        /*0032*/ 	.short	0x0000
        /*0034*/ 	.byte	0x00, 0xf5, 0x21, 0x00


	//----- nvinfo : EIATTR_SPARSE_MMA_MASK
	.align		4
.L_570:
        /*0038*/ 	.byte	0x03, 0x50
        /*003a*/ 	.short	0x0000


	//----- nvinfo : EIATTR_MAXREG_COUNT
	.align		4
        /*003c*/ 	.byte	0x03, 0x1b
        /*003e*/ 	.short	0x00ff


	//----- nvinfo : EIATTR_MERCURY_ISA_VERSION
	.align		4
        /*0040*/ 	.byte	0x03, 0x5f
        /*0042*/ 	.short	0x0101


	//----- nvinfo : EIATTR_VRC_CTA_INIT_COUNT
	.align		4
        /*0044*/ 	.byte	0x02, 0x4a
	.zero		1
	.zero		1


	//----- nvinfo : EIATTR_EXIT_INSTR_OFFSETS
	.align		4
        /*0048*/ 	.byte	0x04, 0x1c
        /*004a*/ 	.short	(.L_572 - .L_571)


	//   ....[0]....
.L_571:
        /*004c*/ 	.word	0x000000a0


	//----- nvinfo : EIATTR_CBANK_PARAM_SIZE
	.align		4
.L_572:
        /*0050*/ 	.byte	0x03, 0x19
        /*0052*/ 	.short	0x0010


	//----- nvinfo : EIATTR_PARAM_CBANK
	.align		4
        /*0054*/ 	.byte	0x04, 0x0a
        /*0056*/ 	.short	(.L_574 - .L_573)
	.align		4
.L_573:
        /*0058*/ 	.word	index@(.nv.constant0._Z9hmin2_nanPf14__nv_bfloat162S0_)
        /*005c*/ 	.short	0x0380
        /*005e*/ 	.short	0x0010


	//----- nvinfo : EIATTR_SW_WAR
	.align		4
.L_574:
        /*0060*/ 	.byte	0x04, 0x36
        /*0062*/ 	.short	(.L_576 - .L_575)
.L_575:
        /*0064*/ 	.word	0x00000008
.L_576:


//--------------------- .nv.info._Z5hmin2Pf14__nv_bfloat162S0_ --------------------------
	.section	.nv.info._Z5hmin2Pf14__nv_bfloat162S0_,"",@"SHT_CUDA_INFO"
	.sectionflags	@""
	.align	4


	//----- nvinfo : EIATTR_CUDA_API_VERSION
	.align		4
        /*0000*/ 	.byte	0x04, 0x37
        /*0002*/ 	.short	(.L_578 - .L_577)
.L_577:
        /*0004*/ 	.word	0x00000082


	//----- nvinfo : EIATTR_KPARAM_INFO
	.align		4
.L_578:
        /*0008*/ 	.byte	0x04, 0x17
        /*000a*/ 	.short	(.L_580 - .L_579)
.L_579:
        /*000c*/ 	.word	0x00000000
        /*0010*/ 	.short	0x0002
        /*0012*/ 	.short	0x000c
        /*0014*/ 	.byte	0x00, 0xf0, 0x11, 0x00


	//----- nvinfo : EIATTR_KPARAM_INFO
	.align		4
.L_580:
        /*0018*/ 	.byte	0x04, 0x17
        /*001a*/ 	.short	(.L_582 - .L_581)
.L_581:
        /*001c*/ 	.word	0x00000000
        /*0020*/ 	.short	0x0001
        /*0022*/ 	.short	0x0008
        /*0024*/ 	.byte	0x00, 0xf0, 0x11, 0x00


	//----- nvinfo : EIATTR_KPARAM_INFO
	.align		4
.L_582:
        /*0028*/ 	.byte	0x04, 0x17
        /*002a*/ 	.short	(.L_584 - .L_583)
.L_583:
        /*002c*/ 	.word	0x00000000
        /*0030*/ 	.short	0x0000
        /*0032*/ 	.short	0x0000
        /*0034*/ 	.byte	0x00, 0xf5, 0x21, 0x00


	//----- nvinfo : EIATTR_SPARSE_MMA_MASK
	.align		4
.L_584:
        /*0038*/ 	.byte	0x03, 0x50
        /*003a*/ 	.short	0x0000


	//----- nvinfo : EIATTR_MAXREG_COUNT
	.align		4
        /*003c*/ 	.byte	0x03, 0x1b
        /*003e*/ 	.short	0x00ff


	//----- nvinfo : EIATTR_MERCURY_ISA_VERSION
	.align		4
        /*0040*/ 	.byte	0x03, 0x5f
        /*0042*/ 	.short	0x0101


	//----- nvinfo : EIATTR_VRC_CTA_INIT_COUNT
	.align		4
        /*0044*/ 	.byte	0x02, 0x4a
	.zero		1
	.zero		1


	//----- nvinfo : EIATTR_EXIT_INSTR_OFFSETS
	.align		4
        /*0048*/ 	.byte	0x04, 0x1c
        /*004a*/ 	.short	(.L_586 - .L_585)


	//   ....[0]....
.L_585:
        /*004c*/ 	.word	0x000000a0


	//----- nvinfo : EIATTR_CBANK_PARAM_SIZE
	.align		4
.L_586:
        /*0050*/ 	.byte	0x03, 0x19
        /*0052*/ 	.short	0x0010


	//----- nvinfo : EIATTR_PARAM_CBANK
	.align		4
        /*0054*/ 	.byte	0x04, 0x0a
        /*0056*/ 	.short	(.L_588 - .L_587)
	.align		4
.L_587:
        /*0058*/ 	.word	index@(.nv.constant0._Z5hmin2Pf14__nv_bfloat162S0_)
        /*005c*/ 	.short	0x0380
        /*005e*/ 	.short	0x0010


	//----- nvinfo : EIATTR_SW_WAR
	.align		4
.L_588:
        /*0060*/ 	.byte	0x04, 0x36
        /*0062*/ 	.short	(.L_590 - .L_589)
.L_589:
        /*0064*/ 	.word	0x00000008
.L_590:


//--------------------- .nv.info._Z9hmax2_nanPf14__nv_bfloat162S0_ --------------------------
	.section	.nv.info._Z9hmax2_nanPf14__nv_bfloat162S0_,"",@"SHT_CUDA_INFO"
	.sectionflags	@""
	.align	4


	//----- nvinfo : EIATTR_CUDA_API_VERSION
	.align		4
        /*0000*/ 	.byte	0x04, 0x37
        /*0002*/ 	.short	(.L_592 - .L_591)
.L_591:
        /*0004*/ 	.word	0x00000082


	//----- nvinfo : EIATTR_KPARAM_INFO
	.align		4
.L_592:
        /*0008*/ 	.byte	0x04, 0x17
        /*000a*/ 	.short	(.L_594 - .L_593)
.L_593:
        /*000c*/ 	.word	0x00000000
        /*0010*/ 	.short	0x0002
        /*0012*/ 	.short	0x000c
        /*0014*/ 	.byte	0x00, 0xf0, 0x11, 0x00


	//----- nvinfo : EIATTR_KPARAM_INFO
	.align		4
.L_594:
        /*0018*/ 	.byte	0x04, 0x17
        /*001a*/ 	.short	(.L_596 - .L_595)
.L_595:
        /*001c*/ 	.word	0x00000000
        /*0020*/ 	.short	0x0001
        /*0022*/ 	.short	0x0008
        /*0024*/ 	.byte	0x00, 0xf0, 0x11, 0x00


	//----- nvinfo : EIATTR_KPARAM_INFO
	.align		4
.L_596:
        /*0028*/ 	.byte	0x04, 0x17
        /*002a*/ 	.short	(.L_598 - .L_597)
.L_597:
        /*002c*/ 	.word	0x00000000
        /*0030*/ 	.short	0x0000
        /*0032*/ 	.short	0x0000
        /*0034*/ 	.byte	0x00, 0xf5, 0x21, 0x00


	//----- nvinfo : EIATTR_SPARSE_MMA_MASK
	.align		4
.L_598:
        /*0038*/ 	.byte	0x03, 0x50
        /*003a*/ 	.short	0x0000


	//----- nvinfo : EIATTR_MAXREG_COUNT
	.align		4
        /*003c*/ 	.byte	0x03, 0x1b
        /*003e*/ 	.short	0x00ff


	//----- nvinfo : EIATTR_MERCURY_ISA_VERSION
	.align		4
        /*0040*/ 	.byte	0x03, 0x5f
        /*0042*/ 	.short	0x0101


	//----- nvinfo : EIATTR_VRC_CTA_INIT_COUNT
	.align		4
        /*0044*/ 	.byte	0x02, 0x4a
	.zero		1
	.zero		1


	//----- nvinfo : EIATTR_EXIT_INSTR_OFFSETS
	.align		4
        /*0048*/ 	.byte	0x04, 0x1c
        /*004a*/ 	.short	(.L_600 - .L_599)


	//   ....[0]....
.L_599:
        /*004c*/ 	.word	0x000000a0


	//----- nvinfo : EIATTR_CBANK_PARAM_SIZE
	.align		4
.L_600:
        /*0050*/ 	.byte	0x03, 0x19
        /*0052*/ 	.short	0x0010


	//----- nvinfo : EIATTR_PARAM_CBANK
	.align		4
        /*0054*/ 	.byte	0x04, 0x0a
        /*0056*/ 	.short	(.L_602 - .L_601)
	.align		4
.L_601:
        /*0058*/ 	.word	index@(.nv.constant0._Z9hmax2_nanPf14__nv_bfloat162S0_)
        /*005c*/ 	.short	0x0380
        /*005e*/ 	.short	0x0010


	//----- nvinfo : EIATTR_SW_WAR
	.align		4
.L_602:
        /*0060*/ 	.byte	0x04, 0x36
        /*0062*/ 	.short	(.L_604 - .L_603)
.L_603:
        /*0064*/ 	.word	0x00000008
.L_604:


//--------------------- .nv.info._Z5hmax2Pf14__nv_bfloat162S0_ --------------------------
	.section	.nv.info._Z5hmax2Pf14__nv_bfloat162S0_,"",@"SHT_CUDA_INFO"
	.sectionflags	@""
	.align	4


	//----- nvinfo : EIATTR_CUDA_API_VERSION
	.align		4
        /*0000*/ 	.byte	0x04, 0x37
        /*0002*/ 	.short	(.L_606 - .L_605)
.L_605:
        /*0004*/ 	.word	0x00000082


	//----- nvinfo : EIATTR_KPARAM_INFO
	.align		4
.L_606:
        /*0008*/ 	.byte	0x04, 0x17
        /*000a*/ 	.short	(.L_608 - .L_607)
.L_607:
        /*000c*/ 	.word	0x00000000
        /*0010*/ 	.short	0x0002
        /*0012*/ 	.short	0x000c
        /*0014*/ 	.byte	0x00, 0xf0, 0x11, 0x00


	//----- nvinfo : EIATTR_KPARAM_INFO
	.align		4
.L_608:
        /*0018*/ 	.byte	0x04, 0x17
        /*001a*/ 	.short	(.L_610 - .L_609)
.L_609:
        /*001c*/ 	.word	0x00000000
        /*0020*/ 	.short	0x0001
        /*0022*/ 	.short	0x0008
        /*0024*/ 	.byte	0x00, 0xf0, 0x11, 0x00


	//----- nvinfo : EIATTR_KPARAM_INFO
	.align		4
.L_610:
        /*0028*/ 	.byte	0x04, 0x17
        /*002a*/ 	.short	(.L_612 - .L_611)
.L_611:
        /*002c*/ 	.word	0x00000000
        /*0030*/ 	.short	0x0000
        /*0032*/ 	.short	0x0000
        /*0034*/ 	.byte	0x00, 0xf5, 0x21, 0x00


	//----- nvinfo : EIATTR_SPARSE_MMA_MASK
	.align		4
.L_612:
        /*0038*/ 	.byte	0x03, 0x50
        /*003a*/ 	.short	0x0000


	//----- nvinfo : EIATTR_MAXREG_COUNT
	.align		4
        /*003c*/ 	.byte	0x03, 0x1b
        /*003e*/ 	.short	0x00ff


	//----- nvinfo : EIATTR_MERCURY_ISA_VERSION
	.align		4
        /*0040*/ 	.byte	0x03, 0x5f
        /*0042*/ 	.short	0x0101


	//----- nvinfo : EIATTR_VRC_CTA_INIT_COUNT
	.align		4
        /*0044*/ 	.byte	0x02, 0x4a
	.zero		1
	.zero		1


	//----- nvinfo : EIATTR_EXIT_INSTR_OFFSETS
	.align		4
        /*0048*/ 	.byte	0x04, 0x1c
        /*004a*/ 	.short	(.L_614 - .L_613)


	//   ....[0]....
.L_613:
        /*004c*/ 	.word	0x000000a0


	//----- nvinfo : EIATTR_CBANK_PARAM_SIZE
	.align		4
.L_614:
        /*0050*/ 	.byte	0x03, 0x19
        /*0052*/ 	.short	0x0010


	//----- nvinfo : EIATTR_PARAM_CBANK
	.align		4
        /*0054*/ 	.byte	0x04, 0x0a
        /*0056*/ 	.short	(.L_616 - .L_615)
	.align		4
.L_615:
        /*0058*/ 	.word	index@(.nv.constant0._Z5hmax2Pf14__nv_bfloat162S0_)
        /*005c*/ 	.short	0x0380
        /*005e*/ 	.short	0x0010


	//----- nvinfo : EIATTR_SW_WAR
	.align		4
.L_616:
        /*0060*/ 	.byte	0x04, 0x36
        /*0062*/ 	.short	(.L_618 - .L_617)
.L_617:
        /*0064*/ 	.word	0x00000008
.L_618:


//--------------------- .nv.info._Z5hltu2Pf14__nv_bfloat162S0_ --------------------------
	.section	.nv.info._Z5hltu2Pf14__nv_bfloat162S0_,"",@"SHT_CUDA_INFO"
	.sectionflags	@""
	.align	4


	//----- nvinfo : EIATTR_CUDA_API_VERSION
	.align		4
        /*0000*/ 	.byte	0x04, 0x37
        /*0002*/ 	.short	(.L_620 - .L_619)
.L_619:
        /*0004*/ 	.word	0x00000082


	//----- nvinfo : EIATTR_KPARAM_INFO
	.align		4
.L_620:
        /*0008*/ 	.byte	0x04, 0x17
        /*000a*/ 	.short	(.L_622 - .L_621)
.L_621:
        /*000c*/ 	.word	0x00000000
        /*0010*/ 	.short	0x0002
        /*0012*/ 	.short	0x000c
        /*0014*/ 	.byte	0x00, 0xf0, 0x11, 0x00


	//----- nvinfo : EIATTR_KPARAM_INFO
	.align		4
.L_622:
        /*0018*/ 	.byte	0x04, 0x17
        /*001a*/ 	.short	(.L_624 - .L_623)
.L_623:
        /*001c*/ 	.word	0x00000000
        /*0020*/ 	.short	0x0001
        /*0022*/ 	.short	0x0008
        /*0024*/ 	.byte	0x00, 0xf0, 0x11, 0x00


	//----- nvinfo : EIATTR_KPARAM_INFO
	.align		4
.L_624:
        /*0028*/ 	.byte	0x04, 0x17
        /*002a*/ 	.short	(.L_626 - .L_625)
.L_625:
        /*002c*/ 	.word	0x00000000
        /*0030*/ 	.short	0x0000
        /*0032*/ 	.short	0x0000
        /*0034*/ 	.byte	0x00, 0xf5, 0x21, 0x00


	//----- nvinfo : EIATTR_SPARSE_MMA_MASK
	.align		4
.L_626:
        /*0038*/ 	.byte	0x03, 0x50
        /*003a*/ 	.short	0x0000


	//----- nvinfo : EIATTR_MAXREG_COUNT
	.align		4
        /*003c*/ 	.byte	0x03, 0x1b
        /*003e*/ 	.short	0x00ff


	//----- nvinfo : EIATTR_MERCURY_ISA_VERSION
	.align		4
        /*0040*/ 	.byte	0x03, 0x5f
        /*0042*/ 	.short	0x0101


	//----- nvinfo : EIATTR_VRC_CTA_INIT_COUNT
	.align		4
        /*0044*/ 	.byte	0x02, 0x4a
	.zero		1
	.zero		1


	//----- nvinfo : EIATTR_EXIT_INSTR_OFFSETS
	.align		4
        /*0048*/ 	.byte	0x04, 0x1c
        /*004a*/ 	.short	(.L_628 - .L_627)


	//   ....[0]....
.L_627:
        /*004c*/ 	.word	0x000000a0


	//----- nvinfo : EIATTR_CBANK_PARAM_SIZE
	.align		4
.L_628:
        /*0050*/ 	.byte	0x03, 0x19
        /*0052*/ 	.short	0x0010


	//----- nvinfo : EIATTR_PARAM_CBANK
	.align		4
        /*0054*/ 	.byte	0x04, 0x0a
        /*0056*/ 	.short	(.L_630 - .L_629)
	.align		4
.L_629:
        /*0058*/ 	.word	index@(.nv.constant0._Z5hltu2Pf14__nv_bfloat162S0_)
        /*005c*/ 	.short	0x0380
        /*005e*/ 	.short	0x0010


	//----- nvinfo : EIATTR_SW_WAR
	.align		4
.L_630:
        /*0060*/ 	.byte	0x04, 0x36
        /*0062*/ 	.short	(.L_632 - .L_631)
.L_631:
        /*0064*/ 	.word	0x00000008
.L_632:


//--------------------- .nv.info._Z4hlt2Pf14__nv_bfloat162S0_ --------------------------
	.section	.nv.info._Z4hlt2Pf14__nv_bfloat162S0_,"",@"SHT_CUDA_INFO"
	.sectionflags	@""
	.align	4


	//----- nvinfo : EIATTR_CUDA_API_VERSION
	.align		4
        /*0000*/ 	.byte	0x04, 0x37
        /*0002*/ 	.short	(.L_634 - .L_633)
.L_633:
        /*0004*/ 	.word	0x00000082


	//----- nvinfo : EIATTR_KPARAM_INFO
	.align		4
.L_634:
        /*0008*/ 	.byte	0x04, 0x17
        /*000a*/ 	.short	(.L_636 - .L_635)
.L_635:
        /*000c*/ 	.word	0x00000000
        /*0010*/ 	.short	0x0002
        /*0012*/ 	.short	0x000c
        /*0014*/ 	.byte	0x00, 0xf0, 0x11, 0x00


	//----- nvinfo : EIATTR_KPARAM_INFO
	.align		4
.L_636:
        /*0018*/ 	.byte	0x04, 0x17
        /*001a*/ 	.short	(.L_638 - .L_637)
.L_637:
        /*001c*/ 	.word	0x00000000
        /*0020*/ 	.short	0x0001
        /*0022*/ 	.short	0x0008
        /*0024*/ 	.byte	0x00, 0xf0, 0x11, 0x00


	//----- nvinfo : EIATTR_KPARAM_INFO
	.align		4
.L_638:
        /*0028*/ 	.byte	0x04, 0x17
        /*002a*/ 	.short	(.L_640 - .L_639)
.L_639:
        /*002c*/ 	.word	0x00000000
        /*0030*/ 	.short	0x0000
        /*0032*/ 	.short	0x0000
        /*0034*/ 	.byte	0x00, 0xf5, 0x21, 0x00


	//----- nvinfo : EIATTR_SPARSE_MMA_MASK
	.align		4
.L_640:
        /*0038*/ 	.byte	0x03, 0x50
        /*003a*/ 	.short	0x0000


	//----- nvinfo : EIATTR_MAXREG_COUNT
	.align		4
        /*003c*/ 	.byte	0x03, 0x1b
        /*003e*/ 	.short	0x00ff


	//----- nvinfo : EIATTR_MERCURY_ISA_VERSION
	.align		4
        /*0040*/ 	.byte	0x03, 0x5f
        /*0042*/ 	.short	0x0101


	//----- nvinfo : EIATTR_VRC_CTA_INIT_COUNT
	.align		4
        /*0044*/ 	.byte	0x02, 0x4a
	.zero		1
	.zero		1


	//----- nvinfo : EIATTR_EXIT_INSTR_OFFSETS
	.align		4
        /*0048*/ 	.byte	0x04, 0x1c
        /*004a*/ 	.short	(.L_642 - .L_641)


	//   ....[0]....
.L_641:
        /*004c*/ 	.word	0x000000a0


	//----- nvinfo : EIATTR_CBANK_PARAM_SIZE
	.align		4
.L_642:
        /*0050*/ 	.byte	0x03, 0x19
        /*0052*/ 	.short	0x0010


	//----- nvinfo : EIATTR_PARAM_CBANK
	.align		4
        /*0054*/ 	.byte	0x04, 0x0a
        /*0056*/ 	.short	(.L_644 - .L_643)
	.align		4
.L_643:
        /*0058*/ 	.word	index@(.nv.constant0._Z4hlt2Pf14__nv_bfloat162S0_)
        /*005c*/ 	.short	0x0380
        /*005e*/ 	.short	0x0010


	//----- nvinfo : EIATTR_SW_WAR
	.align		4
.L_644:
        /*0060*/ 	.byte	0x04, 0x36
        /*0062*/ 	.short	(.L_646 - .L_645)
.L_645:
        /*0064*/ 	.word	0x00000008
.L_646:


//--------------------- .nv.info._Z5hleu2Pf14__nv_bfloat162S0_ --------------------------
	.section	.nv.info._Z5hleu2Pf14__nv_bfloat162S0_,"",@"SHT_CUDA_INFO"
	.sectionflags	@""
	.align	4


	//----- nvinfo : EIATTR_CUDA_API_VERSION
	.align		4
        /*0000*/ 	.byte	0x04, 0x37
        /*0002*/ 	.short	(.L_648 - .L_647)
.L_647:
        /*0004*/ 	.word	0x00000082


	//----- nvinfo : EIATTR_KPARAM_INFO
	.align		4
.L_648:
        /*0008*/ 	.byte	0x04, 0x17
        /*000a*/ 	.short	(.L_650 - .L_649)
.L_649:
        /*000c*/ 	.word	0x00000000
        /*0010*/ 	.short	0x0002
        /*0012*/ 	.short	0x000c
        /*0014*/ 	.byte	0x00, 0xf0, 0x11, 0x00


	//----- nvinfo : EIATTR_KPARAM_INFO
	.align		4
.L_650:
        /*0018*/ 	.byte	0x04, 0x17
        /*001a*/ 	.short	(.L_652 - .L_651)
.L_651:
        /*001c*/ 	.word	0x00000000
        /*0020*/ 	.short	0x0001
        /*0022*/ 	.short	0x0008
        /*0024*/ 	.byte	0x00, 0xf0, 0x11, 0x00


	//----- nvinfo : EIATTR_KPARAM_INFO
	.align		4
.L_652:
        /*0028*/ 	.byte	0x04, 0x17
        /*002a*/ 	.short	(.L_654 - .L_653)
.L_653:
        /*002c*/ 	.word	0x00000000
        /*0030*/ 	.short	0x0000
        /*0032*/ 	.short	0x0000
        /*0034*/ 	.byte	0x00, 0xf5, 0x21, 0x00


	//----- nvinfo : EIATTR_SPARSE_MMA_MASK
	.align		4
.L_654:
        /*0038*/ 	.byte	0x03, 0x50
        /*003a*/ 	.short	0x0000


	//----- nvinfo : EIATTR_MAXREG_COUNT
	.align		4
        /*003c*/ 	.byte	0x03, 0x1b
        /*003e*/ 	.short	0x00ff


	//----- nvinfo : EIATTR_MERCURY_ISA_VERSION
	.align		4
        /*0040*/ 	.byte	0x03, 0x5f
        /*0042*/ 	.short	0x0101


	//----- nvinfo : EIATTR_VRC_CTA_INIT_COUNT
	.align		4
        /*0044*/ 	.byte	0x02, 0x4a
	.zero		1
	.zero		1


	//----- nvinfo : EIATTR_EXIT_INSTR_OFFSETS
	.align		4
        /*0048*/ 	.byte	0x04, 0x1c
        /*004a*/ 	.short	(.L_656 - .L_655)


	//   ....[0]....
.L_655:
        /*004c*/ 	.word	0x000000a0


	//----- nvinfo : EIATTR_CBANK_PARAM_SIZE
	.align		4
.L_656:
        /*0050*/ 	.byte	0x03, 0x19
        /*0052*/ 	.short	0x0010


	//----- nvinfo : EIATTR_PARAM_CBANK
	.align		4
        /*0054*/ 	.byte	0x04, 0x0a
        /*0056*/ 	.short	(.L_658 - .L_657)
	.align		4
.L_657:
        /*0058*/ 	.word	index@(.nv.constant0._Z5hleu2Pf14__nv_bfloat162S0_)
        /*005c*/ 	.short	0x0380
        /*005e*/ 	.short	0x0010


	//----- nvinfo : EIATTR_SW_WAR
	.align		4
.L_658:
        /*0060*/ 	.byte	0x04, 0x36
        /*0062*/ 	.short	(.L_660 - .L_659)
.L_659:
        /*0064*/ 	.word	0x00000008
.L_660:


//--------------------- .nv.info._Z4hle2Pf14__nv_bfloat162S0_ --------------------------
	.section	.nv.info._Z4hle2Pf14__nv_bfloat162S0_,"",@"SHT_CUDA_INFO"
	.sectionflags	@""
	.align	4


	//----- nvinfo : EIATTR_CUDA_API_VERSION
	.align		4
        /*0000*/ 	.byte	0x04, 0x37
        /*0002*/ 	.short	(.L_662 - .L_661)
.L_661:
        /*0004*/ 	.word	0x00000082


	//----- nvinfo : EIATTR_KPARAM_INFO
	.align		4
.L_662:
        /*0008*/ 	.byte	0x04, 0x17
        /*000a*/ 	.short	(.L_664 - .L_663)
.L_663:
        /*000c*/ 	.word	0x00000000
        /*0010*/ 	.short	0x0002
        /*0012*/ 	.short	0x000c
        /*0014*/ 	.byte	0x00, 0xf0, 0x11, 0x00


	//----- nvinfo : EIATTR_KPARAM_INFO
	.align		4
.L_664:
        /*0018*/ 	.byte	0x04, 0x17
        /*001a*/ 	.short	(.L_666 - .L_665)
.L_665:
        /*001c*/ 	.word	0x00000000
        /*0020*/ 	.short	0x0001
        /*0022*/ 	.short	0x0008
        /*0024*/ 	.byte	0x00, 0xf0, 0x11, 0x00


	//----- nvinfo : EIATTR_KPARAM_INFO
	.align		4
.L_666:
        /*0028*/ 	.byte	0x04, 0x17
        /*002a*/ 	.short	(.L_668 - .L_667)
.L_667:
        /*002c*/ 	.word	0x00000000
        /*0030*/ 	.short	0x0000
        /*0032*/ 	.short	0x0000
        /*0034*/ 	.byte	0x00, 0xf5, 0x21, 0x00


	//----- nvinfo : EIATTR_SPARSE_MMA_MASK
	.align		4
.L_668:
        /*0038*/ 	.byte	0x03, 0x50
        /*003a*/ 	.short	0x0000


	//----- nvinfo : EIATTR_MAXREG_COUNT
	.align		4
        /*003c*/ 	.byte	0x03, 0x1b
        /*003e*/ 	.short	0x00ff


	//----- nvinfo : EIATTR_MERCURY_ISA_VERSION
	.align		4
        /*0040*/ 	.byte	0x03, 0x5f
        /*0042*/ 	.short	0x0101


	//----- nvinfo : EIATTR_VRC_CTA_INIT_COUNT
	.align		4
        /*0044*/ 	.byte	0x02, 0x4a
	.zero		1
	.zero		1


	//----- nvinfo : EIATTR_EXIT_INSTR_OFFSETS
	.align		4
        /*0048*/ 	.byte	0x04, 0x1c
        /*004a*/ 	.short	(.L_670 - .L_669)


	//   ....[0]....
.L_669:
        /*004c*/ 	.word	0x000000a0


	//----- nvinfo : EIATTR_CBANK_PARAM_SIZE
	.align		4
.L_670:
        /*0050*/ 	.byte	0x03, 0x19
        /*0052*/ 	.short	0x0010


	//----- nvinfo : EIATTR_PARAM_CBANK
	.align		4
        /*0054*/ 	.byte	0x04, 0x0a
        /*0056*/ 	.short	(.L_672 - .L_671)
	.align		4
.L_671:
        /*0058*/ 	.word	index@(.nv.constant0._Z4hle2Pf14__nv_bfloat162S0_)
        /*005c*/ 	.short	0x0380
        /*005e*/ 	.short	0x0010


	//----- nvinfo : EIATTR_SW_WAR
	.align		4
.L_672:
        /*0060*/ 	.byte	0x04, 0x36
        /*0062*/ 	.short	(.L_674 - .L_673)
.L_673:
        /*0064*/ 	.word	0x00000008
.L_674:


//--------------------- .nv.info._Z7hisnan2Pf14__nv_bfloat162 --------------------------
	.section	.nv.info._Z7hisnan2Pf14__nv_bfloat162,"",@"SHT_CUDA_INFO"
	.sectionflags	@""
	.align	4


	//----- nvinfo : EIATTR_CUDA_API_VERSION
	.align		4
        /*0000*/ 	.byte	0x04, 0x37
        /*0002*/ 	.short	(.L_676 - .L_675)
.L_675:
        /*0004*/ 	.word	0x00000082


	//----- nvinfo : EIATTR_KPARAM_INFO
	.align		4
.L_676:
        /*0008*/ 	.byte	0x04, 0x17
        /*000a*/ 	.short	(.L_678 - .L_677)
.L_677:
        /*000c*/ 	.word	0x00000000
        /*0010*/ 	.short	0x0001
        /*0012*/ 	.short	0x0008
        /*0014*/ 	.byte	0x00, 0xf0, 0x11, 0x00


	//----- nvinfo : EIATTR_KPARAM_INFO
	.align		4
.L_678:
        /*0018*/ 	.byte	0x04, 0x17
        /*001a*/ 	.short	(.L_680 - .L_679)
.L_679:
        /*001c*/ 	.word	0x00000000
        /*0020*/ 	.short	0x0000
        /*0022*/ 	.short	0x0000
        /*0024*/ 	.byte	0x00, 0xf5, 0x21, 0x00


	//----- nvinfo : EIATTR_SPARSE_MMA_MASK
	.align		4
.L_680:
        /*0028*/ 	.byte	0x03, 0x50
        /*002a*/ 	.short	0x0000


	//----- nvinfo : EIATTR_MAXREG_COUNT
	.align		4
        /*002c*/ 	.byte	0x03, 0x1b
        /*002e*/ 	.short	0x00ff


	//----- nvinfo : EIATTR_MERCURY_ISA_VERSION
	.align		4
        /*0030*/ 	.byte	0x03, 0x5f
        /*0032*/ 	.short	0x0101


	//----- nvinfo : EIATTR_VRC_CTA_INIT_COUNT
	.align		4
        /*0034*/ 	.byte	0x02, 0x4a
	.zero		1
	.zero		1


	//----- nvinfo : EIATTR_EXIT_INSTR_OFFSETS
	.align		4
        /*0038*/ 	.byte	0x04, 0x1c
        /*003a*/ 	.short	(.L_682 - .L_681)


	//   ....[0]....
.L_681:
        /*003c*/ 	.word	0x000000a0


	//----- nvinfo : EIATTR_CBANK_PARAM_SIZE
	.align		4
.L_682:
        /*0040*/ 	.byte	0x03, 0x19
        /*0042*/ 	.short	0x000c


	//----- nvinfo : EIATTR_PARAM_CBANK
	.align		4
        /*0044*/ 	.byte	0x04, 0x0a
        /*0046*/ 	.short	(.L_684 - .L_683)
	.align		4
.L_683:
        /*0048*/ 	.word	index@(.nv.constant0._Z7hisnan2Pf14__nv_bfloat162)
        /*004c*/ 	.short	0x0380
        /*004e*/ 	.short	0x000c


	//----- nvinfo : EIATTR_SW_WAR
	.align		4
.L_684:
        /*0050*/ 	.byte	0x04, 0x36
        /*0052*/ 	.short	(.L_686 - .L_685)
.L_685:
        /*0054*/ 	.word	0x00000008
.L_686:


//--------------------- .nv.info._Z5hgtu2Pf14__nv_bfloat162S0_ --------------------------
	.section	.nv.info._Z5hgtu2Pf14__nv_bfloat162S0_,"",@"SHT_CUDA_INFO"
	.sectionflags	@""
	.align	4


	//----- nvinfo : EIATTR_CUDA_API_VERSION
	.align		4
        /*0000*/ 	.byte	0x04, 0x37
        /*0002*/ 	.short	(.L_688 - .L_687)
.L_687:
        /*0004*/ 	.word	0x00000082


	//----- nvinfo : EIATTR_KPARAM_INFO
	.align		4
.L_688:
        /*0008*/ 	.byte	0x04, 0x17
        /*000a*/ 	.short	(.L_690 - .L_689)
.L_689:
        /*000c*/ 	.word	0x00000000
        /*0010*/ 	.short	0x0002
        /*0012*/ 	.short	0x000c
        /*0014*/ 	.byte	0x00, 0xf0, 0x11, 0x00


	//----- nvinfo : EIATTR_KPARAM_INFO
	.align		4
.L_690:
        /*0018*/ 	.byte	0x04, 0x17
        /*001a*/ 	.short	(.L_692 - .L_691)
.L_691:
        /*001c*/ 	.word	0x00000000
        /*0020*/ 	.short	0x0001
        /*0022*/ 	.short	0x0008
        /*0024*/ 	.byte	0x00, 0xf0, 0x11, 0x00


	//----- nvinfo : EIATTR_KPARAM_INFO
	.align		4
.L_692:
        /*0028*/ 	.byte	0x04, 0x17
        /*002a*/ 	.short	(.L_694 - .L_693)
.L_693:
        /*002c*/ 	.word	0x00000000
        /*0030*/ 	.short	0x0000
        /*0032*/ 	.short	0x0000
        /*0034*/ 	.byte	0x00, 0xf5, 0x21, 0x00


	//----- nvinfo : EIATTR_SPARSE_MMA_MASK
	.align		4
.L_694:
        /*0038*/ 	.byte	0x03, 0x50
        /*003a*/ 	.short	0x0000


	//----- nvinfo : EIATTR_MAXREG_COUNT
	.align		4
        /*003c*/ 	.byte	0x03, 0x1b
        /*003e*/ 	.short	0x00ff


	//----- nvinfo : EIATTR_MERCURY_ISA_VERSION
	.align		4
        /*0040*/ 	.byte	0x03, 0x5f
        /*0042*/ 	.short	0x0101


	//----- nvinfo : EIATTR_VRC_CTA_INIT_COUNT
	.align		4
        /*0044*/ 	.byte	0x02, 0x4a
	.zero		1
	.zero		1


	//----- nvinfo : EIATTR_EXIT_INSTR_OFFSETS
	.align		4
        /*0048*/ 	.byte	0x04, 0x1c
        /*004a*/ 	.short	(.L_696 - .L_695)


	//   ....[0]....
.L_695:
        /*004c*/ 	.word	0x000000a0


	//----- nvinfo : EIATTR_CBANK_PARAM_SIZE
	.align		4
.L_696:
        /*0050*/ 	.byte	0x03, 0x19
        /*0052*/ 	.short	0x0010


	//----- nvinfo : EIATTR_PARAM_CBANK
	.align		4
        /*0054*/ 	.byte	0x04, 0x0a
        /*0056*/ 	.short	(.L_698 - .L_697)
	.align		4
.L_697:
        /*0058*/ 	.word	index@(.nv.constant0._Z5hgtu2Pf14__nv_bfloat162S0_)
        /*005c*/ 	.short	0x0380
        /*005e*/ 	.short	0x0010


	//----- nvinfo : EIATTR_SW_WAR
	.align		4
.L_698:
        /*0060*/ 	.byte	0x04, 0x36
        /*0062*/ 	.short	(.L_700 - .L_699)
.L_699:
        /*0064*/ 	.word	0x00000008
.L_700:


//--------------------- .nv.info._Z4hgt2Pf14__nv_bfloat162S0_ --------------------------
	.section	.nv.info._Z4hgt2Pf14__nv_bfloat162S0_,"",@"SHT_CUDA_INFO"
	.sectionflags	@""
	.align	4


	//----- nvinfo : EIATTR_CUDA_API_VERSION
	.align		4
        /*0000*/ 	.byte	0x04, 0x37
        /*0002*/ 	.short	(.L_702 - .L_701)
.L_701:
        /*0004*/ 	.word	0x00000082


	//----- nvinfo : EIATTR_KPARAM_INFO
	.align		4
.L_702:
        /*0008*/ 	.byte	0x04, 0x17
        /*000a*/ 	.short	(.L_704 - .L_703)
.L_703:
        /*000c*/ 	.word	0x00000000
        /*0010*/ 	.short	0x0002
        /*0012*/ 	.short	0x000c
        /*0014*/ 	.byte	0x00, 0xf0, 0x11, 0x00


	//----- nvinfo : EIATTR_KPARAM_INFO
	.align		4
.L_704:
        /*0018*/ 	.byte	0x04, 0x17
        /*001a*/ 	.short	(.L_706 - .L_705)
.L_705:
        /*001c*/ 	.word	0x00000000
        /*0020*/ 	.short	0x0001
        /*0022*/ 	.short	0x0008
        /*0024*/ 	.byte	0x00, 0xf0, 0x11, 0x00


	//----- nvinfo : EIATTR_KPARAM_INFO
	.align		4
.L_706:
        /*0028*/ 	.byte	0x04, 0x17
        /*002a*/ 	.short	(.L_708 - .L_707)
.L_707:
        /*002c*/ 	.word	0x00000000
        /*0030*/ 	.short	0x0000
        /*0032*/ 	.short	0x0000
        /*0034*/ 	.byte	0x00, 0xf5, 0x21, 0x00


	//----- nvinfo : EIATTR_SPARSE_MMA_MASK
	.align		4
.L_708:
        /*0038*/ 	.byte	0x03, 0x50
        /*003a*/ 	.short	0x0000


	//----- nvinfo : EIATTR_MAXREG_COUNT
	.align		4
        /*003c*/ 	.byte	0x03, 0x1b
        /*003e*/ 	.short	0x00ff


	//----- nvinfo : EIATTR_MERCURY_ISA_VERSION
	.align		4
        /*0040*/ 	.byte	0x03, 0x5f
        /*0042*/ 	.short	0x0101


	//----- nvinfo : EIATTR_VRC_CTA_INIT_COUNT
	.align		4
        /*0044*/ 	.byte	0x02, 0x4a
	.zero		1
	.zero		1


	//----- nvinfo : EIATTR_EXIT_INSTR_OFFSETS
	.align		4
        /*0048*/ 	.byte	0x04, 0x1c
        /*004a*/ 	.short	(.L_710 - .L_709)


	//   ....[0]....
.L_709:
        /*004c*/ 	.word	0x000000a0


	//----- nvinfo : EIATTR_CBANK_PARAM_SIZE
	.align		4
.L_710:
        /*0050*/ 	.byte	0x03, 0x19
        /*0052*/ 	.short	0x0010


	//----- nvinfo : EIATTR_PARAM_CBANK
	.align		4
        /*0054*/ 	.byte	0x04, 0x0a
        /*0056*/ 	.short	(.L_712 - .L_711)
	.align		4
.L_711:
        /*0058*/ 	.word	index@(.nv.constant0._Z4hgt2Pf14__nv_bfloat162S0_)
        /*005c*/ 	.short	0x0380
        /*005e*/ 	.short	0x0010


	//----- nvinfo : EIATTR_SW_WAR
	.align		4
.L_712:
        /*0060*/ 	.byte	0x04, 0x36
        /*0062*/ 	.short	(.L_714 - .L_713)
.L_713:
        /*0064*/ 	.word	0x00000008
.L_714:


//--------------------- .nv.info._Z5hgeu2Pf14__nv_bfloat162S0_ --------------------------
	.section	.nv.info._Z5hgeu2Pf14__nv_bfloat162S0_,"",@"SHT_CUDA_INFO"
	.sectionflags	@""
	.align	4


	//----- nvinfo : EIATTR_CUDA_API_VERSION
	.align		4
        /*0000*/ 	.byte	0x04, 0x37
        /*0002*/ 	.short	(.L_716 - .L_715)
.L_715:
        /*0004*/ 	.word	0x00000082


	//----- nvinfo : EIATTR_KPARAM_INFO
	.align		4
.L_716:
        /*0008*/ 	.byte	0x04, 0x17
        /*000a*/ 	.short	(.L_718 - .L_717)
.L_717:
        /*000c*/ 	.word	0x00000000
        /*0010*/ 	.short	0x0002
        /*0012*/ 	.short	0x000c
        /*0014*/ 	.byte	0x00, 0xf0, 0x11, 0x00


	//----- nvinfo : EIATTR_KPARAM_INFO
	.align		4
.L_718:
        /*0018*/ 	.byte	0x04, 0x17
        /*001a*/ 	.short	(.L_720 - .L_719)
.L_719:
        /*001c*/ 	.word	0x00000000
        /*0020*/ 	.short	0x0001
        /*0022*/ 	.short	0x0008
        /*0024*/ 	.byte	0x00, 0xf0, 0x11, 0x00


	//----- nvinfo : EIATTR_KPARAM_INFO
	.align		4
.L_720:
        /*0028*/ 	.byte	0x04, 0x17
        /*002a*/ 	.short	(.L_722 - .L_721)
.L_721:
        /*002c*/ 	.word	0x00000000
        /*0030*/ 	.short	0x0000
        /*0032*/ 	.short	0x0000
        /*0034*/ 	.byte	0x00, 0xf5, 0x21, 0x00


	//----- nvinfo : EIATTR_SPARSE_MMA_MASK
	.align		4
.L_722:
        /*0038*/ 	.byte	0x03, 0x50
        /*003a*/ 	.short	0x0000


	//----- nvinfo : EIATTR_MAXREG_COUNT
	.align		4
        /*003c*/ 	.byte	0x03, 0x1b
        /*003e*/ 	.short	0x00ff


	//----- nvinfo : EIATTR_MERCURY_ISA_VERSION
	.align		4
        /*0040*/ 	.byte	0x03, 0x5f
        /*0042*/ 	.short	0x0101


	//----- nvinfo : EIATTR_VRC_CTA_INIT_COUNT
	.align		4
        /*0044*/ 	.byte	0x02, 0x4a
	.zero		1
	.zero		1


	//----- nvinfo : EIATTR_EXIT_INSTR_OFFSETS
	.align		4
        /*0048*/ 	.byte	0x04, 0x1c
        /*004a*/ 	.short	(.L_724 - .L_723)


	//   ....[0]....
.L_723:
        /*004c*/ 	.word	0x000000a0


	//----- nvinfo : EIATTR_CBANK_PARAM_SIZE
	.align		4
.L_724:
        /*0050*/ 	.byte	0x03, 0x19
        /*0052*/ 	.short	0x0010


	//----- nvinfo : EIATTR_PARAM_CBANK
	.align		4
        /*0054*/ 	.byte	0x04, 0x0a
        /*0056*/ 	.short	(.L_726 - .L_725)
	.align		4
.L_725:
        /*0058*/ 	.word	index@(.nv.constant0._Z5hgeu2Pf14__nv_bfloat162S0_)
        /*005c*/ 	.short	0x0380
        /*005e*/ 	.short	0x0010


	//----- nvinfo : EIATTR_SW_WAR
	.align		4
.L_726:
        /*0060*/ 	.byte	0x04, 0x36
        /*0062*/ 	.short	(.L_728 - .L_727)
.L_727:
        /*0064*/ 	.word	0x00000008
.L_728:


//--------------------- .nv.info._Z4hge2Pf14__nv_bfloat162S0_ --------------------------
	.section	.nv.info._Z4hge2Pf14__nv_bfloat162S0_,"",@"SHT_CUDA_INFO"
	.sectionflags	@""
	.align	4


	//----- nvinfo : EIATTR_CUDA_API_VERSION
	.align		4
        /*0000*/ 	.byte	0x04, 0x37
        /*0002*/ 	.short	(.L_730 - .L_729)
.L_729:
        /*0004*/ 	.word	0x00000082


	//----- nvinfo : EIATTR_KPARAM_INFO
	.align		4
.L_730:
        /*0008*/ 	.byte	0x04, 0x17
        /*000a*/ 	.short	(.L_732 - .L_731)
.L_731:
        /*000c*/ 	.word	0x00000000
        /*0010*/ 	.short	0x0002
        /*0012*/ 	.short	0x000c
        /*0014*/ 	.byte	0x00, 0xf0, 0x11, 0x00


	//----- nvinfo : EIATTR_KPARAM_INFO
	.align		4
.L_732:
        /*0018*/ 	.byte	0x04, 0x17
        /*001a*/ 	.short	(.L_734 - .L_733)
.L_733:
        /*001c*/ 	.word	0x00000000
        /*0020*/ 	.short	0x0001
        /*0022*/ 	.short	0x0008
        /*0024*/ 	.byte	0x00, 0xf0, 0x11, 0x00


	//----- nvinfo : EIATTR_KPARAM_INFO
	.align		4
.L_734:
        /*0028*/ 	.byte	0x04, 0x17
        /*002a*/ 	.short	(.L_736 - .L_735)
.L_735:
        /*002c*/ 	.word	0x00000000
        /*0030*/ 	.short	0x0000
        /*0032*/ 	.short	0x0000
        /*0034*/ 	.byte	0x00, 0xf5, 0x21, 0x00


	//----- nvinfo : EIATTR_SPARSE_MMA_MASK
	.align		4
.L_736:
        /*0038*/ 	.byte	0x03, 0x50
        /*003a*/ 	.short	0x0000


	//----- nvinfo : EIATTR_MAXREG_COUNT
	.align		4
        /*003c*/ 	.byte	0x03, 0x1b
        /*003e*/ 	.short	0x00ff


	//----- nvinfo : EIATTR_MERCURY_ISA_VERSION
	.align		4
        /*0040*/ 	.byte	0x03, 0x5f
        /*0042*/ 	.short	0x0101


	//----- nvinfo : EIATTR_VRC_CTA_INIT_COUNT
	.align		4
        /*0044*/ 	.byte	0x02, 0x4a
	.zero		1
	.zero		1


	//----- nvinfo : EIATTR_EXIT_INSTR_OFFSETS
	.align		4
        /*0048*/ 	.byte	0x04, 0x1c
        /*004a*/ 	.short	(.L_738 - .L_737)


	//   ....[0]....
.L_737:
        /*004c*/ 	.word	0x000000a0


	//----- nvinfo : EIATTR_CBANK_PARAM_SIZE
	.align		4
.L_738:
        /*0050*/ 	.byte	0x03, 0x19
        /*0052*/ 	.short	0x0010


	//----- nvinfo : EIATTR_PARAM_CBANK
	.align		4
        /*0054*/ 	.byte	0x04, 0x0a
        /*0056*/ 	.short	(.L_740 - .L_739)
	.align		4
.L_739:
        /*0058*/ 	.word	index@(.nv.constant0._Z4hge2Pf14__nv_bfloat162S0_)
        /*005c*/ 	.short	0x0380
        /*005e*/ 	.short	0x0010


	//----- nvinfo : EIATTR_SW_WAR
	.align		4
.L_740:
        /*0060*/ 	.byte	0x04, 0x36
        /*0062*/ 	.short	(.L_742 - .L_741)
.L_741:
        /*0064*/ 	.word	0x00000008
.L_742:


//--------------------- .nv.info._Z5hequ2Pf14__nv_bfloat162S0_ --------------------------
	.section	.nv.info._Z5hequ2Pf14__nv_bfloat162S0_,"",@"SHT_CUDA_INFO"
	.sectionflags	@""
	.align	4


	//----- nvinfo : EIATTR_CUDA_API_VERSION
	.align		4
        /*0000*/ 	.byte	0x04, 0x37
        /*0002*/ 	.short	(.L_744 - .L_743)
.L_743:
        /*0004*/ 	.word	0x00000082


	//----- nvinfo : EIATTR_KPARAM_INFO
	.align		4
.L_744:
        /*0008*/ 	.byte	0x04, 0x17
        /*000a*/ 	.short	(.L_746 - .L_745)
.L_745:
        /*000c*/ 	.word	0x00000000
        /*0010*/ 	.short	0x0002
        /*0012*/ 	.short	0x000c
        /*0014*/ 	.byte	0x00, 0xf0, 0x11, 0x00


	//----- nvinfo : EIATTR_KPARAM_INFO
	.align		4
.L_746:
        /*0018*/ 	.byte	0x04, 0x17
        /*001a*/ 	.short	(.L_748 - .L_747)
.L_747:
        /*001c*/ 	.word	0x00000000
        /*0020*/ 	.short	0x0001
        /*0022*/ 	.short	0x0008
        /*0024*/ 	.byte	0x00, 0xf0, 0x11, 0x00


	//----- nvinfo : EIATTR_KPARAM_INFO
	.align		4
.L_748:
        /*0028*/ 	.byte	0x04, 0x17
        /*002a*/ 	.short	(.L_750 - .L_749)
.L_749:
        /*002c*/ 	.word	0x00000000
        /*0030*/ 	.short	0x0000
        /*0032*/ 	.short	0x0000
        /*0034*/ 	.byte	0x00, 0xf5, 0x21, 0x00


	//----- nvinfo : EIATTR_SPARSE_MMA_MASK
	.align		4
.L_750:
        /*0038*/ 	.byte	0x03, 0x50
        /*003a*/ 	.short	0x0000


	//----- nvinfo : EIATTR_MAXREG_COUNT
	.align		4
        /*003c*/ 	.byte	0x03, 0x1b
        /*003e*/ 	.short	0x00ff


	//----- nvinfo : EIATTR_MERCURY_ISA_VERSION
	.align		4
        /*0040*/ 	.byte	0x03, 0x5f
        /*0042*/ 	.short	0x0101


	//----- nvinfo : EIATTR_VRC_CTA_INIT_COUNT
	.align		4
        /*0044*/ 	.byte	0x02, 0x4a
	.zero		1
	.zero		1


	//----- nvinfo : EIATTR_EXIT_INSTR_OFFSETS
	.align		4
        /*0048*/ 	.byte	0x04, 0x1c
        /*004a*/ 	.short	(.L_752 - .L_751)


	//   ....[0]....
.L_751:
        /*004c*/ 	.word	0x000000a0


	//----- nvinfo : EIATTR_CBANK_PARAM_SIZE
	.align		4
.L_752:
        /*0050*/ 	.byte	0x03, 0x19
        /*0052*/ 	.short	0x0010


	//----- nvinfo : EIATTR_PARAM_CBANK
	.align		4
        /*0054*/ 	.byte	0x04, 0x0a
        /*0056*/ 	.short	(.L_754 - .L_753)
	.align		4
.L_753:
        /*0058*/ 	.word	index@(.nv.constant0._Z5hequ2Pf14__nv_bfloat162S0_)
        /*005c*/ 	.short	0x0380
        /*005e*/ 	.short	0x0010


	//----- nvinfo : EIATTR_SW_WAR
	.align		4
.L_754:
        /*0060*/ 	.byte	0x04, 0x36
        /*0062*/ 	.short	(.L_756 - .L_755)
.L_755:
        /*0064*/ 	.word	0x00000008
.L_756:


//--------------------- .nv.info._Z4heq2Pf14__nv_bfloat162S0_ --------------------------
	.section	.nv.info._Z4heq2Pf14__nv_bfloat162S0_,"",@"SHT_CUDA_INFO"
	.sectionflags	@""
	.align	4


	//----- nvinfo : EIATTR_CUDA_API_VERSION
	.align		4
        /*0000*/ 	.byte	0x04, 0x37
        /*0002*/ 	.short	(.L_758 - .L_757)
.L_757:
        /*0004*/ 	.word	0x00000082


	//----- nvinfo : EIATTR_KPARAM_INFO
	.align		4
.L_758:
        /*0008*/ 	.byte	0x04, 0x17
        /*000a*/ 	.short	(.L_760 - .L_759)
.L_759:
        /*000c*/ 	.word	0x00000000
        /*0010*/ 	.short	0x0002
        /*0012*/ 	.short	0x000c
        /*0014*/ 	.byte	0x00, 0xf0, 0x11, 0x00


	//----- nvinfo : EIATTR_KPARAM_INFO
	.align		4
.L_760:
        /*0018*/ 	.byte	0x04, 0x17
        /*001a*/ 	.short	(.L_762 - .L_761)
.L_761:
        /*001c*/ 	.word	0x00000000
        /*0020*/ 	.short	0x0001
        /*0022*/ 	.short	0x0008
        /*0024*/ 	.byte	0x00, 0xf0, 0x11, 0x00


	//----- nvinfo : EIATTR_KPARAM_INFO
	.align		4
.L_762:
        /*0028*/ 	.byte	0x04, 0x17
        /*002a*/ 	.short	(.L_764 - .L_763)
.L_763:
        /*002c*/ 	.word	0x00000000
        /*0030*/ 	.short	0x0000
        /*0032*/ 	.short	0x0000
        /*0034*/ 	.byte	0x00, 0xf5, 0x21, 0x00


	//----- nvinfo : EIATTR_SPARSE_MMA_MASK
	.align		4
.L_764:
        /*0038*/ 	.byte	0x03, 0x50
        /*003a*/ 	.short	0x0000


	//----- nvinfo : EIATTR_MAXREG_COUNT
	.align		4
        /*003c*/ 	.byte	0x03, 0x1b
        /*003e*/ 	.short	0x00ff


	//----- nvinfo : EIATTR_MERCURY_ISA_VERSION
	.align		4
        /*0040*/ 	.byte	0x03, 0x5f
        /*0042*/ 	.short	0x0101


	//----- nvinfo : EIATTR_VRC_CTA_INIT_COUNT
	.align		4
        /*0044*/ 	.byte	0x02, 0x4a
	.zero		1
	.zero		1


	//----- nvinfo : EIATTR_EXIT_INSTR_OFFSETS
	.align		4
        /*0048*/ 	.byte	0x04, 0x1c
        /*004a*/ 	.short	(.L_766 - .L_765)


	//   ....[0]....
.L_765:
        /*004c*/ 	.word	0x000000a0


	//----- nvinfo : EIATTR_CBANK_PARAM_SIZE
	.align		4
.L_766:
        /*0050*/ 	.byte	0x03, 0x19
        /*0052*/ 	.short	0x0010


	//----- nvinfo : EIATTR_PARAM_CBANK
	.align		4
        /*0054*/ 	.byte	0x04, 0x0a
        /*0056*/ 	.short	(.L_768 - .L_767)
	.align		4
.L_767:
        /*0058*/ 	.word	index@(.nv.constant0._Z4heq2Pf14__nv_bfloat162S0_)
        /*005c*/ 	.short	0x0380
        /*005e*/ 	.short	0x0010


	//----- nvinfo : EIATTR_SW_WAR
	.align		4
.L_768:
        /*0060*/ 	.byte	0x04, 0x36
        /*0062*/ 	.short	(.L_770 - .L_769)
.L_769:
        /*0064*/ 	.word	0x00000008
.L_770:


//--------------------- .nv.info._Z6hbneu2Pb14__nv_bfloat162S0_ --------------------------
	.section	.nv.info._Z6hbneu2Pb14__nv_bfloat162S0_,"",@"SHT_CUDA_INFO"
	.sectionflags	@""
	.align	4


	//----- nvinfo : EIATTR_CUDA_API_VERSION
	.align		4
        /*0000*/ 	.byte	0x04, 0x37
        /*0002*/ 	.short	(.L_772 - .L_771)
.L_771:
        /*0004*/ 	.word	0x00000082


	//----- nvinfo : EIATTR_KPARAM_INFO
	.align		4
.L_772:
        /*0008*/ 	.byte	0x04, 0x17
        /*000a*/ 	.short	(.L_774 - .L_773)
.L_773:
        /*000c*/ 	.word	0x00000000
        /*0010*/ 	.short	0x0002
        /*0012*/ 	.short	0x000c
        /*0014*/ 	.byte	0x00, 0xf0, 0x11, 0x00


	//----- nvinfo : EIATTR_KPARAM_INFO
	.align		4
.L_774:
        /*0018*/ 	.byte	0x04, 0x17
        /*001a*/ 	.short	(.L_776 - .L_775)
.L_775:
        /*001c*/ 	.word	0x00000000
        /*0020*/ 	.short	0x0001
        /*0022*/ 	.short	0x0008
        /*0024*/ 	.byte	0x00, 0xf0, 0x11, 0x00


	//----- nvinfo : EIATTR_KPARAM_INFO
	.align		4
.L_776:
        /*0028*/ 	.byte	0x04, 0x17
        /*002a*/ 	.short	(.L_778 - .L_777)
.L_777:
        /*002c*/ 	.word	0x00000000
        /*0030*/ 	.short	0x0000
        /*0032*/ 	.short	0x0000
        /*0034*/ 	.byte	0x00, 0xf5, 0x21, 0x00


	//----- nvinfo : EIATTR_SPARSE_MMA_MASK
	.align		4
.L_778:
        /*0038*/ 	.byte	0x03, 0x50
        /*003a*/ 	.short	0x0000


	//----- nvinfo : EIATTR_MAXREG_COUNT
	.align		4
        /*003c*/ 	.byte	0x03, 0x1b
        /*003e*/ 	.short	0x00ff


	//----- nvinfo : EIATTR_MERCURY_ISA_VERSION
	.align		4
        /*0040*/ 	.byte	0x03, 0x5f
        /*0042*/ 	.short	0x0101


	//----- nvinfo : EIATTR_VRC_CTA_INIT_COUNT
	.align		4
        /*0044*/ 	.byte	0x02, 0x4a
	.zero		1
	.zero		1


	//----- nvinfo : EIATTR_EXIT_INSTR_OFFSETS
	.align		4
        /*0048*/ 	.byte	0x04, 0x1c
        /*004a*/ 	.short	(.L_780 - .L_779)


	//   ....[0]....
.L_779:
        /*004c*/ 	.word	0x00000080


	//----- nvinfo : EIATTR_CBANK_PARAM_SIZE
	.align		4
.L_780:
        /*0050*/ 	.byte	0x03, 0x19
        /*0052*/ 	.short	0x0010


	//----- nvinfo : EIATTR_PARAM_CBANK
	.align		4
        /*0054*/ 	.byte	0x04, 0x0a
        /*0056*/ 	.short	(.L_782 - .L_781)
	.align		4
.L_781:
        /*0058*/ 	.word	index@(.nv.constant0._Z6hbneu2Pb14__nv_bfloat162S0_)
        /*005c*/ 	.short	0x0380
        /*005e*/ 	.short	0x0010


	//----- nvinfo : EIATTR_SW_WAR
	.align		4
.L_782:
        /*0060*/ 	.byte	0x04, 0x36
        /*0062*/ 	.short	(.L_784 - .L_783)
.L_783:
        /*0064*/ 	.word	0x00000008
.L_784:


//--------------------- .nv.info._Z5hbne2Pb14__nv_bfloat162S0_ --------------------------
	.section	.nv.info._Z5hbne2Pb14__nv_bfloat162S0_,"",@"SHT_CUDA_INFO"
	.sectionflags	@""
	.align	4


	//----- nvinfo : EIATTR_CUDA_API_VERSION
	.align		4
        /*0000*/ 	.byte	0x04, 0x37
        /*0002*/ 	.short	(.L_786 - .L_785)
.L_785:
        /*0004*/ 	.word	0x00000082


	//----- nvinfo : EIATTR_KPARAM_INFO
	.align		4
.L_786:
        /*0008*/ 	.byte	0x04, 0x17
        /*000a*/ 	.short	(.L_788 - .L_787)
.L_787:
        /*000c*/ 	.word	0x00000000
        /*0010*/ 	.short	0x0002
        /*0012*/ 	.short	0x000c
        /*0014*/ 	.byte	0x00, 0xf0, 0x11, 0x00


	//----- nvinfo : EIATTR_KPARAM_INFO
	.align		4
.L_788:
        /*0018*/ 	.byte	0x04, 0x17
        /*001a*/ 	.short	(.L_790 - .L_789)
.L_789:
        /*001c*/ 	.word	0x00000000
        /*0020*/ 	.short	0x0001
        /*0022*/ 	.short	0x0008
        /*0024*/ 	.byte	0x00, 0xf0, 0x11, 0x00


	//----- nvinfo : EIATTR_KPARAM_INFO
	.align		4
.L_790:
        /*0028*/ 	.byte	0x04, 0x17
        /*002a*/ 	.short	(.L_792 - .L_791)
.L_791:
        /*002c*/ 	.word	0x00000000
        /*0030*/ 	.short	0x0000
        /*0032*/ 	.short	0x0000
        /*0034*/ 	.byte	0x00, 0xf5, 0x21, 0x00


	//----- nvinfo : EIATTR_SPARSE_MMA_MASK
	.align		4
.L_792:
        /*0038*/ 	.byte	0x03, 0x50
        /*003a*/ 	.short	0x0000


	//----- nvinfo : EIATTR_MAXREG_COUNT
	.align		4
        /*003c*/ 	.byte	0x03, 0x1b
        /*003e*/ 	.short	0x00ff


	//----- nvinfo : EIATTR_MERCURY_ISA_VERSION
	.align		4
        /*0040*/ 	.byte	0x03, 0x5f
        /*0042*/ 	.short	0x0101


	//----- nvinfo : EIATTR_VRC_CTA_INIT_COUNT
	.align		4
        /*0044*/ 	.byte	0x02, 0x4a
	.zero		1
	.zero		1


	//----- nvinfo : EIATTR_EXIT_INSTR_OFFSETS
	.align		4
        /*0048*/ 	.byte	0x04, 0x1c
        /*004a*/ 	.short	(.L_794 - .L_793)


	//   ....[0]....
.L_793:
        /*004c*/ 	.word	0x00000080


	//----- nvinfo : EIATTR_CBANK_PARAM_SIZE
	.align		4
.L_794:
        /*0050*/ 	.byte	0x03, 0x19
        /*0052*/ 	.short	0x0010


	//----- nvinfo : EIATTR_PARAM_CBANK
	.align		4
        /*0054*/ 	.byte	0x04, 0x0a
        /*0056*/ 	.short	(.L_796 - .L_795)
	.align		4
.L_795:
        /*0058*/ 	.word	index@(.nv.constant0._Z5hbne2Pb14__nv_bfloat162S0_)
        /*005c*/ 	.short	0x0380
        /*005e*/ 	.short	0x0010


	//----- nvinfo : EIATTR_SW_WAR
	.align		4
.L_796:
        /*0060*/ 	.byte	0x04, 0x36
        /*0062*/ 	.short	(.L_798 - .L_797)
.L_797:
        /*0064*/ 	.word	0x00000008
.L_798:


//--------------------- .nv.info._Z6hbltu2Pb14__nv_bfloat162S0_ --------------------------
	.section	.nv.info._Z6hbltu2Pb14__nv_bfloat162S0_,"",@"SHT_CUDA_INFO"
	.sectionflags	@""
	.align	4


	//----- nvinfo : EIATTR_CUDA_API_VERSION
	.align		4
        /*0000*/ 	.byte	0x04, 0x37
        /*0002*/ 	.short	(.L_800 - .L_799)
.L_799:
        /*0004*/ 	.word	0x00000082


	//----- nvinfo : EIATTR_KPARAM_INFO
	.align		4
.L_800:
        /*0008*/ 	.byte	0x04, 0x17
        /*000a*/ 	.short	(.L_802 - .L_801)
.L_801:
        /*000c*/ 	.word	0x00000000
        /*0010*/ 	.short	0x0002
        /*0012*/ 	.short	0x000c
        /*0014*/ 	.byte	0x00, 0xf0, 0x11, 0x00


	//----- nvinfo : EIATTR_KPARAM_INFO
	.align		4
.L_802:
        /*0018*/ 	.byte	0x04, 0x17
        /*001a*/ 	.short	(.L_804 - .L_803)
.L_803:
        /*001c*/ 	.word	0x00000000
        /*0020*/ 	.short	0x0001
        /*0022*/ 	.short	0x0008
        /*0024*/ 	.byte	0x00, 0xf0, 0x11, 0x00


	//----- nvinfo : EIATTR_KPARAM_INFO
	.align		4
.L_804:
        /*0028*/ 	.byte	0x04, 0x17
        /*002a*/ 	.short	(.L_806 - .L_805)
.L_805:
        /*002c*/ 	.word	0x00000000
        /*0030*/ 	.short	0x0000
        /*0032*/ 	.short	0x0000
        /*0034*/ 	.byte	0x00, 0xf5, 0x21, 0x00


	//----- nvinfo : EIATTR_SPARSE_MMA_MASK
	.align		4
.L_806:
        /*0038*/ 	.byte	0x03, 0x50
        /*003a*/ 	.short	0x0000


	//----- nvinfo : EIATTR_MAXREG_COUNT
	.align		4
        /*003c*/ 	.byte	0x03, 0x1b
        /*003e*/ 	.short	0x00ff


	//----- nvinfo : EIATTR_MERCURY_ISA_VERSION
	.align		4
        /*0040*/ 	.byte	0x03, 0x5f
        /*0042*/ 	.short	0x0101


	//----- nvinfo : EIATTR_VRC_CTA_INIT_COUNT
	.align		4
        /*0044*/ 	.byte	0x02, 0x4a
	.zero		1
	.zero		1


	//----- nvinfo : EIATTR_EXIT_INSTR_OFFSETS
	.align		4
        /*0048*/ 	.byte	0x04, 0x1c
        /*004a*/ 	.short	(.L_808 - .L_807)


	//   ....[0]....
.L_807:
        /*004c*/ 	.word	0x00000080


	//----- nvinfo : EIATTR_CBANK_PARAM_SIZE
	.align		4
.L_808:
        /*0050*/ 	.byte	0x03, 0x19
        /*0052*/ 	.short	0x0010


	//----- nvinfo : EIATTR_PARAM_CBANK
	.align		4
        /*0054*/ 	.byte	0x04, 0x0a
        /*0056*/ 	.short	(.L_810 - .L_809)
	.align		4
.L_809:
        /*0058*/ 	.word	index@(.nv.constant0._Z6hbltu2Pb14__nv_bfloat162S0_)
        /*005c*/ 	.short	0x0380
        /*005e*/ 	.short	0x0010


	//----- nvinfo : EIATTR_SW_WAR
	.align		4
.L_810:
        /*0060*/ 	.byte	0x04, 0x36
        /*0062*/ 	.short	(.L_812 - .L_811)
.L_811:
        /*0064*/ 	.word	0x00000008
.L_812:


//--------------------- .nv.info._Z5hblt2Pb14__nv_bfloat162S0_ --------------------------
	.section	.nv.info._Z5hblt2Pb14__nv_bfloat162S0_,"",@"SHT_CUDA_INFO"
	.sectionflags	@""
	.align	4


	//----- nvinfo : EIATTR_CUDA_API_VERSION
	.align		4
        /*0000*/ 	.byte	0x04, 0x37
        /*0002*/ 	.short	(.L_814 - .L_813)
.L_813:
        /*0004*/ 	.word	0x00000082


	//----- nvinfo : EIATTR_KPARAM_INFO
	.align		4
.L_814:
        /*0008*/ 	.byte	0x04, 0x17
        /*000a*/ 	.short	(.L_816 - .L_815)
.L_815:
        /*000c*/ 	.word	0x00000000
        /*0010*/ 	.short	0x0002
        /*0012*/ 	.short	0x000c
        /*0014*/ 	.byte	0x00, 0xf0, 0x11, 0x00


	//----- nvinfo : EIATTR_KPARAM_INFO
	.align		4
.L_816:
        /*0018*/ 	.byte	0x04, 0x17
        /*001a*/ 	.short	(.L_818 - .L_817)
.L_817:
        /*001c*/ 	.word	0x00000000
        /*0020*/ 	.short	0x0001
        /*0022*/ 	.short	0x0008
        /*0024*/ 	.byte	0x00, 0xf0, 0x11, 0x00


	//----- nvinfo : EIATTR_KPARAM_INFO
	.align		4
.L_818:
        /*0028*/ 	.byte	0x04, 0x17
        /*002a*/ 	.short	(.L_820 - .L_819)
.L_819:
        /*002c*/ 	.word	0x00000000
        /*0030*/ 	.short	0x0000
        /*0032*/ 	.short	0x0000
        /*0034*/ 	.byte	0x00, 0xf5, 0x21, 0x00


	//----- nvinfo : EIATTR_SPARSE_MMA_MASK
	.align		4
.L_820:
        /*0038*/ 	.byte	0x03, 0x50
        /*003a*/ 	.short	0x0000


	//----- nvinfo : EIATTR_MAXREG_COUNT
	.align		4
        /*003c*/ 	.byte	0x03, 0x1b
        /*003e*/ 	.short	0x00ff


	//----- nvinfo : EIATTR_MERCURY_ISA_VERSION
	.align		4
        /*0040*/ 	.byte	0x03, 0x5f
        /*0042*/ 	.short	0x0101


	//----- nvinfo : EIATTR_VRC_CTA_INIT_COUNT
	.align		4
        /*0044*/ 	.byte	0x02, 0x4a
	.zero		1
	.zero		1


	//----- nvinfo : EIATTR_EXIT_INSTR_OFFSETS
	.align		4
        /*0048*/ 	.byte	0x04, 0x1c
        /*004a*/ 	.short	(.L_822 - .L_821)


	//   ....[0]....
.L_821:
        /*004c*/ 	.word	0x00000080


	//----- nvinfo : EIATTR_CBANK_PARAM_SIZE
	.align		4
.L_822:
        /*0050*/ 	.byte	0x03, 0x19
        /*0052*/ 	.short	0x0010


	//----- nvinfo : EIATTR_PARAM_CBANK
	.align		4
        /*0054*/ 	.byte	0x04, 0x0a
        /*0056*/ 	.short	(.L_824 - .L_823)
	.align		4
.L_823:
        /*0058*/ 	.word	index@(.nv.constant0._Z5hblt2Pb14__nv_bfloat162S0_)
        /*005c*/ 	.short	0x0380
        /*005e*/ 	.short	0x0010


	//----- nvinfo : EIATTR_SW_WAR
	.align		4
.L_824:
        /*0060*/ 	.byte	0x04, 0x36
        /*0062*/ 	.short	(.L_826 - .L_825)
.L_825:
        /*0064*/ 	.word	0x00000008
.L_826:


//--------------------- .nv.info._Z6hbleu2Pb14__nv_bfloat162S0_ --------------------------
	.section	.nv.info._Z6hbleu2Pb14__nv_bfloat162S0_,"",@"SHT_CUDA_INFO"
	.sectionflags	@""
	.align	4


	//----- nvinfo : EIATTR_CUDA_API_VERSION
	.align		4
        /*0000*/ 	.byte	0x04, 0x37
        /*0002*/ 	.short	(.L_828 - .L_827)
.L_827:
        /*0004*/ 	.word	0x00000082


	//----- nvinfo : EIATTR_KPARAM_INFO
	.align		4
.L_828:
        /*0008*/ 	.byte	0x04, 0x17
        /*000a*/ 	.short	(.L_830 - .L_829)
.L_829:
        /*000c*/ 	.word	0x00000000
        /*0010*/ 	.short	0x0002
        /*0012*/ 	.short	0x000c
        /*0014*/ 	.byte	0x00, 0xf0, 0x11, 0x00


	//----- nvinfo : EIATTR_KPARAM_INFO
	.align		4
.L_830:
        /*0018*/ 	.byte	0x04, 0x17
        /*001a*/ 	.short	(.L_832 - .L_831)
.L_831:
        /*001c*/ 	.word	0x00000000
        /*0020*/ 	.short	0x0001
        /*0022*/ 	.short	0x0008
        /*0024*/ 	.byte	0x00, 0xf0, 0x11, 0x00


	//----- nvinfo : EIATTR_KPARAM_INFO
	.align		4
.L_832:
        /*0028*/ 	.byte	0x04, 0x17
        /*002a*/ 	.short	(.L_834 - .L_833)
.L_833:
        /*002c*/ 	.word	0x00000000
        /*0030*/ 	.short	0x0000
        /*0032*/ 	.short	0x0000
        /*0034*/ 	.byte	0x00, 0xf5, 0x21, 0x00


	//----- nvinfo : EIATTR_SPARSE_MMA_MASK
	.align		4
.L_834:
        /*0038*/ 	.byte	0x03, 0x50
        /*003a*/ 	.short	0x0000


	//----- nvinfo : EIATTR_MAXREG_COUNT
	.align		4
        /*003c*/ 	.byte	0x03, 0x1b
        /*003e*/ 	.short	0x00ff


	//----- nvinfo : EIATTR_MERCURY_ISA_VERSION
	.align		4
        /*0040*/ 	.byte	0x03, 0x5f
        /*0042*/ 	.short	0x0101


	//----- nvinfo : EIATTR_VRC_CTA_INIT_COUNT
	.align		4
        /*0044*/ 	.byte	0x02, 0x4a
	.zero		1
	.zero		1


	//----- nvinfo : EIATTR_EXIT_INSTR_OFFSETS
	.align		4
        /*0048*/ 	.byte	0x04, 0x1c
        /*004a*/ 	.short	(.L_836 - .L_835)


	//   ....[0]....
.L_835:
        /*004c*/ 	.word	0x00000080


	//----- nvinfo : EIATTR_CBANK_PARAM_SIZE
	.align		4
.L_836:
        /*0050*/ 	.byte	0x03, 0x19
        /*0052*/ 	.short	0x0010


	//----- nvinfo : EIATTR_PARAM_CBANK
	.align		4
        /*0054*/ 	.byte	0x04, 0x0a
        /*0056*/ 	.short	(.L_838 - .L_837)
	.align		4
.L_837:
        /*0058*/ 	.word	index@(.nv.constant0._Z6hbleu2Pb14__nv_bfloat162S0_)
        /*005c*/ 	.short	0x0380
        /*005e*/ 	.short	0x0010


	//----- nvinfo : EIATTR_SW_WAR
	.align		4
.L_838:
        /*0060*/ 	.byte	0x04, 0x36
        /*0062*/ 	.short	(.L_840 - .L_839)
.L_839:
        /*0064*/ 	.word	0x00000008
.L_840:


//--------------------- .nv.info._Z5hble2Pb14__nv_bfloat162S0_ --------------------------
	.section	.nv.info._Z5hble2Pb14__nv_bfloat162S0_,"",@"SHT_CUDA_INFO"
	.sectionflags	@""
	.align	4


	//----- nvinfo : EIATTR_CUDA_API_VERSION
	.align		4
        /*0000*/ 	.byte	0x04, 0x37
        /*0002*/ 	.short	(.L_842 - .L_841)
.L_841:
        /*0004*/ 	.word	0x00000082


	//----- nvinfo : EIATTR_KPARAM_INFO
	.align		4
.L_842:
        /*0008*/ 	.byte	0x04, 0x17
        /*000a*/ 	.short	(.L_844 - .L_843)
.L_843:
        /*000c*/ 	.word	0x00000000
        /*0010*/ 	.short	0x0002
        /*0012*/ 	.short	0x000c
        /*0014*/ 	.byte	0x00, 0xf0, 0x11, 0x00


	//----- nvinfo : EIATTR_KPARAM_INFO
	.align		4
.L_844:
        /*0018*/ 	.byte	0x04, 0x17
        /*001a*/ 	.short	(.L_846 - .L_845)
.L_845:
        /*001c*/ 	.word	0x00000000
        /*0020*/ 	.short	0x0001
        /*0022*/ 	.short	0x0008
        /*0024*/ 	.byte	0x00, 0xf0, 0x11, 0x00


	//----- nvinfo : EIATTR_KPARAM_INFO
	.align		4
.L_846:
        /*0028*/ 	.byte	0x04, 0x17
        /*002a*/ 	.short	(.L_848 - .L_847)
.L_847:
        /*002c*/ 	.word	0x00000000
        /*0030*/ 	.short	0x0000
        /*0032*/ 	.short	0x0000
        /*0034*/ 	.byte	0x00, 0xf5, 0x21, 0x00


	//----- nvinfo : EIATTR_SPARSE_MMA_MASK
	.align		4
.L_848:
        /*0038*/ 	.byte	0x03, 0x50
        /*003a*/ 	.short	0x0000


	//----- nvinfo : EIATTR_MAXREG_COUNT
	.align		4
        /*003c*/ 	.byte	0x03, 0x1b
        /*003e*/ 	.short	0x00ff


	//----- nvinfo : EIATTR_MERCURY_ISA_VERSION
	.align		4
        /*0040*/ 	.byte	0x03, 0x5f
        /*0042*/ 	.short	0x0101


	//----- nvinfo : EIATTR_VRC_CTA_INIT_COUNT
	.align		4
        /*0044*/ 	.byte	0x02, 0x4a
	.zero		1
	.zero		1


	//----- nvinfo : EIATTR_EXIT_INSTR_OFFSETS
	.align		4
        /*0048*/ 	.byte	0x04, 0x1c
        /*004a*/ 	.short	(.L_850 - .L_849)


	//   ....[0]....
.L_849:
        /*004c*/ 	.word	0x00000080


	//----- nvinfo : EIATTR_CBANK_PARAM_SIZE
	.align		4
.L_850:
        /*0050*/ 	.byte	0x03, 0x19
        /*0052*/ 	.short	0x0010


	//----- nvinfo : EIATTR_PARAM_CBANK
	.align		4
        /*0054*/ 	.byte	0x04, 0x0a
        /*0056*/ 	.short	(.L_852 - .L_851)
	.align		4
.L_851:
        /*0058*/ 	.word	index@(.nv.constant0._Z5hble2Pb14__nv_bfloat162S0_)
        /*005c*/ 	.short	0x0380
        /*005e*/ 	.short	0x0010


	//----- nvinfo : EIATTR_SW_WAR
	.align		4
.L_852:
        /*0060*/ 	.byte	0x04, 0x36
        /*0062*/ 	.short	(.L_854 - .L_853)
.L_853:
        /*0064*/ 	.word	0x00000008
.L_854:


//--------------------- .nv.info._Z6hbgtu2Pb14__nv_bfloat162S0_ --------------------------
	.section	.nv.info._Z6hbgtu2Pb14__nv_bfloat162S0_,"",@"SHT_CUDA_INFO"
	.sectionflags	@""
	.align	4


	//----- nvinfo : EIATTR_CUDA_API_VERSION
	.align		4
        /*0000*/ 	.byte	0x04, 0x37
        /*0002*/ 	.short	(.L_856 - .L_855)
.L_855:
        /*0004*/ 	.word	0x00000082


	//----- nvinfo : EIATTR_KPARAM_INFO
	.align		4
.L_856:
        /*0008*/ 	.byte	0x04, 0x17
        /*000a*/ 	.short	(.L_858 - .L_857)
.L_857:
        /*000c*/ 	.word	0x00000000
        /*0010*/ 	.short	0x0002
        /*0012*/ 	.short	0x000c
        /*0014*/ 	.byte	0x00, 0xf0, 0x11, 0x00


	//----- nvinfo : EIATTR_KPARAM_INFO
	.align		4
.L_858:
        /*0018*/ 	.byte	0x04, 0x17
        /*001a*/ 	.short	(.L_860 - .L_859)
.L_859:
        /*001c*/ 	.word	0x00000000
        /*0020*/ 	.short	0x0001
        /*0022*/ 	.short	0x0008
        /*0024*/ 	.byte	0x00, 0xf0, 0x11, 0x00


	//----- nvinfo : EIATTR_KPARAM_INFO
	.align		4
.L_860:
        /*0028*/ 	.byte	0x04, 0x17
        /*002a*/ 	.short	(.L_862 - .L_861)
.L_861:
        /*002c*/ 	.word	0x00000000
        /*0030*/ 	.short	0x0000
        /*0032*/ 	.short	0x0000
        /*0034*/ 	.byte	0x00, 0xf5, 0x21, 0x00


	//----- nvinfo : EIATTR_SPARSE_MMA_MASK
	.align		4
.L_862:
        /*0038*/ 	.byte	0x03, 0x50
        /*003a*/ 	.short	0x0000


	//----- nvinfo : EIATTR_MAXREG_COUNT
	.align		4
        /*003c*/ 	.byte	0x03, 0x1b
        /*003e*/ 	.short	0x00ff


	//----- nvinfo : EIATTR_MERCURY_ISA_VERSION
	.align		4
        /*0040*/ 	.byte	0x03, 0x5f
        /*0042*/ 	.short	0x0101


	//----- nvinfo : EIATTR_VRC_CTA_INIT_COUNT
	.align		4
        /*0044*/ 	.byte	0x02, 0x4a
	.zero		1
	.zero		1


	//----- nvinfo : EIATTR_EXIT_INSTR_OFFSETS
	.align		4
        /*0048*/ 	.byte	0x04, 0x1c
        /*004a*/ 	.short	(.L_864 - .L_863)


	//   ....[0]....
.L_863:
        /*004c*/ 	.word	0x00000080


	//----- nvinfo : EIATTR_CBANK_PARAM_SIZE
	.align		4
.L_864:
        /*0050*/ 	.byte	0x03, 0x19
        /*0052*/ 	.short	0x0010


	//----- nvinfo : EIATTR_PARAM_CBANK
	.align		4
        /*0054*/ 	.byte	0x04, 0x0a
        /*0056*/ 	.short	(.L_866 - .L_865)
	.align		4
.L_865:
        /*0058*/ 	.word	index@(.nv.constant0._Z6hbgtu2Pb14__nv_bfloat162S0_)
        /*005c*/ 	.short	0x0380
        /*005e*/ 	.short	0x0010


	//----- nvinfo : EIATTR_SW_WAR
	.align		4
.L_866:
        /*0060*/ 	.byte	0x04, 0x36
        /*0062*/ 	.short	(.L_868 - .L_867)
.L_867:
        /*0064*/ 	.word	0x00000008
.L_868:


//--------------------- .nv.info._Z5hbgt2Pb14__nv_bfloat162S0_ --------------------------
	.section	.nv.info._Z5hbgt2Pb14__nv_bfloat162S0_,"",@"SHT_CUDA_INFO"
	.sectionflags	@""
	.align	4


	//----- nvinfo : EIATTR_CUDA_API_VERSION
	.align		4
        /*0000*/ 	.byte	0x04, 0x37
        /*0002*/ 	.short	(.L_870 - .L_869)
.L_869:
        /*0004*/ 	.word	0x00000082


	//----- nvinfo : EIATTR_KPARAM_INFO
	.align		4
.L_870:
        /*0008*/ 	.byte	0x04, 0x17
        /*000a*/ 	.short	(.L_872 - .L_871)
.L_871:
        /*000c*/ 	.word	0x00000000
        /*0010*/ 	.short	0x0002
        /*0012*/ 	.short	0x000c
        /*0014*/ 	.byte	0x00, 0xf0, 0x11, 0x00


	//----- nvinfo : EIATTR_KPARAM_INFO
	.align		4
.L_872:
        /*0018*/ 	.byte	0x04, 0x17
        /*001a*/ 	.short	(.L_874 - .L_873)
.L_873:
        /*001c*/ 	.word	0x00000000
        /*0020*/ 	.short	0x0001
        /*0022*/ 	.short	0x0008
        /*0024*/ 	.byte	0x00, 0xf0, 0x11, 0x00


	//----- nvinfo : EIATTR_KPARAM_INFO
	.align		4
.L_874:
        /*0028*/ 	.byte	0x04, 0x17
        /*002a*/ 	.short	(.L_876 - .L_875)
.L_875:
        /*002c*/ 	.word	0x00000000
        /*0030*/ 	.short	0x0000
        /*0032*/ 	.short	0x0000
        /*0034*/ 	.byte	0x00, 0xf5, 0x21, 0x00


	//----- nvinfo : EIATTR_SPARSE_MMA_MASK
	.align		4
.L_876:
        /*0038*/ 	.byte	0x03, 0x50
        /*003a*/ 	.short	0x0000


	//----- nvinfo : EIATTR_MAXREG_COUNT
	.align		4
        /*003c*/ 	.byte	0x03, 0x1b
        /*003e*/ 	.short	0x00ff


	//----- nvinfo : EIATTR_MERCURY_ISA_VERSION
	.align		4
        /*0040*/ 	.byte	0x03, 0x5f
        /*0042*/ 	.short	0x0101


	//----- nvinfo : EIATTR_VRC_CTA_INIT_COUNT
	.align		4
        /*0044*/ 	.byte	0x02, 0x4a
	.zero		1
	.zero		1


	//----- nvinfo : EIATTR_EXIT_INSTR_OFFSETS
	.align		4
        /*0048*/ 	.byte	0x04, 0x1c
        /*004a*/ 	.short	(.L_878 - .L_877)


	//   ....[0]....
.L_877:
        /*004c*/ 	.word	0x00000080


	//----- nvinfo : EIATTR_CBANK_PARAM_SIZE
	.align		4
.L_878:
        /*0050*/ 	.byte	0x03, 0x19
        /*0052*/ 	.short	0x0010


	//----- nvinfo : EIATTR_PARAM_CBANK
	.align		4
        /*0054*/ 	.byte	0x04, 0x0a
        /*0056*/ 	.short	(.L_880 - .L_879)
	.align		4
.L_879:
        /*0058*/ 	.word	index@(.nv.constant0._Z5hbgt2Pb14__nv_bfloat162S0_)
        /*005c*/ 	.short	0x0380
        /*005e*/ 	.short	0x0010


	//----- nvinfo : EIATTR_SW_WAR
	.align		4
.L_880:
        /*0060*/ 	.byte	0x04, 0x36
        /*0062*/ 	.short	(.L_882 - .L_881)
.L_881:
        /*0064*/ 	.word	0x00000008
.L_882:


//--------------------- .nv.info._Z6hbgeu2Pb14__nv_bfloat162S0_ --------------------------
	.section	.nv.info._Z6hbgeu2Pb14__nv_bfloat162S0_,"",@"SHT_CUDA_INFO"
	.sectionflags	@""
	.align	4


	//----- nvinfo : EIATTR_CUDA_API_VERSION
	.align		4
        /*0000*/ 	.byte	0x04, 0x37
        /*0002*/ 	.short	(.L_884 - .L_883)
.L_883:
        /*0004*/ 	.word	0x00000082


	//----- nvinfo : EIATTR_KPARAM_INFO
	.align		4
.L_884:
        /*0008*/ 	.byte	0x04, 0x17
        /*000a*/ 	.short	(.L_886 - .L_885)
.L_885:
        /*000c*/ 	.word	0x00000000
        /*0010*/ 	.short	0x0002
        /*0012*/ 	.short	0x000c
        /*0014*/ 	.byte	0x00, 0xf0, 0x11, 0x00


	//----- nvinfo : EIATTR_KPARAM_INFO
	.align		4
.L_886:
        /*0018*/ 	.byte	0x04, 0x17
        /*001a*/ 	.short	(.L_888 - .L_887)
.L_887:
        /*001c*/ 	.word	0x00000000
        /*0020*/ 	.short	0x0001
        /*0022*/ 	.short	0x0008
        /*0024*/ 	.byte	0x00, 0xf0, 0x11, 0x00


	//----- nvinfo : EIATTR_KPARAM_INFO
	.align		4
.L_888:
        /*0028*/ 	.byte	0x04, 0x17
        /*002a*/ 	.short	(.L_890 - .L_889)
.L_889:
        /*002c*/ 	.word	0x00000000
        /*0030*/ 	.short	0x0000
        /*0032*/ 	.short	0x0000
        /*0034*/ 	.byte	0x00, 0xf5, 0x21, 0x00


	//----- nvinfo : EIATTR_SPARSE_MMA_MASK
	.align		4
.L_890:
        /*0038*/ 	.byte	0x03, 0x50
        /*003a*/ 	.short	0x0000


	//----- nvinfo : EIATTR_MAXREG_COUNT
	.align		4
        /*003c*/ 	.byte	0x03, 0x1b
        /*003e*/ 	.short	0x00ff


	//----- nvinfo : EIATTR_MERCURY_ISA_VERSION
	.align		4
        /*0040*/ 	.byte	0x03, 0x5f
        /*0042*/ 	.short	0x0101


	//----- nvinfo : EIATTR_VRC_CTA_INIT_COUNT
	.align		4
        /*0044*/ 	.byte	0x02, 0x4a
	.zero		1
	.zero		1


	//----- nvinfo : EIATTR_EXIT_INSTR_OFFSETS
	.align		4
        /*0048*/ 	.byte	0x04, 0x1c
        /*004a*/ 	.short	(.L_892 - .L_891)


	//   ....[0]....
.L_891:
        /*004c*/ 	.word	0x00000080


	//----- nvinfo : EIATTR_CBANK_PARAM_SIZE
	.align		4
.L_892:
        /*0050*/ 	.byte	0x03, 0x19
        /*0052*/ 	.short	0x0010


	//----- nvinfo : EIATTR_PARAM_CBANK
	.align		4
        /*0054*/ 	.byte	0x04, 0x0a
        /*0056*/ 	.short	(.L_894 - .L_893)
	.align		4
.L_893:
        /*0058*/ 	.word	index@(.nv.constant0._Z6hbgeu2Pb14__nv_bfloat162S0_)
        /*005c*/ 	.short	0x0380
        /*005e*/ 	.short	0x0010


	//----- nvinfo : EIATTR_SW_WAR
	.align		4
.L_894:
        /*0060*/ 	.byte	0x04, 0x36
        /*0062*/ 	.short	(.L_896 - .L_895)
.L_895:
        /*0064*/ 	.word	0x00000008
.L_896:


//--------------------- .nv.info._Z5hbge2Pb14__nv_bfloat162S0_ --------------------------
	.section	.nv.info._Z5hbge2Pb14__nv_bfloat162S0_,"",@"SHT_CUDA_INFO"
	.sectionflags	@""
	.align	4


	//----- nvinfo : EIATTR_CUDA_API_VERSION
	.align		4
        /*0000*/ 	.byte	0x04, 0x37
        /*0002*/ 	.short	(.L_898 - .L_897)
.L_897:
        /*0004*/ 	.word	0x00000082


	//----- nvinfo : EIATTR_KPARAM_INFO
	.align		4
.L_898:
        /*0008*/ 	.byte	0x04, 0x17
        /*000a*/ 	.short	(.L_900 - .L_899)
.L_899:
        /*000c*/ 	.word	0x00000000
        /*0010*/ 	.short	0x0002
        /*0012*/ 	.short	0x000c
        /*0014*/ 	.byte	0x00, 0xf0, 0x11, 0x00


	//----- nvinfo : EIATTR_KPARAM_INFO
	.align		4
.L_900:
        /*0018*/ 	.byte	0x04, 0x17
        /*001a*/ 	.short	(.L_902 - .L_901)
.L_901:
        /*001c*/ 	.word	0x00000000
        /*0020*/ 	.short	0x0001
        /*0022*/ 	.short	0x0008
        /*0024*/ 	.byte	0x00, 0xf0, 0x11, 0x00


	//----- nvinfo : EIATTR_KPARAM_INFO
	.align		4
.L_902:
        /*0028*/ 	.byte	0x04, 0x17
        /*002a*/ 	.short	(.L_904 - .L_903)
.L_903:
        /*002c*/ 	.word	0x00000000
        /*0030*/ 	.short	0x0000
        /*0032*/ 	.short	0x0000
        /*0034*/ 	.byte	0x00, 0xf5, 0x21, 0x00


	//----- nvinfo : EIATTR_SPARSE_MMA_MASK
	.align		4
.L_904:
        /*0038*/ 	.byte	0x03, 0x50
        /*003a*/ 	.short	0x0000


	//----- nvinfo : EIATTR_MAXREG_COUNT
	.align		4
        /*003c*/ 	.byte	0x03, 0x1b
        /*003e*/ 	.short	0x00ff


	//----- nvinfo : EIATTR_MERCURY_ISA_VERSION
	.align		4
        /*0040*/ 	.byte	0x03, 0x5f
        /*0042*/ 	.short	0x0101


	//----- nvinfo : EIATTR_VRC_CTA_INIT_COUNT
	.align		4
        /*0044*/ 	.byte	0x02, 0x4a
	.zero		1
	.zero		1


	//----- nvinfo : EIATTR_EXIT_INSTR_OFFSETS
	.align		4
        /*0048*/ 	.byte	0x04, 0x1c
        /*004a*/ 	.short	(.L_906 - .L_905)


	//   ....[0]....
.L_905:
        /*004c*/ 	.word	0x00000080


	//----- nvinfo : EIATTR_CBANK_PARAM_SIZE
	.align		4
.L_906:
        /*0050*/ 	.byte	0x03, 0x19
        /*0052*/ 	.short	0x0010


	//----- nvinfo : EIATTR_PARAM_CBANK
	.align		4
        /*0054*/ 	.byte	0x04, 0x0a
        /*0056*/ 	.short	(.L_908 - .L_907)
	.align		4
.L_907:
        /*0058*/ 	.word	index@(.nv.constant0._Z5hbge2Pb14__nv_bfloat162S0_)
        /*005c*/ 	.short	0x0380
        /*005e*/ 	.short	0x0010


	//----- nvinfo : EIATTR_SW_WAR
	.align		4
.L_908:
        /*0060*/ 	.byte	0x04, 0x36
        /*0062*/ 	.short	(.L_910 - .L_909)
.L_909:
        /*0064*/ 	.word	0x00000008
.L_910:


//--------------------- .nv.info._Z6hbequ2Pb14__nv_bfloat162S0_ --------------------------
	.section	.nv.info._Z6hbequ2Pb14__nv_bfloat162S0_,"",@"SHT_CUDA_INFO"
	.sectionflags	@""
	.align	4


	//----- nvinfo : EIATTR_CUDA_API_VERSION
	.align		4
        /*0000*/ 	.byte	0x04, 0x37
        /*0002*/ 	.short	(.L_912 - .L_911)
.L_911:
        /*0004*/ 	.word	0x00000082


	//----- nvinfo : EIATTR_KPARAM_INFO
	.align		4
.L_912:
        /*0008*/ 	.byte	0x04, 0x17
        /*000a*/ 	.short	(.L_914 - .L_913)
.L_913:
        /*000c*/ 	.word	0x00000000
        /*0010*/ 	.short	0x0002
        /*0012*/ 	.short	0x000c
        /*0014*/ 	.byte	0x00, 0xf0, 0x11, 0x00


	//----- nvinfo : EIATTR_KPARAM_INFO
	.align		4
.L_914:
        /*0018*/ 	.byte	0x04, 0x17
        /*001a*/ 	.short	(.L_916 - .L_915)
.L_915:
        /*001c*/ 	.word	0x00000000
        /*0020*/ 	.short	0x0001
        /*0022*/ 	.short	0x0008
        /*0024*/ 	.byte	0x00, 0xf0, 0x11, 0x00


	//----- nvinfo : EIATTR_KPARAM_INFO
	.align		4
.L_916:
        /*0028*/ 	.byte	0x04, 0x17
        /*002a*/ 	.short	(.L_918 - .L_917)
.L_917:
        /*002c*/ 	.word	0x00000000
        /*0030*/ 	.short	0x0000
        /*0032*/ 	.short	0x0000
        /*0034*/ 	.byte	0x00, 0xf5, 0x21, 0x00


	//----- nvinfo : EIATTR_SPARSE_MMA_MASK
	.align		4
.L_918:
        /*0038*/ 	.byte	0x03, 0x50
        /*003a*/ 	.short	0x0000


	//----- nvinfo : EIATTR_MAXREG_COUNT
	.align		4
        /*003c*/ 	.byte	0x03, 0x1b
        /*003e*/ 	.short	0x00ff


	//----- nvinfo : EIATTR_MERCURY_ISA_VERSION
	.align		4
        /*0040*/ 	.byte	0x03, 0x5f
        /*0042*/ 	.short	0x0101


	//----- nvinfo : EIATTR_VRC_CTA_INIT_COUNT
	.align		4
        /*0044*/ 	.byte	0x02, 0x4a
	.zero		1
	.zero		1


	//----- nvinfo : EIATTR_EXIT_INSTR_OFFSETS
	.align		4
        /*0048*/ 	.byte	0x04, 0x1c
        /*004a*/ 	.short	(.L_920 - .L_919)


	//   ....[0]....
.L_919:
        /*004c*/ 	.word	0x00000080


	//----- nvinfo : EIATTR_CBANK_PARAM_SIZE
	.align		4
.L_920:
        /*0050*/ 	.byte	0x03, 0x19
        /*0052*/ 	.short	0x0010


	//----- nvinfo : EIATTR_PARAM_CBANK
	.align		4
        /*0054*/ 	.byte	0x04, 0x0a
        /*0056*/ 	.short	(.L_922 - .L_921)
	.align		4
.L_921:
        /*0058*/ 	.word	index@(.nv.constant0._Z6hbequ2Pb14__nv_bfloat162S0_)
        /*005c*/ 	.short	0x0380
        /*005e*/ 	.short	0x0010


	//----- nvinfo : EIATTR_SW_WAR
	.align		4
.L_922:
        /*0060*/ 	.byte	0x04, 0x36
        /*0062*/ 	.short	(.L_924 - .L_923)
.L_923:
        /*0064*/ 	.word	0x00000008
.L_924:


//--------------------- .nv.info._Z5hbeq2Pb14__nv_bfloat162S0_ --------------------------
	.section	.nv.info._Z5hbeq2Pb14__nv_bfloat162S0_,"",@"SHT_CUDA_INFO"
	.sectionflags	@""
	.align	4


	//----- nvinfo : EIATTR_CUDA_API_VERSION
	.align		4
        /*0000*/ 	.byte	0x04, 0x37
        /*0002*/ 	.short	(.L_926 - .L_925)
.L_925:
        /*0004*/ 	.word	0x00000082


	//----- nvinfo : EIATTR_KPARAM_INFO
	.align		4
.L_926:
        /*0008*/ 	.byte	0x04, 0x17
        /*000a*/ 	.short	(.L_928 - .L_927)
.L_927:
        /*000c*/ 	.word	0x00000000
        /*0010*/ 	.short	0x0002
        /*0012*/ 	.short	0x000c
        /*0014*/ 	.byte	0x00, 0xf0, 0x11, 0x00


	//----- nvinfo : EIATTR_KPARAM_INFO
	.align		4
.L_928:
        /*0018*/ 	.byte	0x04, 0x17
        /*001a*/ 	.short	(.L_930 - .L_929)
.L_929:
        /*001c*/ 	.word	0x00000000
        /*0020*/ 	.short	0x0001
        /*0022*/ 	.short	0x0008
        /*0024*/ 	.byte	0x00, 0xf0, 0x11, 0x00


	//----- nvinfo : EIATTR_KPARAM_INFO
	.align		4
.L_930:
        /*0028*/ 	.byte	0x04, 0x17
        /*002a*/ 	.short	(.L_932 - .L_931)
.L_931:
        /*002c*/ 	.word	0x00000000
        /*0030*/ 	.short	0x0000
        /*0032*/ 	.short	0x0000
        /*0034*/ 	.byte	0x00, 0xf5, 0x21, 0x00


	//----- nvinfo : EIATTR_SPARSE_MMA_MASK
	.align		4
.L_932:
        /*0038*/ 	.byte	0x03, 0x50
        /*003a*/ 	.short	0x0000


	//----- nvinfo : EIATTR_MAXREG_COUNT
	.align		4
        /*003c*/ 	.byte	0x03, 0x1b
        /*003e*/ 	.short	0x00ff


	//----- nvinfo : EIATTR_MERCURY_ISA_VERSION
	.align		4
        /*0040*/ 	.byte	0x03, 0x5f
        /*0042*/ 	.short	0x0101


	//----- nvinfo : EIATTR_VRC_CTA_INIT_COUNT
	.align		4
        /*0044*/ 	.byte	0x02, 0x4a
	.zero		1
	.zero		1


	//----- nvinfo : EIATTR_EXIT_INSTR_OFFSETS
	.align		4
        /*0048*/ 	.byte	0x04, 0x1c
        /*004a*/ 	.short	(.L_934 - .L_933)


	//   ....[0]....
.L_933:
        /*004c*/ 	.word	0x00000080


	//----- nvinfo : EIATTR_CBANK_PARAM_SIZE
	.align		4
.L_934:
        /*0050*/ 	.byte	0x03, 0x19
        /*0052*/ 	.short	0x0010


	//----- nvinfo : EIATTR_PARAM_CBANK
	.align		4
        /*0054*/ 	.byte	0x04, 0x0a
        /*0056*/ 	.short	(.L_936 - .L_935)
	.align		4
.L_935:
        /*0058*/ 	.word	index@(.nv.constant0._Z5hbeq2Pb14__nv_bfloat162S0_)
        /*005c*/ 	.short	0x0380
        /*005e*/ 	.short	0x0010


	//----- nvinfo : EIATTR_SW_WAR
	.align		4
.L_936:
        /*0060*/ 	.byte	0x04, 0x36
        /*0062*/ 	.short	(.L_938 - .L_937)
.L_937:
        /*0064*/ 	.word	0x00000008
.L_938:


//--------------------- .nv.info._Z9hsub2_satPf14__nv_bfloat162S0_ --------------------------
	.section	.nv.info._Z9hsub2_satPf14__nv_bfloat162S0_,"",@"SHT_CUDA_INFO"
	.sectionflags	@""
	.align	4


	//----- nvinfo : EIATTR_CUDA_API_VERSION
	.align		4
        /*0000*/ 	.byte	0x04, 0x37
        /*0002*/ 	.short	(.L_940 - .L_939)
.L_939:
        /*0004*/ 	.word	0x00000082


	//----- nvinfo : EIATTR_KPARAM_INFO
	.align		4
.L_940:
        /*0008*/ 	.byte	0x04, 0x17
        /*000a*/ 	.short	(.L_942 - .L_941)
.L_941:
        /*000c*/ 	.word	0x00000000
        /*0010*/ 	.short	0x0002
        /*0012*/ 	.short	0x000c
        /*0014*/ 	.byte	0x00, 0xf0, 0x11, 0x00


	//----- nvinfo : EIATTR_KPARAM_INFO
	.align		4
.L_942:
        /*0018*/ 	.byte	0x04, 0x17
        /*001a*/ 	.short	(.L_944 - .L_943)
.L_943:
        /*001c*/ 	.word	0x00000000
        /*0020*/ 	.short	0x0001
        /*0022*/ 	.short	0x0008
        /*0024*/ 	.byte	0x00, 0xf0, 0x11, 0x00


	//----- nvinfo : EIATTR_KPARAM_INFO
	.align		4
.L_944:
        /*0028*/ 	.byte	0x04, 0x17
        /*002a*/ 	.short	(.L_946 - .L_945)
.L_945:
        /*002c*/ 	.word	0x00000000
        /*0030*/ 	.short	0x0000
        /*0032*/ 	.short	0x0000
        /*0034*/ 	.byte	0x00, 0xf5, 0x21, 0x00


	//----- nvinfo : EIATTR_SPARSE_MMA_MASK
	.align		4
.L_946:
        /*0038*/ 	.byte	0x03, 0x50
        /*003a*/ 	.short	0x0000


	//----- nvinfo : EIATTR_MAXREG_COUNT
	.align		4
        /*003c*/ 	.byte	0x03, 0x1b
        /*003e*/ 	.short	0x00ff


	//----- nvinfo : EIATTR_MERCURY_ISA_VERSION
	.align		4
        /*0040*/ 	.byte	0x03, 0x5f
        /*0042*/ 	.short	0x0101


	//----- nvinfo : EIATTR_VRC_CTA_INIT_COUNT
	.align		4
        /*0044*/ 	.byte	0x02, 0x4a
	.zero		1
	.zero		1


	//----- nvinfo : EIATTR_EXIT_INSTR_OFFSETS
	.align		4
        /*0048*/ 	.byte	0x04, 0x1c
        /*004a*/ 	.short	(.L_948 - .L_947)


	//   ....[0]....
.L_947:
        /*004c*/ 	.word	0x000000c0


	//----- nvinfo : EIATTR_CBANK_PARAM_SIZE
	.align		4
.L_948:
        /*0050*/ 	.byte	0x03, 0x19
        /*0052*/ 	.short	0x0010


	//----- nvinfo : EIATTR_PARAM_CBANK
	.align		4
        /*0054*/ 	.byte	0x04, 0x0a
        /*0056*/ 	.short	(.L_950 - .L_949)
	.align		4
.L_949:
        /*0058*/ 	.word	index@(.nv.constant0._Z9hsub2_satPf14__nv_bfloat162S0_)
        /*005c*/ 	.short	0x0380
        /*005e*/ 	.short	0x0010


	//----- nvinfo : EIATTR_SW_WAR
	.align		4
.L_950:
        /*0060*/ 	.byte	0x04, 0x36
        /*0062*/ 	.short	(.L_952 - .L_951)
.L_951:
        /*0064*/ 	.word	0x00000008
.L_952:


//--------------------- .nv.info._Z8hsub2_rnPf14__nv_bfloat162S0_ --------------------------
	.section	.nv.info._Z8hsub2_rnPf14__nv_bfloat162S0_,"",@"SHT_CUDA_INFO"
	.sectionflags	@""
	.align	4


	//----- nvinfo : EIATTR_CUDA_API_VERSION
	.align		4
        /*0000*/ 	.byte	0x04, 0x37
        /*0002*/ 	.short	(.L_954 - .L_953)
.L_953:
        /*0004*/ 	.word	0x00000082


	//----- nvinfo : EIATTR_KPARAM_INFO
	.align		4
.L_954:
        /*0008*/ 	.byte	0x04, 0x17
        /*000a*/ 	.short	(.L_956 - .L_955)
.L_955:
        /*000c*/ 	.word	0x00000000
        /*0010*/ 	.short	0x0002
        /*0012*/ 	.short	0x000c
        /*0014*/ 	.byte	0x00, 0xf0, 0x11, 0x00


	//----- nvinfo : EIATTR_KPARAM_INFO
	.align		4
.L_956:
        /*0018*/ 	.byte	0x04, 0x17
        /*001a*/ 	.short	(.L_958 - .L_957)
.L_957:
        /*001c*/ 	.word	0x00000000
        /*0020*/ 	.short	0x0001
        /*0022*/ 	.short	0x0008
        /*0024*/ 	.byte	0x00, 0xf0, 0x11, 0x00


	//----- nvinfo : EIATTR_KPARAM_INFO
	.align		4
.L_958:
        /*0028*/ 	.byte	0x04, 0x17
        /*002a*/ 	.short	(.L_960 - .L_959)
.L_959:
        /*002c*/ 	.word	0x00000000
        /*0030*/ 	.short	0x0000
        /*0032*/ 	.short	0x0000
        /*0034*/ 	.byte	0x00, 0xf5, 0x21, 0x00


	//----- nvinfo : EIATTR_SPARSE_MMA_MASK
	.align		4
.L_960:
        /*0038*/ 	.byte	0x03, 0x50
        /*003a*/ 	.short	0x0000


	//----- nvinfo : EIATTR_MAXREG_COUNT
	.align		4
        /*003c*/ 	.byte	0x03, 0x1b
        /*003e*/ 	.short	0x00ff


	//----- nvinfo : EIATTR_MERCURY_ISA_VERSION
	.align		4
        /*0040*/ 	.byte	0x03, 0x5f
        /*0042*/ 	.short	0x0101


	//----- nvinfo : EIATTR_VRC_CTA_INIT_COUNT
	.align		4
        /*0044*/ 	.byte	0x02, 0x4a
	.zero		1
	.zero		1


	//----- nvinfo : EIATTR_EXIT_INSTR_OFFSETS
	.align		4
        /*0048*/ 	.byte	0x04, 0x1c
        /*004a*/ 	.short	(.L_962 - .L_961)


	//   ....[0]....
.L_961:
        /*004c*/ 	.word	0x000000a0


	//----- nvinfo : EIATTR_CBANK_PARAM_SIZE
	.align		4
.L_962:
        /*0050*/ 	.byte	0x03, 0x19
        /*0052*/ 	.short	0x0010


	//----- nvinfo : EIATTR_PARAM_CBANK
	.align		4
        /*0054*/ 	.byte	0x04, 0x0a
        /*0056*/ 	.short	(.L_964 - .L_963)
	.align		4
.L_963:
        /*0058*/ 	.word	index@(.nv.constant0._Z8hsub2_rnPf14__nv_bfloat162S0_)
        /*005c*/ 	.short	0x0380
        /*005e*/ 	.short	0x0010


	//----- nvinfo : EIATTR_SW_WAR
	.align		4
.L_964:
        /*0060*/ 	.byte	0x04, 0x36
        /*0062*/ 	.short	(.L_966 - .L_965)
.L_965:
        /*0064*/ 	.word	0x00000008
.L_966:


//--------------------- .nv.info._Z5hsub2Pf14__nv_bfloat162S0_ --------------------------
	.section	.nv.info._Z5hsub2Pf14__nv_bfloat162S0_,"",@"SHT_CUDA_INFO"
	.sectionflags	@""
	.align	4


	//----- nvinfo : EIATTR_CUDA_API_VERSION
	.align		4
        /*0000*/ 	.byte	0x04, 0x37
        /*0002*/ 	.short	(.L_968 - .L_967)
.L_967:
        /*0004*/ 	.word	0x00000082


	//----- nvinfo : EIATTR_KPARAM_INFO
	.align		4
.L_968:
        /*0008*/ 	.byte	0x04, 0x17
        /*000a*/ 	.short	(.L_970 - .L_969)
.L_969:
        /*000c*/ 	.word	0x00000000
        /*0010*/ 	.short	0x0002
        /*0012*/ 	.short	0x000c
        /*0014*/ 	.byte	0x00, 0xf0, 0x11, 0x00


	//----- nvinfo : EIATTR_KPARAM_INFO
	.align		4
.L_970:
        /*0018*/ 	.byte	0x04, 0x17
        /*001a*/ 	.short	(.L_972 - .L_971)
.L_971:
        /*001c*/ 	.word	0x00000000
        /*0020*/ 	.short	0x0001
        /*0022*/ 	.short	0x0008
        /*0024*/ 	.byte	0x00, 0xf0, 0x11, 0x00


	//----- nvinfo : EIATTR_KPARAM_INFO
	.align		4
.L_972:
        /*0028*/ 	.byte	0x04, 0x17
        /*002a*/ 	.short	(.L_974 - .L_973)
.L_973:
        /*002c*/ 	.word	0x00000000
        /*0030*/ 	.short	0x0000
        /*0032*/ 	.short	0x0000
        /*0034*/ 	.byte	0x00, 0xf5, 0x21, 0x00


	//----- nvinfo : EIATTR_SPARSE_MMA_MASK
	.align		4
.L_974:
        /*0038*/ 	.byte	0x03, 0x50
        /*003a*/ 	.short	0x0000


	//----- nvinfo : EIATTR_MAXREG_COUNT
	.align		4
        /*003c*/ 	.byte	0x03, 0x1b
        /*003e*/ 	.short	0x00ff


	//----- nvinfo : EIATTR_MERCURY_ISA_VERSION
	.align		4
        /*0040*/ 	.byte	0x03, 0x5f
        /*0042*/ 	.short	0x0101


	//----- nvinfo : EIATTR_VRC_CTA_INIT_COUNT
	.align		4
        /*0044*/ 	.byte	0x02, 0x4a
	.zero		1
	.zero		1


	//----- nvinfo : EIATTR_EXIT_INSTR_OFFSETS
	.align		4
        /*0048*/ 	.byte	0x04, 0x1c
        /*004a*/ 	.short	(.L_976 - .L_975)


	//   ....[0]....
.L_975:
        /*004c*/ 	.word	0x000000a0


	//----- nvinfo : EIATTR_CBANK_PARAM_SIZE
	.align		4
.L_976:
        /*0050*/ 	.byte	0x03, 0x19
        /*0052*/ 	.short	0x0010


	//----- nvinfo : EIATTR_PARAM_CBANK
	.align		4
        /*0054*/ 	.byte	0x04, 0x0a
        /*0056*/ 	.short	(.L_978 - .L_977)
	.align		4
.L_977:
        /*0058*/ 	.word	index@(.nv.constant0._Z5hsub2Pf14__nv_bfloat162S0_)
        /*005c*/ 	.short	0x0380
        /*005e*/ 	.short	0x0010


	//----- nvinfo : EIATTR_SW_WAR
	.align		4
.L_978:
        /*0060*/ 	.byte	0x04, 0x36
        /*0062*/ 	.short	(.L_980 - .L_979)
.L_979:
        /*0064*/ 	.word	0x00000008
.L_980:


//--------------------- .nv.info._Z5hneg2Pf14__nv_bfloat162 --------------------------
	.section	.nv.info._Z5hneg2Pf14__nv_bfloat162,"",@"SHT_CUDA_INFO"
	.sectionflags	@""
	.align	4


	//----- nvinfo : EIATTR_CUDA_API_VERSION
	.align		4
        /*0000*/ 	.byte	0x04, 0x37
        /*0002*/ 	.short	(.L_982 - .L_981)
.L_981:
        /*0004*/ 	.word	0x00000082


	//----- nvinfo : EIATTR_KPARAM_INFO
	.align		4
.L_982:
        /*0008*/ 	.byte	0x04, 0x17
        /*000a*/ 	.short	(.L_984 - .L_983)
.L_983:
        /*000c*/ 	.word	0x00000000
        /*0010*/ 	.short	0x0001
        /*0012*/ 	.short	0x0008
        /*0014*/ 	.byte	0x00, 0xf0, 0x11, 0x00


	//----- nvinfo : EIATTR_KPARAM_INFO
	.align		4
.L_984:
        /*0018*/ 	.byte	0x04, 0x17
        /*001a*/ 	.short	(.L_986 - .L_985)
.L_985:
        /*001c*/ 	.word	0x00000000
        /*0020*/ 	.short	0x0000
        /*0022*/ 	.short	0x0000
        /*0024*/ 	.byte	0x00, 0xf5, 0x21, 0x00


	//----- nvinfo : EIATTR_SPARSE_MMA_MASK
	.align		4
.L_986:
        /*0028*/ 	.byte	0x03, 0x50
        /*002a*/ 	.short	0x0000


	//----- nvinfo : EIATTR_MAXREG_COUNT
	.align		4
        /*002c*/ 	.byte	0x03, 0x1b
        /*002e*/ 	.short	0x00ff


	//----- nvinfo : EIATTR_MERCURY_ISA_VERSION
	.align		4
        /*0030*/ 	.byte	0x03, 0x5f
        /*0032*/ 	.short	0x0101


	//----- nvinfo : EIATTR_VRC_CTA_INIT_COUNT
	.align		4
        /*0034*/ 	.byte	0x02, 0x4a
	.zero		1
	.zero		1


	//----- nvinfo : EIATTR_EXIT_INSTR_OFFSETS
	.align		4
        /*0038*/ 	.byte	0x04, 0x1c
        /*003a*/ 	.short	(.L_988 - .L_987)


	//   ....[0]....
.L_987:
        /*003c*/ 	.word	0x000000a0


	//----- nvinfo : EIATTR_CBANK_PARAM_SIZE
	.align		4
.L_988:
        /*0040*/ 	.byte	0x03, 0x19
        /*0042*/ 	.short	0x000c


	//----- nvinfo : EIATTR_PARAM_CBANK
	.align		4
        /*0044*/ 	.byte	0x04, 0x0a
        /*0046*/ 	.short	(.L_990 - .L_989)
	.align		4
.L_989:
        /*0048*/ 	.word	index@(.nv.constant0._Z5hneg2Pf14__nv_bfloat162)
        /*004c*/ 	.short	0x0380
        /*004e*/ 	.short	0x000c


	//----- nvinfo : EIATTR_SW_WAR
	.align		4
.L_990:
        /*0050*/ 	.byte	0x04, 0x36
        /*0052*/ 	.short	(.L_992 - .L_991)
.L_991:
        /*0054*/ 	.word	0x00000008
.L_992:


//--------------------- .nv.info._Z9hmul2_satPf14__nv_bfloat162S0_ --------------------------
	.section	.nv.info._Z9hmul2_satPf14__nv_bfloat162S0_,"",@"SHT_CUDA_INFO"
	.sectionflags	@""
	.align	4


	//----- nvinfo : EIATTR_CUDA_API_VERSION
	.align		4
        /*0000*/ 	.byte	0x04, 0x37
        /*0002*/ 	.short	(.L_994 - .L_993)
.L_993:
        /*0004*/ 	.word	0x00000082


	//----- nvinfo : EIATTR_KPARAM_INFO
	.align		4
.L_994:
        /*0008*/ 	.byte	0x04, 0x17
        /*000a*/ 	.short	(.L_996 - .L_995)
.L_995:
        /*000c*/ 	.word	0x00000000
        /*0010*/ 	.short	0x0002
        /*0012*/ 	.short	0x000c
        /*0014*/ 	.byte	0x00, 0xf0, 0x11, 0x00


	//----- nvinfo : EIATTR_KPARAM_INFO
	.align		4
.L_996:
        /*0018*/ 	.byte	0x04, 0x17
        /*001a*/ 	.short	(.L_998 - .L_997)
.L_997:
        /*001c*/ 	.word	0x00000000
        /*0020*/ 	.short	0x0001
        /*0022*/ 	.short	0x0008
        /*0024*/ 	.byte	0x00, 0xf0, 0x11, 0x00


	//----- nvinfo : EIATTR_KPARAM_INFO
	.align		4
.L_998:
        /*0028*/ 	.byte	0x04, 0x17
        /*002a*/ 	.short	(.L_1000 - .L_999)
.L_999:
        /*002c*/ 	.word	0x00000000
        /*0030*/ 	.short	0x0000
        /*0032*/ 	.short	0x0000
        /*0034*/ 	.byte	0x00, 0xf5, 0x21, 0x00


	//----- nvinfo : EIATTR_SPARSE_MMA_MASK
	.align		4
.L_1000:
        /*0038*/ 	.byte	0x03, 0x50
        /*003a*/ 	.short	0x0000


	//----- nvinfo : EIATTR_MAXREG_COUNT
	.align		4
        /*003c*/ 	.byte	0x03, 0x1b
        /*003e*/ 	.short	0x00ff


	//----- nvinfo : EIATTR_MERCURY_ISA_VERSION
	.align		4
        /*0040*/ 	.byte	0x03, 0x5f
        /*0042*/ 	.short	0x0101


	//----- nvinfo : EIATTR_VRC_CTA_INIT_COUNT
	.align		4
        /*0044*/ 	.byte	0x02, 0x4a
	.zero		1
	.zero		1


	//----- nvinfo : EIATTR_EXIT_INSTR_OFFSETS
	.align		4
        /*0048*/ 	.byte	0x04, 0x1c
        /*004a*/ 	.short	(.L_1002 - .L_1001)


	//   ....[0]....
.L_1001:
        /*004c*/ 	.word	0x000000c0


	//----- nvinfo : EIATTR_CBANK_PARAM_SIZE
	.align		4
.L_1002:
        /*0050*/ 	.byte	0x03, 0x19
        /*0052*/ 	.short	0x0010


	//----- nvinfo : EIATTR_PARAM_CBANK
	.align		4
        /*0054*/ 	.byte	0x04, 0x0a
        /*0056*/ 	.short	(.L_1004 - .L_1003)
	.align		4
.L_1003:
        /*0058*/ 	.word	index@(.nv.constant0._Z9hmul2_satPf14__nv_bfloat162S0_)
        /*005c*/ 	.short	0x0380
        /*005e*/ 	.short	0x0010


	//----- nvinfo : EIATTR_SW_WAR
	.align		4
.L_1004:
        /*0060*/ 	.byte	0x04, 0x36
        /*0062*/ 	.short	(.L_1006 - .L_1005)
.L_1005:
        /*0064*/ 	.word	0x00000008
.L_1006:


//--------------------- .nv.info._Z8hmul2_rnPf14__nv_bfloat162S0_ --------------------------
	.section	.nv.info._Z8hmul2_rnPf14__nv_bfloat162S0_,"",@"SHT_CUDA_INFO"
	.sectionflags	@""
	.align	4


	//----- nvinfo : EIATTR_CUDA_API_VERSION
	.align		4
        /*0000*/ 	.byte	0x04, 0x37
        /*0002*/ 	.short	(.L_1008 - .L_1007)
.L_1007:
        /*0004*/ 	.word	0x00000082


	//----- nvinfo : EIATTR_KPARAM_INFO
	.align		4
.L_1008:
        /*0008*/ 	.byte	0x04, 0x17
        /*000a*/ 	.short	(.L_1010 - .L_1009)
.L_1009:
        /*000c*/ 	.word	0x00000000
        /*0010*/ 	.short	0x0002
        /*0012*/ 	.short	0x000c
        /*0014*/ 	.byte	0x00, 0xf0, 0x11, 0x00


	//----- nvinfo : EIATTR_KPARAM_INFO
	.align		4
.L_1010:
        /*0018*/ 	.byte	0x04, 0x17
        /*001a*/ 	.short	(.L_1012 - .L_1011)
.L_1011:
        /*001c*/ 	.word	0x00000000
        /*0020*/ 	.short	0x0001
        /*0022*/ 	.short	0x0008
        /*0024*/ 	.byte	0x00, 0xf0, 0x11, 0x00


	//----- nvinfo : EIATTR_KPARAM_INFO
	.align		4
.L_1012:
        /*0028*/ 	.byte	0x04, 0x17
        /*002a*/ 	.short	(.L_1014 - .L_1013)
.L_1013:
        /*002c*/ 	.word	0x00000000
        /*0030*/ 	.short	0x0000
        /*0032*/ 	.short	0x0000
        /*0034*/ 	.byte	0x00, 0xf5, 0x21, 0x00


	//----- nvinfo : EIATTR_SPARSE_MMA_MASK
	.align		4
.L_1014:
        /*0038*/ 	.byte	0x03, 0x50
        /*003a*/ 	.short	0x0000


	//----- nvinfo : EIATTR_MAXREG_COUNT
	.align		4
        /*003c*/ 	.byte	0x03, 0x1b
        /*003e*/ 	.short	0x00ff


	//----- nvinfo : EIATTR_MERCURY_ISA_VERSION
	.align		4
        /*0040*/ 	.byte	0x03, 0x5f
        /*0042*/ 	.short	0x0101


	//----- nvinfo : EIATTR_VRC_CTA_INIT_COUNT
	.align		4
        /*0044*/ 	.byte	0x02, 0x4a
	.zero		1
	.zero		1


	//----- nvinfo : EIATTR_EXIT_INSTR_OFFSETS
	.align		4
        /*0048*/ 	.byte	0x04, 0x1c
        /*004a*/ 	.short	(.L_1016 - .L_1015)


	//   ....[0]....
.L_1015:
        /*004c*/ 	.word	0x000000a0


	//----- nvinfo : EIATTR_CBANK_PARAM_SIZE
	.align		4
.L_1016:
        /*0050*/ 	.byte	0x03, 0x19
        /*0052*/ 	.short	0x0010


	//----- nvinfo : EIATTR_PARAM_CBANK
	.align		4
        /*0054*/ 	.byte	0x04, 0x0a
        /*0056*/ 	.short	(.L_1018 - .L_1017)
	.align		4
.L_1017:
        /*0058*/ 	.word	index@(.nv.constant0._Z8hmul2_rnPf14__nv_bfloat162S0_)
        /*005c*/ 	.short	0x0380
        /*005e*/ 	.short	0x0010


	//----- nvinfo : EIATTR_SW_WAR
	.align		4
.L_1018:
        /*0060*/ 	.byte	0x04, 0x36
        /*0062*/ 	.short	(.L_1020 - .L_1019)
.L_1019:
        /*0064*/ 	.word	0x00000008
.L_1020:


//--------------------- .nv.info._Z5hmul2Pf14__nv_bfloat162S0_ --------------------------
	.section	.nv.info._Z5hmul2Pf14__nv_bfloat162S0_,"",@"SHT_CUDA_INFO"
	.sectionflags	@""
	.align	4


	//----- nvinfo : EIATTR_CUDA_API_VERSION
	.align		4
        /*0000*/ 	.byte	0x04, 0x37
        /*0002*/ 	.short	(.L_1022 - .L_1021)
.L_1021:
        /*0004*/ 	.word	0x00000082


	//----- nvinfo : EIATTR_KPARAM_INFO
	.align		4
.L_1022:
        /*0008*/ 	.byte	0x04, 0x17
        /*000a*/ 	.short	(.L_1024 - .L_1023)
.L_1023:
        /*000c*/ 	.word	0x00000000
        /*0010*/ 	.short	0x0002
        /*0012*/ 	.short	0x000c
        /*0014*/ 	.byte	0x00, 0xf0, 0x11, 0x00


	//----- nvinfo : EIATTR_KPARAM_INFO
	.align		4
.L_1024:
        /*0018*/ 	.byte	0x04, 0x17
        /*001a*/ 	.short	(.L_1026 - .L_1025)
.L_1025:
        /*001c*/ 	.word	0x00000000
        /*0020*/ 	.short	0x0001
        /*0022*/ 	.short	0x0008
        /*0024*/ 	.byte	0x00, 0xf0, 0x11, 0x00


	//----- nvinfo : EIATTR_KPARAM_INFO
	.align		4
.L_1026:
        /*0028*/ 	.byte	0x04, 0x17
        /*002a*/ 	.short	(.L_1028 - .L_1027)
.L_1027:
        /*002c*/ 	.word	0x00000000
        /*0030*/ 	.short	0x0000
        /*0032*/ 	.short	0x0000
        /*0034*/ 	.byte	0x00, 0xf5, 0x21, 0x00


	//----- nvinfo : EIATTR_SPARSE_MMA_MASK
	.align		4
.L_1028:
        /*0038*/ 	.byte	0x03, 0x50
        /*003a*/ 	.short	0x0000


	//----- nvinfo : EIATTR_MAXREG_COUNT
	.align		4
        /*003c*/ 	.byte	0x03, 0x1b
        /*003e*/ 	.short	0x00ff


	//----- nvinfo : EIATTR_MERCURY_ISA_VERSION
	.align		4
        /*0040*/ 	.byte	0x03, 0x5f
        /*0042*/ 	.short	0x0101


	//----- nvinfo : EIATTR_VRC_CTA_INIT_COUNT
	.align		4
        /*0044*/ 	.byte	0x02, 0x4a
	.zero		1
	.zero		1


	//----- nvinfo : EIATTR_EXIT_INSTR_OFFSETS
	.align		4
        /*0048*/ 	.byte	0x04, 0x1c
        /*004a*/ 	.short	(.L_1030 - .L_1029)


	//   ....[0]....
.L_1029:
        /*004c*/ 	.word	0x000000a0


	//----- nvinfo : EIATTR_CBANK_PARAM_SIZE
	.align		4
.L_1030:
        /*0050*/ 	.byte	0x03, 0x19
        /*0052*/ 	.short	0x0010


	//----- nvinfo : EIATTR_PARAM_CBANK
	.align		4
        /*0054*/ 	.byte	0x04, 0x0a
        /*0056*/ 	.short	(.L_1032 - .L_1031)
	.align		4
.L_1031:
        /*0058*/ 	.word	index@(.nv.constant0._Z5hmul2Pf14__nv_bfloat162S0_)
        /*005c*/ 	.short	0x0380
        /*005e*/ 	.short	0x0010


	//----- nvinfo : EIATTR_SW_WAR
	.align		4
.L_1032:
        /*0060*/ 	.byte	0x04, 0x36
        /*0062*/ 	.short	(.L_1034 - .L_1033)
.L_1033:
        /*0064*/ 	.word	0x00000008
.L_1034:


//--------------------- .nv.info._Z9hfma2_satPf14__nv_bfloat162S0_S0_ --------------------------
	.section	.nv.info._Z9hfma2_satPf14__nv_bfloat162S0_S0_,"",@"SHT_CUDA_INFO"
	.sectionflags	@""
	.align	4


	//----- nvinfo : EIATTR_CUDA_API_VERSION
	.align		4
        /*0000*/ 	.byte	0x04, 0x37
        /*0002*/ 	.short	(.L_1036 - .L_1035)
.L_1035:
        /*0004*/ 	.word	0x00000082


	//----- nvinfo : EIATTR_KPARAM_INFO
	.align		4
.L_1036:
        /*0008*/ 	.byte	0x04, 0x17
        /*000a*/ 	.short	(.L_1038 - .L_1037)
.L_1037:
        /*000c*/ 	.word	0x00000000
        /*0010*/ 	.short	0x0003
        /*0012*/ 	.short	0x0010
        /*0014*/ 	.byte	0x00, 0xf0, 0x11, 0x00


	//----- nvinfo : EIATTR_KPARAM_INFO
	.align		4
.L_1038:
        /*0018*/ 	.byte	0x04, 0x17
        /*001a*/ 	.short	(.L_1040 - .L_1039)
.L_1039:
        /*001c*/ 	.word	0x00000000
        /*0020*/ 	.short	0x0002
        /*0022*/ 	.short	0x000c
        /*0024*/ 	.byte	0x00, 0xf0, 0x11, 0x00


	//----- nvinfo : EIATTR_KPARAM_INFO
	.align		4
.L_1040:
        /*0028*/ 	.byte	0x04, 0x17
        /*002a*/ 	.short	(.L_1042 - .L_1041)
.L_1041:
        /*002c*/ 	.word	0x00000000
        /*0030*/ 	.short	0x0001
        /*0032*/ 	.short	0x0008
        /*0034*/ 	.byte	0x00, 0xf0, 0x11, 0x00


	//----- nvinfo : EIATTR_KPARAM_INFO
	.align		4
.L_1042:
        /*0038*/ 	.byte	0x04, 0x17
        /*003a*/ 	.short	(.L_1044 - .L_1043)
.L_1043:
        /*003c*/ 	.word	0x00000000
        /*0040*/ 	.short	0x0000
        /*0042*/ 	.short	0x0000
        /*0044*/ 	.byte	0x00, 0xf5, 0x21, 0x00


	//----- nvinfo : EIATTR_SPARSE_MMA_MASK
	.align		4
.L_1044:
        /*0048*/ 	.byte	0x03, 0x50
        /*004a*/ 	.short	0x0000


	//----- nvinfo : EIATTR_MAXREG_COUNT
	.align		4
        /*004c*/ 	.byte	0x03, 0x1b
        /*004e*/ 	.short	0x00ff


	//----- nvinfo : EIATTR_MERCURY_ISA_VERSION
	.align		4
        /*0050*/ 	.byte	0x03, 0x5f
        /*0052*/ 	.short	0x0101


	//----- nvinfo : EIATTR_VRC_CTA_INIT_COUNT
	.align		4
        /*0054*/ 	.byte	0x02, 0x4a
	.zero		1
	.zero		1


	//----- nvinfo : EIATTR_EXIT_INSTR_OFFSETS
	.align		4
        /*0058*/ 	.byte	0x04, 0x1c
        /*005a*/ 	.short	(.L_1046 - .L_1045)


	//   ....[0]....
.L_1045:
        /*005c*/ 	.word	0x000000d0


	//----- nvinfo : EIATTR_CBANK_PARAM_SIZE
	.align		4
.L_1046:
        /*0060*/ 	.byte	0x03, 0x19
        /*0062*/ 	.short	0x0014


	//----- nvinfo : EIATTR_PARAM_CBANK
	.align		4
        /*0064*/ 	.byte	0x04, 0x0a
        /*0066*/ 	.short	(.L_1048 - .L_1047)
	.align		4
.L_1047:
        /*0068*/ 	.word	index@(.nv.constant0._Z9hfma2_satPf14__nv_bfloat162S0_S0_)
        /*006c*/ 	.short	0x0380
        /*006e*/ 	.short	0x0014


	//----- nvinfo : EIATTR_SW_WAR
	.align		4
.L_1048:
        /*0070*/ 	.byte	0x04, 0x36
        /*0072*/ 	.short	(.L_1050 - .L_1049)
.L_1049:
        /*0074*/ 	.word	0x00000008
.L_1050:


//--------------------- .nv.info._Z5hfma2Pf14__nv_bfloat162S0_S0_ --------------------------
	.section	.nv.info._Z5hfma2Pf14__nv_bfloat162S0_S0_,"",@"SHT_CUDA_INFO"
	.sectionflags	@""
	.align	4


	//----- nvinfo : EIATTR_CUDA_API_VERSION
	.align		4
        /*0000*/ 	.byte	0x04, 0x37
        /*0002*/ 	.short	(.L_1052 - .L_1051)
.L_1051:
        /*0004*/ 	.word	0x00000082


	//----- nvinfo : EIATTR_KPARAM_INFO
	.align		4
.L_1052:
        /*0008*/ 	.byte	0x04, 0x17
        /*000a*/ 	.short	(.L_1054 - .L_1053)
.L_1053:
        /*000c*/ 	.word	0x00000000
        /*0010*/ 	.short	0x0003
        /*0012*/ 	.short	0x0010
        /*0014*/ 	.byte	0x00, 0xf0, 0x11, 0x00


	//----- nvinfo : EIATTR_KPARAM_INFO
	.align		4
.L_1054:
        /*0018*/ 	.byte	0x04, 0x17
        /*001a*/ 	.short	(.L_1056 - .L_1055)
.L_1055:
        /*001c*/ 	.word	0x00000000
        /*0020*/ 	.short	0x0002
        /*0022*/ 	.short	0x000c
        /*0024*/ 	.byte	0x00, 0xf0, 0x11, 0x00


	//----- nvinfo : EIATTR_KPARAM_INFO
	.align		4
.L_1056:
        /*0028*/ 	.byte	0x04, 0x17
        /*002a*/ 	.short	(.L_1058 - .L_1057)
.L_1057:
        /*002c*/ 	.word	0x00000000
        /*0030*/ 	.short	0x0001
        /*0032*/ 	.short	0x0008
        /*0034*/ 	.byte	0x00, 0xf0, 0x11, 0x00


	//----- nvinfo : EIATTR_KPARAM_INFO
	.align		4
.L_1058:
        /*0038*/ 	.byte	0x04, 0x17
        /*003a*/ 	.short	(.L_1060 - .L_1059)
.L_1059:
        /*003c*/ 	.word	0x00000000
        /*0040*/ 	.short	0x0000
        /*0042*/ 	.short	0x0000
        /*0044*/ 	.byte	0x00, 0xf5, 0x21, 0x00


	//----- nvinfo : EIATTR_SPARSE_MMA_MASK
	.align		4
.L_1060:
        /*0048*/ 	.byte	0x03, 0x50
        /*004a*/ 	.short	0x0000


	//----- nvinfo : EIATTR_MAXREG_COUNT
	.align		4
        /*004c*/ 	.byte	0x03, 0x1b
        /*004e*/ 	.short	0x00ff


	//----- nvinfo : EIATTR_MERCURY_ISA_VERSION
	.align		4
        /*0050*/ 	.byte	0x03, 0x5f
        /*0052*/ 	.short	0x0101


	//----- nvinfo : EIATTR_VRC_CTA_INIT_COUNT
	.align		4
        /*0054*/ 	.byte	0x02, 0x4a
	.zero		1
	.zero		1


	//----- nvinfo : EIATTR_EXIT_INSTR_OFFSETS
	.align		4
        /*0058*/ 	.byte	0x04, 0x1c
        /*005a*/ 	.short	(.L_1062 - .L_1061)


	//   ....[0]....
.L_1061:
        /*005c*/ 	.word	0x000000b0


	//----- nvinfo : EIATTR_CBANK_PARAM_SIZE
	.align		4
.L_1062:
        /*0060*/ 	.byte	0x03, 0x19
        /*0062*/ 	.short	0x0014


	//----- nvinfo : EIATTR_PARAM_CBANK
	.align		4
        /*0064*/ 	.byte	0x04, 0x0a
        /*0066*/ 	.short	(.L_1064 - .L_1063)
	.align		4
.L_1063:
        /*0068*/ 	.word	index@(.nv.constant0._Z5hfma2Pf14__nv_bfloat162S0_S0_)
        /*006c*/ 	.short	0x0380
        /*006e*/ 	.short	0x0014


	//----- nvinfo : EIATTR_SW_WAR
	.align		4
.L_1064:
        /*0070*/ 	.byte	0x04, 0x36
        /*0072*/ 	.short	(.L_1066 - .L_1065)
.L_1065:
        /*0074*/ 	.word	0x00000008
.L_1066:


//--------------------- .nv.info._Z6hcmaddPf14__nv_bfloat162S0_S0_ --------------------------
	.section	.nv.info._Z6hcmaddPf14__nv_bfloat162S0_S0_,"",@"SHT_CUDA_INFO"
	.sectionflags	@""
	.align	4


	//----- nvinfo : EIATTR_CUDA_API_VERSION
	.align		4
        /*0000*/ 	.byte	0x04, 0x37
        /*0002*/ 	.short	(.L_1068 - .L_1067)
.L_1067:
        /*0004*/ 	.word	0x00000082


	//----- nvinfo : EIATTR_KPARAM_INFO
	.align		4
.L_1068:
        /*0008*/ 	.byte	0x04, 0x17
        /*000a*/ 	.short	(.L_1070 - .L_1069)
.L_1069:
        /*000c*/ 	.word	0x00000000
        /*0010*/ 	.short	0x0003
        /*0012*/ 	.short	0x0010
        /*0014*/ 	.byte	0x00, 0xf0, 0x11, 0x00


	//----- nvinfo : EIATTR_KPARAM_INFO
	.align		4
.L_1070:
        /*0018*/ 	.byte	0x04, 0x17
        /*001a*/ 	.short	(.L_1072 - .L_1071)
.L_1071:
        /*001c*/ 	.word	0x00000000
        /*0020*/ 	.short	0x0002
        /*0022*/ 	.short	0x000c
        /*0024*/ 	.byte	0x00, 0xf0, 0x11, 0x00


	//----- nvinfo : EIATTR_KPARAM_INFO
	.align		4
.L_1072:
        /*0028*/ 	.byte	0x04, 0x17
        /*002a*/ 	.short	(.L_1074 - .L_1073)
.L_1073:
        /*002c*/ 	.word	0x00000000
        /*0030*/ 	.short	0x0001
        /*0032*/ 	.short	0x0008
        /*0034*/ 	.byte	0x00, 0xf0, 0x11, 0x00


	//----- nvinfo : EIATTR_KPARAM_INFO
	.align		4
.L_1074:
        /*0038*/ 	.byte	0x04, 0x17
        /*003a*/ 	.short	(.L_1076 - .L_1075)
.L_1075:
        /*003c*/ 	.word	0x00000000
        /*0040*/ 	.short	0x0000
        /*0042*/ 	.short	0x0000
        /*0044*/ 	.byte	0x00, 0xf5, 0x21, 0x00


	//----- nvinfo : EIATTR_SPARSE_MMA_MASK
	.align		4
.L_1076:
        /*0048*/ 	.byte	0x03, 0x50
        /*004a*/ 	.short	0x0000


	//----- nvinfo : EIATTR_MAXREG_COUNT
	.align		4
        /*004c*/ 	.byte	0x03, 0x1b
        /*004e*/ 	.short	0x00ff


	//----- nvinfo : EIATTR_MERCURY_ISA_VERSION
	.align		4
        /*0050*/ 	.byte	0x03, 0x5f
        /*0052*/ 	.short	0x0101


	//----- nvinfo : EIATTR_VRC_CTA_INIT_COUNT
	.align		4
        /*0054*/ 	.byte	0x02, 0x4a
	.zero		1
	.zero		1


	//----- nvinfo : EIATTR_EXIT_INSTR_OFFSETS
	.align		4
        /*0058*/ 	.byte	0x04, 0x1c
        /*005a*/ 	.short	(.L_1078 - .L_1077)


	//   ....[0]....
.L_1077:
        /*005c*/ 	.word	0x000000c0


	//----- nvinfo : EIATTR_CBANK_PARAM_SIZE
	.align		4
.L_1078:
        /*0060*/ 	.byte	0x03, 0x19
        /*0062*/ 	.short	0x0014


	//----- nvinfo : EIATTR_PARAM_CBANK
	.align		4
        /*0064*/ 	.byte	0x04, 0x0a
        /*0066*/ 	.short	(.L_1080 - .L_1079)
	.align		4
.L_1079:
        /*0068*/ 	.word	index@(.nv.constant0._Z6hcmaddPf14__nv_bfloat162S0_S0_)
        /*006c*/ 	.short	0x0380
        /*006e*/ 	.short	0x0014


	//----- nvinfo : EIATTR_SW_WAR
	.align		4
.L_1080:
        /*0070*/ 	.byte	0x04, 0x36
        /*0072*/ 	.short	(.L_1082 - .L_1081)
.L_1081:
        /*0074*/ 	.word	0x00000008
.L_1082:


//--------------------- .nv.info._Z9hadd2_satPf14__nv_bfloat162S0_ --------------------------
	.section	.nv.info._Z9hadd2_satPf14__nv_bfloat162S0_,"",@"SHT_CUDA_INFO"
	.sectionflags	@""
	.align	4


	//----- nvinfo : EIATTR_CUDA_API_VERSION
	.align		4
        /*0000*/ 	.byte	0x04, 0x37
        /*0002*/ 	.short	(.L_1084 - .L_1083)
.L_1083:
        /*0004*/ 	.word	0x00000082


	//----- nvinfo : EIATTR_KPARAM_INFO
	.align		4
.L_1084:
        /*0008*/ 	.byte	0x04, 0x17
        /*000a*/ 	.short	(.L_1086 - .L_1085)
.L_1085:
        /*000c*/ 	.word	0x00000000
        /*0010*/ 	.short	0x0002
        /*0012*/ 	.short	0x000c
        /*0014*/ 	.byte	0x00, 0xf0, 0x11, 0x00


	//----- nvinfo : EIATTR_KPARAM_INFO
	.align		4
.L_1086:
        /*0018*/ 	.byte	0x04, 0x17
        /*001a*/ 	.short	(.L_1088 - .L_1087)
.L_1087:
        /*001c*/ 	.word	0x00000000
        /*0020*/ 	.short	0x0001
        /*0022*/ 	.short	0x0008
        /*0024*/ 	.byte	0x00, 0xf0, 0x11, 0x00


	//----- nvinfo : EIATTR_KPARAM_INFO
	.align		4
.L_1088:
        /*0028*/ 	.byte	0x04, 0x17
        /*002a*/ 	.short	(.L_1090 - .L_1089)
.L_1089:
        /*002c*/ 	.word	0x00000000
        /*0030*/ 	.short	0x0000
        /*0032*/ 	.short	0x0000
        /*0034*/ 	.byte	0x00, 0xf5, 0x21, 0x00


	//----- nvinfo : EIATTR_SPARSE_MMA_MASK
	.align		4
.L_1090:
        /*0038*/ 	.byte	0x03, 0x50
        /*003a*/ 	.short	0x0000


	//----- nvinfo : EIATTR_MAXREG_COUNT
	.align		4
        /*003c*/ 	.byte	0x03, 0x1b
        /*003e*/ 	.short	0x00ff


	//----- nvinfo : EIATTR_MERCURY_ISA_VERSION
	.align		4
        /*0040*/ 	.byte	0x03, 0x5f
        /*0042*/ 	.short	0x0101


	//----- nvinfo : EIATTR_VRC_CTA_INIT_COUNT
	.align		4
        /*0044*/ 	.byte	0x02, 0x4a
	.zero		1
	.zero		1


	//----- nvinfo : EIATTR_EXIT_INSTR_OFFSETS
	.align		4
        /*0048*/ 	.byte	0x04, 0x1c
        /*004a*/ 	.short	(.L_1092 - .L_1091)


	//   ....[0]....
.L_1091:
        /*004c*/ 	.word	0x000000c0


	//----- nvinfo : EIATTR_CBANK_PARAM_SIZE
	.align		4
.L_1092:
        /*0050*/ 	.byte	0x03, 0x19
        /*0052*/ 	.short	0x0010


	//----- nvinfo : EIATTR_PARAM_CBANK
	.align		4
        /*0054*/ 	.byte	0x04, 0x0a
        /*0056*/ 	.short	(.L_1094 - .L_1093)
	.align		4
.L_1093:
        /*0058*/ 	.word	index@(.nv.constant0._Z9hadd2_satPf14__nv_bfloat162S0_)
        /*005c*/ 	.short	0x0380
        /*005e*/ 	.short	0x0010


	//----- nvinfo : EIATTR_SW_WAR
	.align		4
.L_1094:
        /*0060*/ 	.byte	0x04, 0x36
        /*0062*/ 	.short	(.L_1096 - .L_1095)
.L_1095:
        /*0064*/ 	.word	0x00000008
.L_1096:


//--------------------- .nv.info._Z8hadd2_rnPf14__nv_bfloat162S0_ --------------------------
	.section	.nv.info._Z8hadd2_rnPf14__nv_bfloat162S0_,"",@"SHT_CUDA_INFO"
	.sectionflags	@""
	.align	4


	//----- nvinfo : EIATTR_CUDA_API_VERSION
	.align		4
        /*0000*/ 	.byte	0x04, 0x37
        /*0002*/ 	.short	(.L_1098 - .L_1097)
.L_1097:
        /*0004*/ 	.word	0x00000082


	//----- nvinfo : EIATTR_KPARAM_INFO
	.align		4
.L_1098:
        /*0008*/ 	.byte	0x04, 0x17
        /*000a*/ 	.short	(.L_1100 - .L_1099)
.L_1099:
        /*000c*/ 	.word	0x00000000
        /*0010*/ 	.short	0x0002
        /*0012*/ 	.short	0x000c
        /*0014*/ 	.byte	0x00, 0xf0, 0x11, 0x00


	//----- nvinfo : EIATTR_KPARAM_INFO
	.align		4
.L_1100:
        /*0018*/ 	.byte	0x04, 0x17
        /*001a*/ 	.short	(.L_1102 - .L_1101)
.L_1101:
        /*001c*/ 	.word	0x00000000
        /*0020*/ 	.short	0x0001
        /*0022*/ 	.short	0x0008
        /*0024*/ 	.byte	0x00, 0xf0, 0x11, 0x00


	//----- nvinfo : EIATTR_KPARAM_INFO
	.align		4
.L_1102:
        /*0028*/ 	.byte	0x04, 0x17
        /*002a*/ 	.short	(.L_1104 - .L_1103)
.L_1103:
        /*002c*/ 	.word	0x00000000
        /*0030*/ 	.short	0x0000
        /*0032*/ 	.short	0x0000
        /*0034*/ 	.byte	0x00, 0xf5, 0x21, 0x00


	//----- nvinfo : EIATTR_SPARSE_MMA_MASK
	.align		4
.L_1104:
        /*0038*/ 	.byte	0x03, 0x50
        /*003a*/ 	.short	0x0000


	//----- nvinfo : EIATTR_MAXREG_COUNT
	.align		4
        /*003c*/ 	.byte	0x03, 0x1b
        /*003e*/ 	.short	0x00ff


	//----- nvinfo : EIATTR_MERCURY_ISA_VERSION
	.align		4
        /*0040*/ 	.byte	0x03, 0x5f
        /*0042*/ 	.short	0x0101


	//----- nvinfo : EIATTR_VRC_CTA_INIT_COUNT
	.align		4
        /*0044*/ 	.byte	0x02, 0x4a
	.zero		1
	.zero		1


	//----- nvinfo : EIATTR_EXIT_INSTR_OFFSETS
	.align		4
        /*0048*/ 	.byte	0x04, 0x1c
        /*004a*/ 	.short	(.L_1106 - .L_1105)


	//   ....[0]....
.L_1105:
        /*004c*/ 	.word	0x000000a0


	//----- nvinfo : EIATTR_CBANK_PARAM_SIZE
	.align		4
.L_1106:
        /*0050*/ 	.byte	0x03, 0x19
        /*0052*/ 	.short	0x0010


	//----- nvinfo : EIATTR_PARAM_CBANK
	.align		4
        /*0054*/ 	.byte	0x04, 0x0a
        /*0056*/ 	.short	(.L_1108 - .L_1107)
	.align		4
.L_1107:
        /*0058*/ 	.word	index@(.nv.constant0._Z8hadd2_rnPf14__nv_bfloat162S0_)
        /*005c*/ 	.short	0x0380
        /*005e*/ 	.short	0x0010


	//----- nvinfo : EIATTR_SW_WAR
	.align		4
.L_1108:
        /*0060*/ 	.byte	0x04, 0x36
        /*0062*/ 	.short	(.L_1110 - .L_1109)
.L_1109:
        /*0064*/ 	.word	0x00000008
.L_1110:


//--------------------- .nv.info._Z5hadd2Pf14__nv_bfloat162S0_ --------------------------
	.section	.nv.info._Z5hadd2Pf14__nv_bfloat162S0_,"",@"SHT_CUDA_INFO"
	.sectionflags	@""
	.align	4


	//----- nvinfo : EIATTR_CUDA_API_VERSION
	.align		4
        /*0000*/ 	.byte	0x04, 0x37
        /*0002*/ 	.short	(.L_1112 - .L_1111)
.L_1111:
        /*0004*/ 	.word	0x00000082


	//----- nvinfo : EIATTR_KPARAM_INFO
	.align		4
.L_1112:
        /*0008*/ 	.byte	0x04, 0x17
        /*000a*/ 	.short	(.L_1114 - .L_1113)
.L_1113:
        /*000c*/ 	.word	0x00000000
        /*0010*/ 	.short	0x0002
        /*0012*/ 	.short	0x000c
        /*0014*/ 	.byte	0x00, 0xf0, 0x11, 0x00


	//----- nvinfo : EIATTR_KPARAM_INFO
	.align		4
.L_1114:
        /*0018*/ 	.byte	0x04, 0x17
        /*001a*/ 	.short	(.L_1116 - .L_1115)
.L_1115:
        /*001c*/ 	.word	0x00000000
        /*0020*/ 	.short	0x0001
        /*0022*/ 	.short	0x0008
        /*0024*/ 	.byte	0x00, 0xf0, 0x11, 0x00


	//----- nvinfo : EIATTR_KPARAM_INFO
	.align		4
.L_1116:
        /*0028*/ 	.byte	0x04, 0x17
        /*002a*/ 	.short	(.L_1118 - .L_1117)
.L_1117:
        /*002c*/ 	.word	0x00000000
        /*0030*/ 	.short	0x0000
        /*0032*/ 	.short	0x0000
        /*0034*/ 	.byte	0x00, 0xf5, 0x21, 0x00


	//----- nvinfo : EIATTR_SPARSE_MMA_MASK
	.align		4
.L_1118:
        /*0038*/ 	.byte	0x03, 0x50
        /*003a*/ 	.short	0x0000


	//----- nvinfo : EIATTR_MAXREG_COUNT
	.align		4
        /*003c*/ 	.byte	0x03, 0x1b
        /*003e*/ 	.short	0x00ff


	//----- nvinfo : EIATTR_MERCURY_ISA_VERSION
	.align		4
        /*0040*/ 	.byte	0x03, 0x5f
        /*0042*/ 	.short	0x0101


	//----- nvinfo : EIATTR_VRC_CTA_INIT_COUNT
	.align		4
        /*0044*/ 	.byte	0x02, 0x4a
	.zero		1
	.zero		1


	//----- nvinfo : EIATTR_EXIT_INSTR_OFFSETS
	.align		4
        /*0048*/ 	.byte	0x04, 0x1c
        /*004a*/ 	.short	(.L_1120 - .L_1119)


	//   ....[0]....
.L_1119:
        /*004c*/ 	.word	0x000000a0


	//----- nvinfo : EIATTR_CBANK_PARAM_SIZE
	.align		4
.L_1120:
        /*0050*/ 	.byte	0x03, 0x19
        /*0052*/ 	.short	0x0010


	//----- nvinfo : EIATTR_PARAM_CBANK
	.align		4
        /*0054*/ 	.byte	0x04, 0x0a
        /*0056*/ 	.short	(.L_1122 - .L_1121)
	.align		4
.L_1121:
        /*0058*/ 	.word	index@(.nv.constant0._Z5hadd2Pf14__nv_bfloat162S0_)
        /*005c*/ 	.short	0x0380
        /*005e*/ 	.short	0x0010


	//----- nvinfo : EIATTR_SW_WAR
	.align		4
.L_1122:
        /*0060*/ 	.byte	0x04, 0x36
        /*0062*/ 	.short	(.L_1124 - .L_1123)
.L_1123:
        /*0064*/ 	.word	0x00000008
.L_1124:


//--------------------- .nv.info._Z5habs2Pf14__nv_bfloat162 --------------------------
	.section	.nv.info._Z5habs2Pf14__nv_bfloat162,"",@"SHT_CUDA_INFO"
	.sectionflags	@""
	.align	4


	//----- nvinfo : EIATTR_CUDA_API_VERSION
	.align		4
        /*0000*/ 	.byte	0x04, 0x37
        /*0002*/ 	.short	(.L_1126 - .L_1125)
.L_1125:
        /*0004*/ 	.word	0x00000082


	//----- nvinfo : EIATTR_KPARAM_INFO
	.align		4
.L_1126:
        /*0008*/ 	.byte	0x04, 0x17
        /*000a*/ 	.short	(.L_1128 - .L_1127)
.L_1127:
        /*000c*/ 	.word	0x00000000
        /*0010*/ 	.short	0x0001
        /*0012*/ 	.short	0x0008
        /*0014*/ 	.byte	0x00, 0xf0, 0x11, 0x00


	//----- nvinfo : EIATTR_KPARAM_INFO
	.align		4
.L_1128:
        /*0018*/ 	.byte	0x04, 0x17
        /*001a*/ 	.short	(.L_1130 - .L_1129)
.L_1129:
        /*001c*/ 	.word	0x00000000
        /*0020*/ 	.short	0x0000
        /*0022*/ 	.short	0x0000
        /*0024*/ 	.byte	0x00, 0xf5, 0x21, 0x00


	//----- nvinfo : EIATTR_SPARSE_MMA_MASK
	.align		4
.L_1130:
        /*0028*/ 	.byte	0x03, 0x50
        /*002a*/ 	.short	0x0000


	//----- nvinfo : EIATTR_MAXREG_COUNT
	.align		4
        /*002c*/ 	.byte	0x03, 0x1b
        /*002e*/ 	.short	0x00ff


	//----- nvinfo : EIATTR_MERCURY_ISA_VERSION
	.align		4
        /*0030*/ 	.byte	0x03, 0x5f
        /*0032*/ 	.short	0x0101


	//----- nvinfo : EIATTR_VRC_CTA_INIT_COUNT
	.align		4
        /*0034*/ 	.byte	0x02, 0x4a
	.zero		1
	.zero		1


	//----- nvinfo : EIATTR_EXIT_INSTR_OFFSETS
	.align		4
        /*0038*/ 	.byte	0x04, 0x1c
        /*003a*/ 	.short	(.L_1132 - .L_1131)


	//   ....[0]....
.L_1131:
        /*003c*/ 	.word	0x000000a0


	//----- nvinfo : EIATTR_CBANK_PARAM_SIZE
	.align		4
.L_1132:
        /*0040*/ 	.byte	0x03, 0x19
        /*0042*/ 	.short	0x000c


	//----- nvinfo : EIATTR_PARAM_CBANK
	.align		4
        /*0044*/ 	.byte	0x04, 0x0a
        /*0046*/ 	.short	(.L_1134 - .L_1133)
	.align		4
.L_1133:
        /*0048*/ 	.word	index@(.nv.constant0._Z5habs2Pf14__nv_bfloat162)
        /*004c*/ 	.short	0x0380
        /*004e*/ 	.short	0x000c


	//----- nvinfo : EIATTR_SW_WAR
	.align		4
.L_1134:
        /*0050*/ 	.byte	0x04, 0x36
        /*0052*/ 	.short	(.L_1136 - .L_1135)
.L_1135:
        /*0054*/ 	.word	0x00000008
.L_1136:


//--------------------- .nv.info._Z5h2divPf14__nv_bfloat162S0_ --------------------------
	.section	.nv.info._Z5h2divPf14__nv_bfloat162S0_,"",@"SHT_CUDA_INFO"
	.sectionflags	@""
	.align	4


	//----- nvinfo : EIATTR_CUDA_API_VERSION
	.align		4
        /*0000*/ 	.byte	0x04, 0x37
        /*0002*/ 	.short	(.L_1138 - .L_1137)
.L_1137:
        /*0004*/ 	.word	0x00000082


	//----- nvinfo : EIATTR_KPARAM_INFO
	.align		4
.L_1138:
        /*0008*/ 	.byte	0x04, 0x17
        /*000a*/ 	.short	(.L_1140 - .L_1139)
.L_1139:
        /*000c*/ 	.word	0x00000000
        /*0010*/ 	.short	0x0002
        /*0012*/ 	.short	0x000c
        /*0014*/ 	.byte	0x00, 0xf0, 0x11, 0x00


	//----- nvinfo : EIATTR_KPARAM_INFO
	.align		4
.L_1140:
        /*0018*/ 	.byte	0x04, 0x17
        /*001a*/ 	.short	(.L_1142 - .L_1141)
.L_1141:
        /*001c*/ 	.word	0x00000000
        /*0020*/ 	.short	0x0001
        /*0022*/ 	.short	0x0008
        /*0024*/ 	.byte	0x00, 0xf0, 0x11, 0x00


	//----- nvinfo : EIATTR_KPARAM_INFO
	.align		4
.L_1142:
        /*0028*/ 	.byte	0x04, 0x17
        /*002a*/ 	.short	(.L_1144 - .L_1143)
.L_1143:
        /*002c*/ 	.word	0x00000000
        /*0030*/ 	.short	0x0000
        /*0032*/ 	.short	0x0000
        /*0034*/ 	.byte	0x00, 0xf5, 0x21, 0x00


	//----- nvinfo : EIATTR_SPARSE_MMA_MASK
	.align		4
.L_1144:
        /*0038*/ 	.byte	0x03, 0x50
        /*003a*/ 	.short	0x0000


	//----- nvinfo : EIATTR_MAXREG_COUNT
	.align		4
        /*003c*/ 	.byte	0x03, 0x1b
        /*003e*/ 	.short	0x00ff


	//----- nvinfo : EIATTR_MERCURY_ISA_VERSION
	.align		4
        /*0040*/ 	.byte	0x03, 0x5f
        /*0042*/ 	.short	0x0101


	//----- nvinfo : EIATTR_VRC_CTA_INIT_COUNT
	.align		4
        /*0044*/ 	.byte	0x02, 0x4a
	.zero		1
	.zero		1


	//----- nvinfo : EIATTR_EXIT_INSTR_OFFSETS
	.align		4
        /*0048*/ 	.byte	0x04, 0x1c
        /*004a*/ 	.short	(.L_1146 - .L_1145)


	//   ....[0]....
.L_1145:
        /*004c*/ 	.word	0x00000210


	//----- nvinfo : EIATTR_CBANK_PARAM_SIZE
	.align		4
.L_1146:
        /*0050*/ 	.byte	0x03, 0x19
        /*0052*/ 	.short	0x0010


	//----- nvinfo : EIATTR_PARAM_CBANK
	.align		4
        /*0054*/ 	.byte	0x04, 0x0a
        /*0056*/ 	.short	(.L_1148 - .L_1147)
	.align		4
.L_1147:
        /*0058*/ 	.word	index@(.nv.constant0._Z5h2divPf14__nv_bfloat162S0_)
        /*005c*/ 	.short	0x0380
        /*005e*/ 	.short	0x0010


	//----- nvinfo : EIATTR_SW_WAR
	.align		4
.L_1148:
        /*0060*/ 	.byte	0x04, 0x36
        /*0062*/ 	.short	(.L_1150 - .L_1149)
.L_1149:
        /*0064*/ 	.word	0x00000008
.L_1150:


//--------------------- .nv.callgraph             --------------------------
	.section	.nv.callgraph,"",@"SHT_CUDA_CALLGRAPH"
	.align	4
	.sectionentsize	8
	.align		4
        /*0000*/ 	.word	0x00000000
	.align		4
        /*0004*/ 	.word	0xffffffff
	.align		4
        /*0008*/ 	.word	0x00000000
	.align		4
        /*000c*/ 	.word	0xfffffffe
	.align		4
        /*0010*/ 	.word	0x00000000
	.align		4
        /*0014*/ 	.word	0xfffffffd
	.align		4
        /*0018*/ 	.word	0x00000000
	.align		4
        /*001c*/ 	.word	0xfffffffc


//--------------------- .nv.constant4             --------------------------
	.section	.nv.constant4,"a",@progbits
	.align	8
	.align		8
.nv.constant4:
        /*0000*/ 	.dword	__cudart_i2opi_f


//--------------------- .text._Z8_h2truncPf14__nv_bfloat162 --------------------------
	.section	.text._Z8_h2truncPf14__nv_bfloat162,"ax",@progbits
	.align	128
        .global         _Z8_h2truncPf14__nv_bfloat162
        .type           _Z8_h2truncPf14__nv_bfloat162,@function
        .size           _Z8_h2truncPf14__nv_bfloat162,(.L_x_71 - _Z8_h2truncPf14__nv_bfloat162)
        .other          _Z8_h2truncPf14__nv_bfloat162,@"STO_CUDA_ENTRY STV_DEFAULT"
_Z8_h2truncPf14__nv_bfloat162:
.text._Z8_h2truncPf14__nv_bfloat162:
[----:B------:R-:W-:Y:S01]  /*0000*/  LDC R1, c[0x0][0x37c] ;  /* 0x0000df00ff017b82 */ /* 0x000fe20000000800 */
[----:B------:R-:W0:Y:S07]  /*0010*/  LDCU.U16 UR4, c[0x0][0x388] ;  /* 0x00007100ff0477ac */ /* 0x000e2e0008000400 */
[----:B------:R-:W1:Y:S01]  /*0020*/  LDC.64 R2, c[0x0][0x380] ;  /* 0x0000e000ff027b82 */ /* 0x000e620000000a00 */
[----:B------:R-:W2:Y:S01]  /*0030*/  LDCU.U16 UR5, c[0x0][0x38a] ;  /* 0x00007140ff0577ac */ /* 0x000ea20008000400 */
[----:B0-----:R-:W0:Y:S08]  /*0040*/  FRND.BF16.TRUNC R0, UR4 ;  /* 0x0000000400007d07 */ /* 0x001e30000840e000 */
[----:B--2---:R-:W2:Y:S01]  /*0050*/  FRND.BF16.TRUNC R4, UR5 ;  /* 0x0000000500047d07 */ /* 0x004ea2000840e000 */
[----:B------:R-:W1:Y:S01]  /*0060*/  LDCU.64 UR4, c[0x0][0x358] ;  /* 0x00006b00ff0477ac */ /* 0x000e620008000a00 */
[----:B0-----:R-:W-:-:S02]  /*0070*/  SHF.L.U32 R5, R0, 0x10, RZ ;  /* 0x0000001000057819 */ /* 0x001fc400000006ff */
[----:B--2---:R-:W-:-:S03]  /*0080*/  SHF.L.U32 R7, R4, 0x10, RZ ;  /* 0x0000001004077819 */ /* 0x004fc600000006ff */
[----:B-1----:R-:W-:Y:S04]  /*0090*/  STG.E desc[UR4][R2.64], R5 ;  /* 0x0000000502007986 */ /* 0x002fe8000c101904 */
[----:B------:R-:W-:Y:S01]  /*00a0*/  STG.E desc[UR4][R2.64+0x4], R7 ;  /* 0x0000040702007986 */ /* 0x000fe2000c101904 */
[----:B------:R-:W-:Y:S05]  /*00b0*/  EXIT ;  /* 0x000000000000794d */ /* 0x000fea0003800000 */
.L_x_0:
[----:B------:R-:W-:-:S00]  /*00c0*/  BRA `(.L_x_0) ;  /* 0xfffffffc00fc7947 */ /* 0x000fc0000383ffff */
[----:B------:R-:W-:-:S00]  /*00d0*/  NOP ;  /* 0x0000000000007918 */ /* 0x000fc00000000000 */
        /* <DEDUP_REMOVED lines=10> */
.L_x_71:


//--------------------- .text._Z7_h2sqrtPf14__nv_bfloat162 --------------------------
	.section	.text._Z7_h2sqrtPf14__nv_bfloat162,"ax",@progbits
	.align	128
        .global         _Z7_h2sqrtPf14__nv_bfloat162
        .type           _Z7_h2sqrtPf14__nv_bfloat162,@function
        .size           _Z7_h2sqrtPf14__nv_bfloat162,(.L_x_72 - _Z7_h2sqrtPf14__nv_bfloat162)
        .other          _Z7_h2sqrtPf14__nv_bfloat162,@"STO_CUDA_ENTRY STV_DEFAULT"
_Z7_h2sqrtPf14__nv_bfloat162:
.text._Z7_h2sqrtPf14__nv_bfloat162:
[----:B------:R-:W-:Y:S01]  /*0000*/  LDC R1, c[0x0][0x37c] ;  /* 0x0000df00ff017b82 */ /* 0x000fe20000000800 */
[----:B------:R-:W0:Y:S07]  /*0010*/  LDCU.U16 UR4, c[0x0][0x388] ;  /* 0x00007100ff0477ac */ /* 0x000e2e0008000400 */
[----:B------:R-:W1:Y:S01]  /*0020*/  LDC.64 R2, c[0x0][0x380] ;  /* 0x0000e000ff027b82 */ /* 0x000e620000000a00 */
[----:B------:R-:W2:Y:S01]  /*0030*/  LDCU.U16 UR5, c[0x0][0x38a] ;  /* 0x00007140ff0577ac */ /* 0x000ea20008000400 */
[----:B0-----:R-:W-:-:S02]  /*0040*/  IMAD.U32 R0, RZ, RZ, UR4 ;  /* 0x00000004ff007e24 */ /* 0x001fc4000f8e00ff */
[----:B--2---:R-:W-:-:S03]  /*0050*/  IMAD.U32 R4, RZ, RZ, UR5 ;  /* 0x00000005ff047e24 */ /* 0x004fc6000f8e00ff */
[----:B------:R-:W-:Y:S01]  /*0060*/  PRMT R0, RZ, 0x5410, R0 ;  /* 0x00005410ff007816 */ /* 0x000fe20000000000 */
[----:B------:R-:W1:Y:S01]  /*0070*/  LDCU.64 UR4, c[0x0][0x358] ;  /* 0x00006b00ff0477ac */ /* 0x000e620008000a00 */
[----:B------:R-:W-:Y:S02]  /*0080*/  PRMT R4, RZ, 0x5410, R4 ;  /* 0x00005410ff047816 */ /* 0x000fe40000000004 */
[----:B------:R-:W-:Y:S02]  /*0090*/  FSETP.GEU.AND P0, PT, |R0|, 1.175494350822287508e-38, PT ;  /* 0x008000000000780b */ /* 0x000fe40003f0e200 */
[----:B------:R-:W-:-:S11]  /*00a0*/  FSETP.GEU.AND P1, PT, |R4|, 1.175494350822287508e-38, PT ;  /* 0x008000000400780b */ /* 0x000fd60003f2e200 */
[----:B------:R-:W-:Y:S02]  /*00b0*/  @!P0 FMUL R0, R0, 16777216 ;  /* 0x4b80000000008820 */ /* 0x000fe40000400000 */
[----:B------:R-:W-:Y:S02]  /*00c0*/  @!P1 FMUL R4, R4, 16777216 ;  /* 0x4b80000004049820 */ /* 0x000fe40000400000 */
[----:B------:R-:W0:Y:S08]  /*00d0*/  MUFU.SQRT R5, R0 ;  /* 0x0000000000057308 */ /* 0x000e300000002000 */
[----:B------:R-:W2:Y:S01]  /*00e0*/  MUFU.SQRT R6, R4 ;  /* 0x0000000400067308 */ /* 0x000ea20000002000 */
[----:B0-----:R-:W-:Y:S01]  /*00f0*/  @!P0 FMUL R5, R5, 0.000244140625 ;  /* 0x3980000005058820 */ /* 0x001fe20000400000 */
[----:B--2---:R-:W-:-:S05]  /*0100*/  @!P1 FMUL R6, R6, 0.000244140625 ;  /* 0x3980000006069820 */ /* 0x004fca0000400000 */
[----:B------:R-:W-:-:S04]  /*0110*/  F2FP.BF16.F32.PACK_AB R5, R6, R5 ;  /* 0x000000050605723e */ /* 0x000fc800000010ff */
[C---:B------:R-:W-:Y:S02]  /*0120*/  PRMT R7, R5.reuse, 0x7632, R7 ;  /* 0x0000763205077816 */ /* 0x040fe40000000007 */
[----:B------:R-:W-:-:S03]  /*0130*/  SHF.L.U32 R5, R5, 0x10, RZ ;  /* 0x0000001005057819 */ /* 0x000fc600000006ff */
[----:B------:R-:W-:Y:S02]  /*0140*/  IMAD.U32 R7, R7, 0x10000, RZ ;  /* 0x0001000007077824 */ /* 0x000fe400078e00ff */
[----:B-1----:R-:W-:Y:S04]  /*0150*/  STG.E desc[UR4][R2.64], R5 ;  /* 0x0000000502007986 */ /* 0x002fe8000c101904 */
[----:B------:R-:W-:Y:S01]  /*0160*/  STG.E desc[UR4][R2.64+0x4], R7 ;  /* 0x0000040702007986 */ /* 0x000fe2000c101904 */
[----:B------:R-:W-:Y:S05]  /*0170*/  EXIT ;  /* 0x000000000000794d */ /* 0x000fea0003800000 */
.L_x_1:
        /* <DEDUP_REMOVED lines=16> */
.L_x_72:


//--------------------- .text._Z6_h2sinPf14__nv_bfloat162 --------------------------
	.section	.text._Z6_h2sinPf14__nv_bfloat162,"ax",@progbits
	.align	128
        .global         _Z6_h2sinPf14__nv_bfloat162
        .type           _Z6_h2sinPf14__nv_bfloat162,@function
        .size           _Z6_h2sinPf14__nv_bfloat162,(.L_x_73 - _Z6_h2sinPf14__nv_bfloat162)
        .other          _Z6_h2sinPf14__nv_bfloat162,@"STO_CUDA_ENTRY STV_DEFAULT"
_Z6_h2sinPf14__nv_bfloat162:
.text._Z6_h2sinPf14__nv_bfloat162:
[----:B------:R-:W-:Y:S08]  /*0000*/  LDC R1, c[0x0][0x37c] ;  /* 0x0000df00ff017b82 */ /* 0x000ff00000000800 */
[----:B------:R-:W0:Y:S01]  /*0010*/  LDC.U16 R2, c[0x0][0x388] ;  /* 0x0000e200ff027b82 */ /* 0x000e220000000400 */
[----:B------:R-:W1:Y:S07]  /*0020*/  LDCU.64 UR6, c[0x0][0x358] ;  /* 0x00006b00ff0677ac */ /* 0x000e6e0008000a00 */
[----:B------:R-:W2:Y:S01]  /*0030*/  LDC.U16 R3, c[0x0][0x38a] ;  /* 0x0000e280ff037b82 */ /* 0x000ea20000000400 */
[----:B0-----:R-:W-:-:S04]  /*0040*/  IMAD.U32 R0, R2, 0x10000, RZ ;  /* 0x0001000002007824 */ /* 0x001fc800078e00ff */
[C---:B------:R-:W-:Y:S01]  /*0050*/  FMUL R4, R0.reuse, 0.63661974668502807617 ;  /* 0x3f22f98300047820 */ /* 0x040fe20000400000 */
[----:B------:R-:W-:-:S03]  /*0060*/  FSETP.GE.AND P0, PT, |R0|, 105615, PT ;  /* 0x47ce47800000780b */ /* 0x000fc60003f06200 */
[----:B------:R-:W0:Y:S02]  /*0070*/  F2I.NTZ R8, R4 ;  /* 0x0000000400087305 */ /* 0x000e240000203100 */
[----:B0-----:R-:W-:-:S05]  /*0080*/  I2FP.F32.S32 R5, R8 ;  /* 0x0000000800057245 */ /* 0x001fca0000201400 */
[----:B------:R-:W-:-:S04]  /*0090*/  FFMA R6, R5, -1.5707962512969970703, R0 ;  /* 0xbfc90fda05067823 */ /* 0x000fc80000000000 */
[----:B------:R-:W-:-:S04]  /*00a0*/  FFMA R6, R5, -7.5497894158615963534e-08, R6 ;  /* 0xb3a2216805067823 */ /* 0x000fc80000000006 */
[----:B------:R-:W-:Y:S01]  /*00b0*/  FFMA R10, R5, -5.3903029534742383927e-15, R6 ;  /* 0xa7c234c5050a7823 */ /* 0x000fe20000000006 */
[----:B-12---:R-:W-:Y:S06]  /*00c0*/  @!P0 BRA `(.L_x_2) ;  /* 0x0000000400748947 */ /* 0x006fec0003800000 */
[----:B------:R-:W-:-:S13]  /*00d0*/  FSETP.NEU.AND P0, PT, |R0|, +INF , PT ;  /* 0x7f8000000000780b */ /* 0x000fda0003f0d200 */
[----:B------:R-:W-:Y:S01]  /*00e0*/  @!P0 FMUL R10, RZ, R0 ;  /* 0x00000000ff0a8220 */ /* 0x000fe20000400000 */
[----:B------:R-:W-:Y:S01]  /*00f0*/  @!P0 IMAD.MOV.U32 R8, RZ, RZ, RZ ;  /* 0x000000ffff088224 */ /* 0x000fe200078e00ff */
[----:B------:R-:W-:Y:S06]  /*0100*/  @!P0 BRA `(.L_x_2) ;  /* 0x0000000400648947 */ /* 0x000fec0003800000 */
[----:B------:R-:W-:Y:S01]  /*0110*/  IMAD.SHL.U32 R2, R2, 0x1000000, RZ ;  /* 0x0100000002027824 */ /* 0x000fe200078e00ff */
[----:B------:R-:W-:Y:S01]  /*0120*/  CS2R R10, SRZ ;  /* 0x00000000000a7805 */ /* 0x000fe2000001ff00 */
[----:B------:R-:W-:Y:S01]  /*0130*/  IMAD.MOV.U32 R4, RZ, RZ, RZ ;  /* 0x000000ffff047224 */ /* 0x000fe200078e00ff */
[----:B------:R-:W0:Y:S02]  /*0140*/  LDCU.64 UR8, c[0x4][URZ] ;  /* 0x01000000ff0877ac */ /* 0x000e240008000a00 */
[----:B------:R-:W-:Y:S01]  /*0150*/  LOP3.LUT R5, R2, 0x80000000, RZ, 0xfc, !PT ;  /* 0x8000000002057812 */ /* 0x000fe200078efcff */
[----:B------:R-:W-:-:S06]  /*0160*/  UMOV UR4, URZ ;  /* 0x000000ff00047c82 */ /* 0x000fcc0008000000 */
.L_x_3:
[----:B0-----:R-:W-:Y:S02]  /*0170*/  IMAD.U32 R8, RZ, RZ, UR8 ;  /* 0x00000008ff087e24 */ /* 0x001fe4000f8e00ff */
[----:B------:R-:W-:-:S05]  /*0180*/  IMAD.U32 R9, RZ, RZ, UR9 ;  /* 0x00000009ff097e24 */ /* 0x000fca000f8e00ff */
[----:B------:R-:W2:Y:S01]  /*0190*/  LDG.E.CONSTANT R6, desc[UR6][R8.64] ;  /* 0x0000000608067981 */ /* 0x000ea2000c1e9900 */
[----:B------:R-:W-:Y:S01]  /*01a0*/  UIADD3 UR4, UPT, UPT, UR4, 0x1, URZ ;  /* 0x0000000104047890 */ /* 0x000fe2000fffe0ff */
[C---:B------:R-:W-:Y:S01]  /*01b0*/  ISETP.EQ.AND P0, PT, R10.reuse, RZ, PT ;  /* 0x000000ff0a00720c */ /* 0x040fe20003f02270 */
[----:B------:R-:W-:Y:S01]  /*01c0*/  UIADD3 UR8, UP1, UPT, UR8, 0x4, URZ ;  /* 0x0000000408087890 */ /* 0x000fe2000ff3e0ff */
[C---:B------:R-:W-:Y:S01]  /*01d0*/  ISETP.EQ.AND P1, PT, R10.reuse, 0x4, PT ;  /* 0x000000040a00780c */ /* 0x040fe20003f22270 */
[----:B------:R-:W-:Y:S01]  /*01e0*/  UISETP.NE.AND UP0, UPT, UR4, 0x6, UPT ;  /* 0x000000060400788c */ /* 0x000fe2000bf05270 */
[C---:B------:R-:W-:Y:S01]  /*01f0*/  ISETP.EQ.AND P2, PT, R10.reuse, 0x8, PT ;  /* 0x000000080a00780c */ /* 0x040fe20003f42270 */
[----:B------:R-:W-:Y:S01]  /*0200*/  UIADD3.X UR9, UPT, UPT, URZ, UR9, URZ, UP1, !UPT ;  /* 0x00000009ff097290 */ /* 0x000fe20008ffe4ff */
[C---:B------:R-:W-:Y:S02]  /*0210*/  ISETP.EQ.AND P3, PT, R10.reuse, 0xc, PT ;  /* 0x0000000c0a00780c */ /* 0x040fe40003f62270 */
[----:B------:R-:W-:-:S02]  /*0220*/  ISETP.EQ.AND P4, PT, R10, 0x10, PT ;  /* 0x000000100a00780c */ /* 0x000fc40003f82270 */
[C---:B------:R-:W-:Y:S01]  /*0230*/  ISETP.EQ.AND P5, PT, R10.reuse, 0x14, PT ;  /* 0x000000140a00780c */ /* 0x040fe20003fa2270 */
[----:B------:R-:W-:Y:S02]  /*0240*/  VIADD R10, R10, 0x4 ;  /* 0x000000040a0a7836 */ /* 0x000fe40000000000 */
[----:B--2---:R-:W-:-:S03]  /*0250*/  IMAD.WIDE.U32 R6, R6, R5, RZ ;  /* 0x0000000506067225 */ /* 0x004fc600078e00ff */
[----:B------:R-:W-:-:S04]  /*0260*/  IADD3 R6, P6, PT, R6, R4, RZ ;  /* 0x0000000406067210 */ /* 0x000fc80007fde0ff */
[----:B------:R-:W-:Y:S01]  /*0270*/  @P0 MOV R2, R6 ;  /* 0x0000000600020202 */ /* 0x000fe20000000f00 */
[----:B------:R-:W-:Y:S02]  /*0280*/  IMAD.X R4, R7, 0x1, R11, P6 ;  /* 0x0000000107047824 */ /* 0x000fe400030e060b */
[--C-:B------:R-:W-:Y:S02]  /*0290*/  @P1 IMAD.MOV.U32 R15, RZ, RZ, R6.reuse ;  /* 0x000000ffff0f1224 */ /* 0x100fe400078e0006 */
[--C-:B------:R-:W-:Y:S02]  /*02a0*/  @P2 IMAD.MOV.U32 R16, RZ, RZ, R6.reuse ;  /* 0x000000ffff102224 */ /* 0x100fe400078e0006 */
[--C-:B------:R-:W-:Y:S02]  /*02b0*/  @P3 IMAD.MOV.U32 R17, RZ, RZ, R6.reuse ;  /* 0x000000ffff113224 */ /* 0x100fe400078e0006 */
[--C-:B------:R-:W-:Y:S02]  /*02c0*/  @P4 IMAD.MOV.U32 R18, RZ, RZ, R6.reuse ;  /* 0x000000ffff124224 */ /* 0x100fe400078e0006 */
[----:B------:R-:W-:Y:S01]  /*02d0*/  @P5 IMAD.MOV.U32 R14, RZ, RZ, R6 ;  /* 0x000000ffff0e5224 */ /* 0x000fe200078e0006 */
[----:B------:R-:W-:Y:S06]  /*02e0*/  BRA.U UP0, `(.L_x_3) ;  /* 0xfffffffd00a07547 */ /* 0x000fec000b83ffff */
[----:B------:R-:W-:-:S04]  /*02f0*/  SHF.R.U32.HI R5, RZ, 0x17, R0 ;  /* 0x00000017ff057819 */ /* 0x000fc80000011600 */
[C---:B------:R-:W-:Y:S02]  /*0300*/  LOP3.LUT R6, R5.reuse, 0xe0, RZ, 0xc0, !PT ;  /* 0x000000e005067812 */ /* 0x040fe400078ec0ff */
[----:B------:R-:W-:Y:S02]  /*0310*/  LOP3.LUT P6, RZ, R5, 0x1f, RZ, 0xc0, !PT ;  /* 0x0000001f05ff7812 */ /* 0x000fe400078cc0ff */
[----:B------:R-:W-:-:S04]  /*0320*/  IADD3 R6, PT, PT, R6, -0x80, RZ ;  /* 0xffffff8006067810 */ /* 0x000fc80007ffe0ff */
[----:B------:R-:W-:-:S05]  /*0330*/  SHF.R.U32.HI R6, RZ, 0x5, R6 ;  /* 0x00000005ff067819 */ /* 0x000fca0000011606 */
[----:B------:R-:W-:-:S05]  /*0340*/  IMAD.U32 R9, R6, -0x4, RZ ;  /* 0xfffffffc06097824 */ /* 0x000fca00078e00ff */
[C---:B------:R-:W-:Y:S02]  /*0350*/  ISETP.EQ.AND P3, PT, R9.reuse, -0x18, PT ;  /* 0xffffffe80900780c */ /* 0x040fe40003f62270 */
[C---:B------:R-:W-:Y:S02]  /*0360*/  ISETP.EQ.AND P4, PT, R9.reuse, -0x14, PT ;  /* 0xffffffec0900780c */ /* 0x040fe40003f82270 */
[C---:B------:R-:W-:Y:S02]  /*0370*/  ISETP.EQ.AND P2, PT, R9.reuse, -0x10, PT ;  /* 0xfffffff00900780c */ /* 0x040fe40003f42270 */
[C---:B------:R-:W-:Y:S02]  /*0380*/  ISETP.EQ.AND P1, PT, R9.reuse, -0xc, PT ;  /* 0xfffffff40900780c */ /* 0x040fe40003f22270 */
[C---:B------:R-:W-:Y:S02]  /*0390*/  ISETP.EQ.AND P0, PT, R9.reuse, -0x8, PT ;  /* 0xfffffff80900780c */ /* 0x040fe40003f02270 */
[----:B------:R-:W-:-:S03]  /*03a0*/  ISETP.EQ.AND P5, PT, R9, RZ, PT ;  /* 0x000000ff0900720c */ /* 0x000fc60003fa2270 */
[--C-:B------:R-:W-:Y:S01]  /*03b0*/  @P3 IMAD.MOV.U32 R6, RZ, RZ, R2.reuse ;  /* 0x000000ffff063224 */ /* 0x100fe200078e0002 */
[C---:B------:R-:W-:Y:S01]  /*03c0*/  ISETP.EQ.AND P3, PT, R9.reuse, -0x4, PT ;  /* 0xfffffffc0900780c */ /* 0x040fe20003f62270 */
[----:B------:R-:W-:Y:S02]  /*03d0*/  @P4 IMAD.MOV.U32 R7, RZ, RZ, R2 ;  /* 0x000000ffff074224 */ /* 0x000fe400078e0002 */
[----:B------:R-:W-:Y:S01]  /*03e0*/  @P4 IMAD.MOV.U32 R6, RZ, RZ, R15 ;  /* 0x000000ffff064224 */ /* 0x000fe200078e000f */
[----:B------:R-:W-:Y:S01]  /*03f0*/  ISETP.EQ.AND P4, PT, R9, 0x4, PT ;  /* 0x000000040900780c */ /* 0x000fe20003f82270 */
[----:B------:R-:W-:Y:S02]  /*0400*/  @P2 IMAD.MOV.U32 R6, RZ, RZ, R16 ;  /* 0x000000ffff062224 */ /* 0x000fe400078e0010 */
[----:B------:R-:W-:Y:S02]  /*0410*/  @P1 IMAD.MOV.U32 R6, RZ, RZ, R17 ;  /* 0x000000ffff061224 */ /* 0x000fe400078e0011 */
[----:B------:R-:W-:-:S02]  /*0420*/  @P0 IMAD.MOV.U32 R6, RZ, RZ, R18 ;  /* 0x000000ffff060224 */ /* 0x000fc400078e0012 */
[----:B------:R-:W-:Y:S01]  /*0430*/  @P2 IMAD.MOV.U32 R7, RZ, RZ, R15 ;  /* 0x000000ffff072224 */ /* 0x000fe200078e000f */
[----:B------:R-:W-:Y:S01]  /*0440*/  @P1 MOV R7, R16 ;  /* 0x0000001000071202 */ /* 0x000fe20000000f00 */
[----:B------:R-:W-:Y:S01]  /*0450*/  @P3 IMAD.MOV.U32 R6, RZ, RZ, R14 ;  /* 0x000000ffff063224 */ /* 0x000fe200078e000e */
[----:B------:R-:W-:Y:S01]  /*0460*/  @P5 MOV R6, R4 ;  /* 0x0000000400065202 */ /* 0x000fe20000000f00 */
[----:B------:R-:W-:Y:S02]  /*0470*/  @P0 IMAD.MOV.U32 R7, RZ, RZ, R17 ;  /* 0x000000ffff070224 */ /* 0x000fe400078e0011 */
[----:B------:R-:W-:Y:S02]  /*0480*/  @P3 IMAD.MOV.U32 R7, RZ, RZ, R18 ;  /* 0x000000ffff073224 */ /* 0x000fe400078e0012 */
[----:B------:R-:W-:Y:S02]  /*0490*/  @P5 IMAD.MOV.U32 R7, RZ, RZ, R14 ;  /* 0x000000ffff075224 */ /* 0x000fe400078e000e */
[----:B------:R-:W-:-:S02]  /*04a0*/  @P4 IMAD.MOV.U32 R7, RZ, RZ, R4 ;  /* 0x000000ffff074224 */ /* 0x000fc400078e0004 */
[----:B------:R-:W-:Y:S01]  /*04b0*/  IMAD.MOV.U32 R8, RZ, RZ, R6 ;  /* 0x000000ffff087224 */ /* 0x000fe200078e0006 */
[----:B------:R-:W-:Y:S06]  /*04c0*/  @!P6 BRA `(.L_x_4) ;  /* 0x00000000002ce947 */ /* 0x000fec0003800000 */
[----:B------:R-:W-:Y:S01]  /*04d0*/  @P2 IMAD.MOV.U32 R6, RZ, RZ, R2 ;  /* 0x000000ffff062224 */ /* 0x000fe200078e0002 */
[----:B------:R-:W-:Y:S01]  /*04e0*/  LOP3.LUT R5, R5, 0x1f, RZ, 0xc0, !PT ;  /* 0x0000001f05057812 */ /* 0x000fe200078ec0ff */
[----:B------:R-:W-:Y:S02]  /*04f0*/  @P1 IMAD.MOV.U32 R6, RZ, RZ, R15 ;  /* 0x000000ffff061224 */ /* 0x000fe400078e000f */
[----:B------:R-:W-:Y:S01]  /*0500*/  @P0 IMAD.MOV.U32 R6, RZ, RZ, R16 ;  /* 0x000000ffff060224 */ /* 0x000fe200078e0010 */
[----:B------:R-:W-:Y:S01]  /*0510*/  ISETP.EQ.AND P0, PT, R9, 0x8, PT ;  /* 0x000000080900780c */ /* 0x000fe20003f02270 */
[----:B------:R-:W-:Y:S01]  /*0520*/  @P3 IMAD.MOV.U32 R6, RZ, RZ, R17 ;  /* 0x000000ffff063224 */ /* 0x000fe200078e0011 */
[----:B------:R-:W-:Y:S01]  /*0530*/  @P5 MOV R6, R18 ;  /* 0x0000001200065202 */ /* 0x000fe20000000f00 */
[----:B------:R-:W-:Y:S01]  /*0540*/  @P4 IMAD.MOV.U32 R6, RZ, RZ, R14 ;  /* 0x000000ffff064224 */ /* 0x000fe200078e000e */
[----:B------:R-:W-:-:S09]  /*0550*/  SHF.L.W.U32.HI R8, R7, R5, R8 ;  /* 0x0000000507087219 */ /* 0x000fd20000010e08 */
[----:B------:R-:W-:-:S05]  /*0560*/  @P0 IMAD.MOV.U32 R6, RZ, RZ, R4 ;  /* 0x000000ffff060224 */ /* 0x000fca00078e0004 */
[----:B------:R-:W-:-:S07]  /*0570*/  SHF.L.W.U32.HI R7, R6, R5, R7 ;  /* 0x0000000506077219 */ /* 0x000fce0000010e07 */
.L_x_4:
[C---:B------:R-:W-:Y:S01]  /*0580*/  SHF.L.W.U32.HI R9, R7.reuse, 0x2, R8 ;  /* 0x0000000207097819 */ /* 0x040fe20000010e08 */
[----:B------:R-:W-:Y:S01]  /*0590*/  IMAD.SHL.U32 R7, R7, 0x4, RZ ;  /* 0x0000000407077824 */ /* 0x000fe200078e00ff */
[----:B------:R-:W-:Y:S01]  /*05a0*/  UMOV UR4, 0x54442d19 ;  /* 0x54442d1900047882 */ /* 0x000fe20000000000 */
[----:B------:R-:W-:Y:S01]  /*05b0*/  UMOV UR5, 0x3bf921fb ;  /* 0x3bf921fb00057882 */ /* 0x000fe20000000000 */
[----:B------:R-:W-:Y:S02]  /*05c0*/  SHF.R.S32.HI R4, RZ, 0x1f, R9 ;  /* 0x0000001fff047819 */ /* 0x000fe40000011409 */
[----:B------:R-:W-:Y:S02]  /*05d0*/  ISETP.GE.AND P0, PT, R0, RZ, PT ;  /* 0x000000ff0000720c */ /* 0x000fe40003f06270 */
[C---:B------:R-:W-:Y:S02]  /*05e0*/  LOP3.LUT R6, R4.reuse, R7, RZ, 0x3c, !PT ;  /* 0x0000000704067212 */ /* 0x040fe400078e3cff */
[----:B------:R-:W-:-:S02]  /*05f0*/  LOP3.LUT R7, R4, R9, RZ, 0x3c, !PT ;  /* 0x0000000904077212 */ /* 0x000fc400078e3cff */
[----:B------:R-:W-:Y:S02]  /*0600*/  SHF.R.U32.HI R8, RZ, 0x1e, R8 ;  /* 0x0000001eff087819 */ /* 0x000fe40000011608 */
[----:B------:R-:W0:Y:S01]  /*0610*/  I2F.F64.S64 R4, R6 ;  /* 0x0000000600047312 */ /* 0x000e220000301c00 */
[C---:B------:R-:W-:Y:S02]  /*0620*/  LOP3.LUT R0, R9.reuse, R0, RZ, 0x3c, !PT ;  /* 0x0000000009007212 */ /* 0x040fe400078e3cff */
[----:B------:R-:W-:Y:S02]  /*0630*/  LEA.HI R8, R9, R8, RZ, 0x1 ;  /* 0x0000000809087211 */ /* 0x000fe400078f08ff */
[----:B------:R-:W-:-:S03]  /*0640*/  ISETP.GE.AND P1, PT, R0, RZ, PT ;  /* 0x000000ff0000720c */ /* 0x000fc60003f26270 */
[----:B------:R-:W-:-:S04]  /*0650*/  IMAD.MOV R0, RZ, RZ, -R8 ;  /* 0x000000ffff007224 */ /* 0x000fc800078e0a08 */
[----:B------:R-:W-:Y:S01]  /*0660*/  @!P0 IMAD.MOV.U32 R8, RZ, RZ, R0 ;  /* 0x000000ffff088224 */ /* 0x000fe200078e0000 */
[----:B0-----:R-:W-:-:S10]  /*0670*/  DMUL R4, R4, UR4 ;  /* 0x0000000404047c28 */ /* 0x001fd40008000000 */
[----:B------:R-:W0:Y:S02]  /*0680*/  F2F.F32.F64 R4, R4 ;  /* 0x0000000400047310 */ /* 0x000e240000301000 */
[----:B0-----:R-:W-:-:S07]  /*0690*/  FSEL R10, -R4, R4, !P1 ;  /* 0x00000004040a7208 */ /* 0x001fce0004800100 */
.L_x_2:
[----:B------:R-:W-:Y:S01]  /*06a0*/  IMAD.U32 R6, R3, 0x10000, RZ ;  /* 0x0001000003067824 */ /* 0x000fe200078e00ff */
[----:B------:R-:W-:Y:S01]  /*06b0*/  MOV R7, 0x37cbac00 ;  /* 0x37cbac0000077802 */ /* 0x000fe20000000f00 */
[----:B------:R-:W-:Y:S01]  /*06c0*/  FMUL R11, R10, R10 ;  /* 0x0000000a0a0b7220 */ /* 0x000fe20000400000 */
[----:B------:R-:W-:Y:S01]  /*06d0*/  LOP3.LUT R4, R8, 0x1, RZ, 0xc0, !PT ;  /* 0x0000000108047812 */ /* 0x000fe200078ec0ff */
[----:B------:R-:W-:Y:S01]  /*06e0*/  FMUL R9, R6, 0.63661974668502807617 ;  /* 0x3f22f98306097820 */ /* 0x000fe20000400000 */
[----:B------:R-:W-:Y:S02]  /*06f0*/  IMAD.MOV.U32 R5, RZ, RZ, 0x3d2aaabb ;  /* 0x3d2aaabbff057424 */ /* 0x000fe400078e00ff */
[----:B------:R-:W-:Y:S01]  /*0700*/  FFMA R0, R11, R7, -0.0013887860113754868507 ;  /* 0xbab607ed0b007423 */ /* 0x000fe20000000007 */
[----:B------:R-:W-:Y:S01]  /*0710*/  ISETP.NE.U32.AND P0, PT, R4, 0x1, PT ;  /* 0x000000010400780c */ /* 0x000fe20003f05070 */
[----:B------:R-:W-:Y:S01]  /*0720*/  IMAD.MOV.U32 R4, RZ, RZ, 0x3effffff ;  /* 0x3effffffff047424 */ /* 0x000fe200078e00ff */
[----:B------:R-:W-:Y:S01]  /*0730*/  LOP3.LUT P1, RZ, R8, 0x2, RZ, 0xc0, !PT ;  /* 0x0000000208ff7812 */ /* 0x000fe2000782c0ff */
[----:B------:R-:W0:Y:S01]  /*0740*/  F2I.NTZ R9, R9 ;  /* 0x0000000900097305 */ /* 0x000e220000203100 */
[----:B------:R-:W-:-:S02]  /*0750*/  FSEL R0, R0, -0.00019574658654164522886, !P0 ;  /* 0xb94d415300007808 */ /* 0x000fc40004000000 */
[----:B------:R-:W-:Y:S02]  /*0760*/  FSEL R12, R5, 0.0083327032625675201416, !P0 ;  /* 0x3c0885e4050c7808 */ /* 0x000fe40004000000 */
[----:B------:R-:W-:-:S03]  /*0770*/  FSEL R8, -R4, -0.16666662693023681641, !P0 ;  /* 0xbe2aaaa804087808 */ /* 0x000fc60004000100 */
[C---:B------:R-:W-:Y:S01]  /*0780*/  FFMA R12, R11.reuse, R0, R12 ;  /* 0x000000000b0c7223 */ /* 0x040fe2000000000c */
[----:B------:R-:W-:Y:S02]  /*0790*/  FSEL R0, R10, 1, P0 ;  /* 0x3f8000000a007808 */ /* 0x000fe40000000000 */
[----:B------:R-:W-:Y:S01]  /*07a0*/  FSETP.GE.AND P0, PT, |R6|, 105615, PT ;  /* 0x47ce47800600780b */ /* 0x000fe20003f06200 */
[C---:B------:R-:W-:Y:S02]  /*07b0*/  FFMA R8, R11.reuse, R12, R8 ;  /* 0x0000000c0b087223 */ /* 0x040fe40000000008 */
[----:B------:R-:W-:Y:S01]  /*07c0*/  FFMA R11, R11, R0, RZ ;  /* 0x000000000b0b7223 */ /* 0x000fe200000000ff */
[----:B0-----:R-:W-:-:S03]  /*07d0*/  I2FP.F32.S32 R13, R9 ;  /* 0x00000009000d7245 */ /* 0x001fc60000201400 */
[----:B------:R-:W-:Y:S02]  /*07e0*/  FFMA R8, R11, R8, R0 ;  /* 0x000000080b087223 */ /* 0x000fe40000000000 */
[C---:B------:R-:W-:Y:S02]  /*07f0*/  FFMA R10, R13.reuse, -1.5707962512969970703, R6 ;  /* 0xbfc90fda0d0a7823 */ /* 0x040fe40000000006 */
[----:B------:R-:W-:Y:S02]  /*0800*/  @P1 FADD R8, RZ, -R8 ;  /* 0x80000008ff081221 */ /* 0x000fe40000000000 */
[----:B------:R-:W-:-:S04]  /*0810*/  FFMA R10, R13, -7.5497894158615963534e-08, R10 ;  /* 0xb3a221680d0a7823 */ /* 0x000fc8000000000a */
[----:B------:R-:W-:Y:S01]  /*0820*/  FFMA R0, R13, -5.3903029534742383927e-15, R10 ;  /* 0xa7c234c50d007823 */ /* 0x000fe2000000000a */
[----:B------:R-:W-:Y:S06]  /*0830*/  @!P0 BRA `(.L_x_5) ;  /* 0x0000000400708947 */ /* 0x000fec0003800000 */
[----:B------:R-:W-:-:S13]  /*0840*/  FSETP.NEU.AND P0, PT, |R6|, +INF , PT ;  /* 0x7f8000000600780b */ /* 0x000fda0003f0d200 */
[----:B------:R-:W-:Y:S01]  /*0850*/  @!P0 FMUL R0, RZ, R6 ;  /* 0x00000006ff008220 */ /* 0x000fe20000400000 */
[----:B------:R-:W-:Y:S01]  /*0860*/  @!P0 IMAD.MOV.U32 R9, RZ, RZ, RZ ;  /* 0x000000ffff098224 */ /* 0x000fe200078e00ff */
[----:B------:R-:W-:Y:S06]  /*0870*/  @!P0 BRA `(.L_x_5) ;  /* 0x0000000400608947 */ /* 0x000fec0003800000 */
[----:B------:R-:W-:Y:S01]  /*0880*/  IMAD.SHL.U32 R3, R3, 0x1000000, RZ ;  /* 0x0100000003037824 */ /* 0x000fe200078e00ff */
[----:B------:R-:W-:Y:S01]  /*0890*/  MOV R20, RZ ;  /* 0x000000ff00147202 */ /* 0x000fe20000000f00 */
[----:B------:R-:W-:Y:S01]  /*08a0*/  IMAD.MOV.U32 R0, RZ, RZ, RZ ;  /* 0x000000ffff007224 */ /* 0x000fe200078e00ff */
[----:B------:R-:W0:Y:S01]  /*08b0*/  LDCU.64 UR8, c[0x4][URZ] ;  /* 0x01000000ff0877ac */ /* 0x000e220008000a00 */
[----:B------:R-:W-:Y:S01]  /*08c0*/  IMAD.MOV.U32 R19, RZ, RZ, RZ ;  /* 0x000000ffff137224 */ /* 0x000fe200078e00ff */
[----:B------:R-:W-:Y:S01]  /*08d0*/  LOP3.LUT R3, R3, 0x80000000, RZ, 0xfc, !PT ;  /* 0x8000000003037812 */ /* 0x000fe200078efcff */
[----:B------:R-:W-:-:S06]  /*08e0*/  UMOV UR4, URZ ;  /* 0x000000ff00047c82 */ /* 0x000fcc0008000000 */
.L_x_6:
        /* <DEDUP_REMOVED lines=26> */
[----:B------:R-:W-:-:S03]  /*0a90*/  LOP3.LUT P6, RZ, R3, 0x1f, RZ, 0xc0, !PT ;  /* 0x0000001f03ff7812 */ /* 0x000fc600078cc0ff */
[----:B------:R-:W-:-:S05]  /*0aa0*/  VIADD R9, R9, 0xffffff80 ;  /* 0xffffff8009097836 */ /* 0x000fca0000000000 */
        /* <DEDUP_REMOVED lines=8> */
[----:B------:R-:W-:Y:S01]  /*0b30*/  @P3 IMAD.MOV.U32 R9, RZ, RZ, R2 ;  /* 0x000000ffff093224 */ /* 0x000fe200078e0002 */
[C---:B------:R-:W-:Y:S01]  /*0b40*/  ISETP.EQ.AND P3, PT, R11.reuse, -0x4, PT ;  /* 0xfffffffc0b00780c */ /* 0x040fe20003f62270 */
[--C-:B------:R-:W-:Y:S01]  /*0b50*/  @P4 IMAD.MOV.U32 R9, RZ, RZ, R15.reuse ;  /* 0x000000ffff094224 */ /* 0x100fe200078e000f */
[----:B------:R-:W-:Y:S01]  /*0b60*/  @P4 MOV R10, R2 ;  /* 0x00000002000a4202 */ /* 0x000fe20000000f00 */
[----:B------:R-:W-:Y:S01]  /*0b70*/  @P2 IMAD.MOV.U32 R10, RZ, RZ, R15 ;  /* 0x000000ffff0a2224 */ /* 0x000fe200078e000f */
[----:B------:R-:W-:Y:S01]  /*0b80*/  ISETP.EQ.AND P4, PT, R11, 0x4, PT ;  /* 0x000000040b00780c */ /* 0x000fe20003f82270 */
[--C-:B------:R-:W-:Y:S02]  /*0b90*/  @P2 IMAD.MOV.U32 R9, RZ, RZ, R16.reuse ;  /* 0x000000ffff092224 */ /* 0x100fe400078e0010 */
[----:B------:R-:W-:Y:S02]  /*0ba0*/  @P1 IMAD.MOV.U32 R10, RZ, RZ, R16 ;  /* 0x000000ffff0a1224 */ /* 0x000fe400078e0010 */
[--C-:B------:R-:W-:Y:S01]  /*0bb0*/  @P1 IMAD.MOV.U32 R9, RZ, RZ, R17.reuse ;  /* 0x000000ffff091224 */ /* 0x100fe200078e0011 */
[----:B------:R-:W-:Y:S01]  /*0bc0*/  @P0 MOV R9, R18 ;  /* 0x0000001200090202 */ /* 0x000fe20000000f00 */
[----:B------:R-:W-:-:S02]  /*0bd0*/  @P0 IMAD.MOV.U32 R10, RZ, RZ, R17 ;  /* 0x000000ffff0a0224 */ /* 0x000fc400078e0011 */
[----:B------:R-:W-:Y:S02]  /*0be0*/  @P3 IMAD.MOV.U32 R10, RZ, RZ, R18 ;  /* 0x000000ffff0a3224 */ /* 0x000fe400078e0012 */
[--C-:B------:R-:W-:Y:S02]  /*0bf0*/  @P3 IMAD.MOV.U32 R9, RZ, RZ, R14.reuse ;  /* 0x000000ffff093224 */ /* 0x100fe400078e000e */
[----:B------:R-:W-:Y:S02]  /*0c00*/  @P5 IMAD.MOV.U32 R10, RZ, RZ, R14 ;  /* 0x000000ffff0a5224 */ /* 0x000fe400078e000e */
[--C-:B------:R-:W-:Y:S02]  /*0c10*/  @P5 IMAD.MOV.U32 R9, RZ, RZ, R0.reuse ;  /* 0x000000ffff095224 */ /* 0x100fe400078e0000 */
[----:B------:R-:W-:Y:S01]  /*0c20*/  @P4 IMAD.MOV.U32 R10, RZ, RZ, R0 ;  /* 0x000000ffff0a4224 */ /* 0x000fe200078e0000 */
[----:B------:R-:W-:Y:S06]  /*0c30*/  @!P6 BRA `(.L_x_7) ;  /* 0x000000000028e947 */ /* 0x000fec0003800000 */
[----:B------:R-:W-:Y:S01]  /*0c40*/  @P1 MOV R2, R15 ;  /* 0x0000000f00021202 */ /* 0x000fe20000000f00 */
[----:B------:R-:W-:Y:S01]  /*0c50*/  @P0 IMAD.MOV.U32 R2, RZ, RZ, R16 ;  /* 0x000000ffff020224 */ /* 0x000fe200078e0010 */
[----:B------:R-:W-:Y:S01]  /*0c60*/  ISETP.EQ.AND P0, PT, R11, 0x8, PT ;  /* 0x000000080b00780c */ /* 0x000fe20003f02270 */
[----:B------:R-:W-:Y:S01]  /*0c70*/  @P3 IMAD.MOV.U32 R2, RZ, RZ, R17 ;  /* 0x000000ffff023224 */ /* 0x000fe200078e0011 */
[----:B------:R-:W-:Y:S01]  /*0c80*/  LOP3.LUT R3, R3, 0x1f, RZ, 0xc0, !PT ;  /* 0x0000001f03037812 */ /* 0x000fe200078ec0ff */
[----:B------:R-:W-:Y:S02]  /*0c90*/  @P5 IMAD.MOV.U32 R2, RZ, RZ, R18 ;  /* 0x000000ffff025224 */ /* 0x000fe400078e0012 */
[----:B------:R-:W-:Y:S01]  /*0ca0*/  @P4 IMAD.MOV.U32 R2, RZ, RZ, R14 ;  /* 0x000000ffff024224 */ /* 0x000fe200078e000e */
[----:B------:R-:W-:-:S07]  /*0cb0*/  SHF.L.W.U32.HI R9, R10, R3, R9 ;  /* 0x000000030a097219 */ /* 0x000fce0000010e09 */
[----:B------:R-:W-:-:S05]  /*0cc0*/  @P0 IMAD.MOV.U32 R2, RZ, RZ, R0 ;  /* 0x000000ffff020224 */ /* 0x000fca00078e0000 */
[----:B------:R-:W-:-:S07]  /*0cd0*/  SHF.L.W.U32.HI R10, R2, R3, R10 ;  /* 0x00000003020a7219 */ /* 0x000fce0000010e0a */
.L_x_7:
[C---:B------:R-:W-:Y:S01]  /*0ce0*/  SHF.L.W.U32.HI R0, R10.reuse, 0x2, R9 ;  /* 0x000000020a007819 */ /* 0x040fe20000010e09 */
[----:B------:R-:W-:Y:S01]  /*0cf0*/  UMOV UR4, 0x54442d19 ;  /* 0x54442d1900047882 */ /* 0x000fe20000000000 */
[----:B------:R-:W-:Y:S01]  /*0d00*/  SHF.L.U32 R10, R10, 0x2, RZ ;  /* 0x000000020a0a7819 */ /* 0x000fe200000006ff */
        /* <DEDUP_REMOVED lines=15> */
.L_x_5:
[----:B------:R-:W-:Y:S01]  /*0e00*/  FMUL R2, R0, R0 ;  /* 0x0000000000027220 */ /* 0x000fe20000400000 */
[C---:B------:R-:W-:Y:S02]  /*0e10*/  LOP3.LUT R3, R9.reuse, 0x1, RZ, 0xc0, !PT ;  /* 0x0000000109037812 */ /* 0x040fe400078ec0ff */
[----:B------:R-:W-:Y:S01]  /*0e20*/  LOP3.LUT P1, RZ, R9, 0x2, RZ, 0xc0, !PT ;  /* 0x0000000209ff7812 */ /* 0x000fe2000782c0ff */
[----:B------:R-:W-:Y:S01]  /*0e30*/  FFMA R7, R2, R7, -0.0013887860113754868507 ;  /* 0xbab607ed02077423 */ /* 0x000fe20000000007 */
[----:B------:R-:W-:-:S04]  /*0e40*/  ISETP.NE.U32.AND P0, PT, R3, 0x1, PT ;  /* 0x000000010300780c */ /* 0x000fc80003f05070 */
[----:B------:R-:W-:Y:S02]  /*0e50*/  FSEL R5, R5, 0.0083327032625675201416, !P0 ;  /* 0x3c0885e405057808 */ /* 0x000fe40004000000 */
[----:B------:R-:W-:Y:S02]  /*0e60*/  FSEL R7, R7, -0.00019574658654164522886, !P0 ;  /* 0xb94d415307077808 */ /* 0x000fe40004000000 */
[----:B------:R-:W-:Y:S02]  /*0e70*/  FSEL R0, R0, 1, P0 ;  /* 0x3f80000000007808 */ /* 0x000fe40000000000 */
[----:B------:R-:W-:Y:S01]  /*0e80*/  FSEL R4, -R4, -0.16666662693023681641, !P0 ;  /* 0xbe2aaaa804047808 */ /* 0x000fe20004000100 */
[C---:B------:R-:W-:Y:S02]  /*0e90*/  FFMA R7, R2.reuse, R7, R5 ;  /* 0x0000000702077223 */ /* 0x040fe40000000005 */
[C---:B------:R-:W-:Y:S02]  /*0ea0*/  FFMA R5, R2.reuse, R0, RZ ;  /* 0x0000000002057223 */ /* 0x040fe400000000ff */
[----:B------:R-:W-:-:S02]  /*0eb0*/  FFMA R4, R2, R7, R4 ;  /* 0x0000000702047223 */ /* 0x000fc40000000004 */
[----:B------:R-:W0:Y:S02]  /*0ec0*/  LDC.64 R2, c[0x0][0x380] ;  /* 0x0000e000ff027b82 */ /* 0x000e240000000a00 */
[----:B------:R-:W-:-:S04]  /*0ed0*/  FFMA R5, R5, R4, R0 ;  /* 0x0000000405057223 */ /* 0x000fc80000000000 */
[----:B------:R-:W-:-:S05]  /*0ee0*/  @P1 FADD R5, RZ, -R5 ;  /* 0x80000005ff051221 */ /* 0x000fca0000000000 */
[----:B------:R-:W-:-:S04]  /*0ef0*/  F2FP.BF16.F32.PACK_AB R5, R5, R8 ;  /* 0x000000080505723e */ /* 0x000fc800000010ff */
[C---:B------:R-:W-:Y:S01]  /*0f00*/  PRMT R7, R5.reuse, 0x7632, R7 ;  /* 0x0000763205077816 */ /* 0x040fe20000000007 */
[----:B------:R-:W-:-:S04]  /*0f10*/  IMAD.U32 R5, R5, 0x10000, RZ ;  /* 0x0001000005057824 */ /* 0x000fc800078e00ff */
[----:B------:R-:W-:Y:S01]  /*0f20*/  IMAD.U32 R7, R7, 0x10000, RZ ;  /* 0x0001000007077824 */ /* 0x000fe200078e00ff */
[----:B0-----:R-:W-:Y:S04]  /*0f30*/  STG.E desc[UR6][R2.64], R5 ;  /* 0x0000000502007986 */ /* 0x001fe8000c101906 */
[----:B------:R-:W-:Y:S01]  /*0f40*/  STG.E desc[UR6][R2.64+0x4], R7 ;  /* 0x0000040702007986 */ /* 0x000fe2000c101906 */
[----:B------:R-:W-:Y:S05]  /*0f50*/  EXIT ;  /* 0x000000000000794d */ /* 0x000fea0003800000 */
.L_x_8:
        /* <DEDUP_REMOVED lines=10> */
.L_x_73:


//--------------------- .text._Z8_h2rsqrtPf14__nv_bfloat162 --------------------------
	.section	.text._Z8_h2rsqrtPf14__nv_bfloat162,"ax",@progbits
	.align	128
        .global         _Z8_h2rsqrtPf14__nv_bfloat162
        .type           _Z8_h2rsqrtPf14__nv_bfloat162,@function
        .size           _Z8_h2rsqrtPf14__nv_bfloat162,(.L_x_74 - _Z8_h2rsqrtPf14__nv_bfloat162)
        .other          _Z8_h2rsqrtPf14__nv_bfloat162,@"STO_CUDA_ENTRY STV_DEFAULT"
_Z8_h2rsqrtPf14__nv_bfloat162:
.text._Z8_h2rsqrtPf14__nv_bfloat162:
        /* <DEDUP_REMOVED lines=13> */
[----:B------:R-:W0:Y:S08]  /*00d0*/  MUFU.RSQ R5, R0 ;  /* 0x0000000000057308 */ /* 0x000e300000001400 */
[----:B------:R-:W2:Y:S01]  /*00e0*/  MUFU.RSQ R6, R4 ;  /* 0x0000000400067308 */ /* 0x000ea20000001400 */
[----:B0-----:R-:W-:Y:S01]  /*00f0*/  @!P0 FMUL R5, R5, 4096 ;  /* 0x4580000005058820 */ /* 0x001fe20000400000 */
[----:B--2---:R-:W-:-:S05]  /*0100*/  @!P1 FMUL R6, R6, 4096 ;  /* 0x4580000006069820 */ /* 0x004fca0000400000 */
[----:B------:R-:W-:-:S04]  /*0110*/  F2FP.BF16.F32.PACK_AB R5, R6, R5 ;  /* 0x000000050605723e */ /* 0x000fc800000010ff */
[C---:B------:R-:W-:Y:S02]  /*0120*/  PRMT R7, R5.reuse, 0x7632, R7 ;  /* 0x0000763205077816 */ /* 0x040fe40000000007 */
[----:B------:R-:W-:-:S03]  /*0130*/  SHF.L.U32 R5, R5, 0x10, RZ ;  /* 0x0000001005057819 */ /* 0x000fc600000006ff */
[----:B------:R-:W-:Y:S02]  /*0140*/  IMAD.U32 R7, R7, 0x10000, RZ ;  /* 0x0001000007077824 */ /* 0x000fe400078e00ff */
[----:B-1----:R-:W-:Y:S04]  /*0150*/  STG.E desc[UR4][R2.64], R5 ;  /* 0x0000000502007986 */ /* 0x002fe8000c101904 */
[----:B------:R-:W-:Y:S01]  /*0160*/  STG.E desc[UR4][R2.64+0x4], R7 ;  /* 0x0000040702007986 */ /* 0x000fe2000c101904 */
[----:B------:R-:W-:Y:S05]  /*0170*/  EXIT ;  /* 0x000000000000794d */ /* 0x000fea0003800000 */
.L_x_9:
        /* <DEDUP_REMOVED lines=16> */
.L_x_74:


//--------------------- .text._Z7_h2rintPf14__nv_bfloat162 --------------------------
	.section	.text._Z7_h2rintPf14__nv_bfloat162,"ax",@progbits
	.align	128
        .global         _Z7_h2rintPf14__nv_bfloat162
        .type           _Z7_h2rintPf14__nv_bfloat162,@function
        .size           _Z7_h2rintPf14__nv_bfloat162,(.L_x_75 - _Z7_h2rintPf14__nv_bfloat162)
        .other          _Z7_h2rintPf14__nv_bfloat162,@"STO_CUDA_ENTRY STV_DEFAULT"
_Z7_h2rintPf14__nv_bfloat162:
.text._Z7_h2rintPf14__nv_bfloat162:
[----:B------:R-:W-:Y:S01]  /*0000*/  LDC R1, c[0x0][0x37c] ;  /* 0x0000df00ff017b82 */ /* 0x000fe20000000800 */
[----:B------:R-:W0:Y:S07]  /*0010*/  LDCU.U16 UR4, c[0x0][0x388] ;  /* 0x00007100ff0477ac */ /* 0x000e2e0008000400 */
[----:B------:R-:W1:Y:S01]  /*0020*/  LDC.64 R2, c[0x0][0x380] ;  /* 0x0000e000ff027b82 */ /* 0x000e620000000a00 */
[----:B------:R-:W2:Y:S01]  /*0030*/  LDCU.U16 UR5, c[0x0][0x38a] ;  /* 0x00007140ff0577ac */ /* 0x000ea20008000400 */
[----:B0-----:R-:W0:Y:S08]  /*0040*/  FRND.BF16 R0, UR4 ;  /* 0x0000000400007d07 */ /* 0x001e300008402000 */
[----:B--2---:R-:W2:Y:S01]  /*0050*/  FRND.BF16 R4, UR5 ;  /* 0x0000000500047d07 */ /* 0x004ea20008402000 */
[----:B------:R-:W1:Y:S01]  /*0060*/  LDCU.64 UR4, c[0x0][0x358] ;  /* 0x00006b00ff0477ac */ /* 0x000e620008000a00 */
[----:B0-----:R-:W-:-:S02]  /*0070*/  SHF.L.U32 R5, R0, 0x10, RZ ;  /* 0x0000001000057819 */ /* 0x001fc400000006ff */
[----:B--2---:R-:W-:-:S03]  /*0080*/  SHF.L.U32 R7, R4, 0x10, RZ ;  /* 0x0000001004077819 */ /* 0x004fc600000006ff */
[----:B-1----:R-:W-:Y:S04]  /*0090*/  STG.E desc[UR4][R2.64], R5 ;  /* 0x0000000502007986 */ /* 0x002fe8000c101904 */
[----:B------:R-:W-:Y:S01]  /*00a0*/  STG.E desc[UR4][R2.64+0x4], R7 ;  /* 0x0000040702007986 */ /* 0x000fe2000c101904 */
[----:B------:R-:W-:Y:S05]  /*00b0*/  EXIT ;  /* 0x000000000000794d */ /* 0x000fea0003800000 */
.L_x_10:
        /* <DEDUP_REMOVED lines=12> */
.L_x_75:


//--------------------- .text._Z6_h2rcpPf14__nv_bfloat162 --------------------------
	.section	.text._Z6_h2rcpPf14__nv_bfloat162,"ax",@progbits
	.align	128
        .global         _Z6_h2rcpPf14__nv_bfloat162
        .type           _Z6_h2rcpPf14__nv_bfloat162,@function
        .size           _Z6_h2rcpPf14__nv_bfloat162,(.L_x_76 - _Z6_h2rcpPf14__nv_bfloat162)
        .other          _Z6_h2rcpPf14__nv_bfloat162,@"STO_CUDA_ENTRY STV_DEFAULT"
_Z6_h2rcpPf14__nv_bfloat162:
.text._Z6_h2rcpPf14__nv_bfloat162:
[----:B------:R-:W-:Y:S08]  /*0000*/  LDC R1, c[0x0][0x37c] ;  /* 0x0000df00ff017b82 */ /* 0x000ff00000000800 */
[----:B------:R-:W0:Y:S01]  /*0010*/  LDC.U16 R0, c[0x0][0x388] ;  /* 0x0000e200ff007b82 */ /* 0x000e220000000400 */
[----:B------:R-:W-:Y:S01]  /*0020*/  IMAD.MOV.U32 R4, RZ, RZ, 0x4b800000 ;  /* 0x4b800000ff047424 */ /* 0x000fe200078e00ff */
[----:B------:R-:W1:Y:S06]  /*0030*/  LDCU.64 UR4, c[0x0][0x358] ;  /* 0x00006b00ff0477ac */ /* 0x000e6c0008000a00 */
[----:B------:R-:W2:Y:S01]  /*0040*/  LDC.U16 R2, c[0x0][0x38a] ;  /* 0x0000e280ff027b82 */ /* 0x000ea20000000400 */
[----:B0-----:R-:W-:-:S05]  /*0050*/  IMAD.U32 R0, R0, 0x10000, RZ ;  /* 0x0001000000007824 */ /* 0x001fca00078e00ff */
[C---:B------:R-:W-:Y:S02]  /*0060*/  FSETP.GEU.AND P2, PT, |R0|.reuse, 1.175494350822287508e-38, PT ;  /* 0x008000000000780b */ /* 0x040fe40003f4e200 */
[----:B------:R-:W-:Y:S01]  /*0070*/  FSETP.GT.AND P0, PT, |R0|, 8.50705917302346158658e+37, PT ;  /* 0x7e8000000000780b */ /* 0x000fe20003f04200 */
[----:B--2---:R-:W-:Y:S01]  /*0080*/  IMAD.U32 R3, R2, 0x10000, RZ ;  /* 0x0001000002037824 */ /* 0x004fe200078e00ff */
[----:B------:R-:W-:-:S04]  /*0090*/  FSEL R2, R4, 1, !P2 ;  /* 0x3f80000004027808 */ /* 0x000fc80005000000 */
[C---:B------:R-:W-:Y:S02]  /*00a0*/  FSETP.GEU.AND P1, PT, |R3|.reuse, 1.175494350822287508e-38, PT ;  /* 0x008000000300780b */ /* 0x040fe40003f2e200 */
[----:B------:R-:W-:Y:S02]  /*00b0*/  FSETP.GT.AND P2, PT, |R3|, 8.50705917302346158658e+37, PT ;  /* 0x7e8000000300780b */ /* 0x000fe40003f44200 */
[----:B------:R-:W-:Y:S02]  /*00c0*/  FSEL R4, R4, 1, !P1 ;  /* 0x3f80000004047808 */ /* 0x000fe40004800000 */
[----:B------:R-:W-:Y:S02]  /*00d0*/  FSEL R5, R2, 0.25, !P0 ;  /* 0x3e80000002057808 */ /* 0x000fe40004000000 */
[----:B------:R-:W-:-:S03]  /*00e0*/  FSEL R4, R4, 0.25, !P2 ;  /* 0x3e80000004047808 */ /* 0x000fc60005000000 */
[----:B------:R-:W-:Y:S02]  /*00f0*/  FMUL R0, R0, R5 ;  /* 0x0000000500007220 */ /* 0x000fe40000400000 */
[----:B------:R-:W-:Y:S02]  /*0100*/  FMUL R6, R3, R4 ;  /* 0x0000000403067220 */ /* 0x000fe40000400000 */
[----:B------:R-:W1:Y:S02]  /*0110*/  LDC.64 R2, c[0x0][0x380] ;  /* 0x0000e000ff027b82 */ /* 0x000e640000000a00 */
[----:B------:R-:W0:Y:S08]  /*0120*/  MUFU.RCP R0, R0 ;  /* 0x0000000000007308 */ /* 0x000e300000001000 */
[----:B------:R-:W2:Y:S01]  /*0130*/  MUFU.RCP R7, R6 ;  /* 0x0000000600077308 */ /* 0x000ea20000001000 */
[----:B0-----:R-:W-:Y:S01]  /*0140*/  FMUL R5, R5, R0 ;  /* 0x0000000005057220 */ /* 0x001fe20000400000 */
[----:B--2---:R-:W-:-:S05]  /*0150*/  FMUL R4, R4, R7 ;  /* 0x0000000704047220 */ /* 0x004fca0000400000 */
[----:B------:R-:W-:-:S04]  /*0160*/  F2FP.BF16.F32.PACK_AB R4, R4, R5 ;  /* 0x000000050404723e */ /* 0x000fc800000010ff */
[C---:B------:R-:W-:Y:S01]  /*0170*/  PRMT R5, R4.reuse, 0x7632, R5 ;  /* 0x0000763204057816 */ /* 0x040fe20000000005 */
[----:B------:R-:W-:-:S04]  /*0180*/  IMAD.U32 R7, R4, 0x10000, RZ ;  /* 0x0001000004077824 */ /* 0x000fc800078e00ff */
[----:B------:R-:W-:Y:S01]  /*0190*/  IMAD.U32 R5, R5, 0x10000, RZ ;  /* 0x0001000005057824 */ /* 0x000fe200078e00ff */
[----:B-1----:R-:W-:Y:S04]  /*01a0*/  STG.E desc[UR4][R2.64], R7 ;  /* 0x0000000702007986 */ /* 0x002fe8000c101904 */
[----:B------:R-:W-:Y:S01]  /*01b0*/  STG.E desc[UR4][R2.64+0x4], R5 ;  /* 0x0000040502007986 */ /* 0x000fe2000c101904 */
[----:B------:R-:W-:Y:S05]  /*01c0*/  EXIT ;  /* 0x000000000000794d */ /* 0x000fea0003800000 */
.L_x_11:
        /* <DEDUP_REMOVED lines=11> */
.L_x_76:


//--------------------- .text._Z7_h2log2Pf14__nv_bfloat162 --------------------------
	.section	.text._Z7_h2log2Pf14__nv_bfloat162,"ax",@progbits
	.align	128
        .global         _Z7_h2log2Pf14__nv_bfloat162
        .type           _Z7_h2log2Pf14__nv_bfloat162,@function
        .size           _Z7_h2log2Pf14__nv_bfloat162,(.L_x_77 - _Z7_h2log2Pf14__nv_bfloat162)
        .other          _Z7_h2log2Pf14__nv_bfloat162,@"STO_CUDA_ENTRY STV_DEFAULT"
_Z7_h2log2Pf14__nv_bfloat162:
.text._Z7_h2log2Pf14__nv_bfloat162:
        /* <DEDUP_REMOVED lines=13> */
[----:B------:R-:W0:Y:S08]  /*00d0*/  MUFU.LG2 R5, R0 ;  /* 0x0000000000057308 */ /* 0x000e300000000c00 */
[----:B------:R-:W2:Y:S01]  /*00e0*/  MUFU.LG2 R6, R4 ;  /* 0x0000000400067308 */ /* 0x000ea20000000c00 */
[----:B0-----:R-:W-:Y:S01]  /*00f0*/  @!P0 FADD R5, R5, -24 ;  /* 0xc1c0000005058421 */ /* 0x001fe20000000000 */
[----:B--2---:R-:W-:-:S05]  /*0100*/  @!P1 FADD R6, R6, -24 ;  /* 0xc1c0000006069421 */ /* 0x004fca0000000000 */
[----:B------:R-:W-:-:S04]  /*0110*/  F2FP.BF16.F32.PACK_AB R5, R6, R5 ;  /* 0x000000050605723e */ /* 0x000fc800000010ff */
[C---:B------:R-:W-:Y:S02]  /*0120*/  PRMT R7, R5.reuse, 0x7632, R7 ;  /* 0x0000763205077816 */ /* 0x040fe40000000007 */
[----:B------:R-:W-:-:S03]  /*0130*/  SHF.L.U32 R5, R5, 0x10, RZ ;  /* 0x0000001005057819 */ /* 0x000fc600000006ff */
[----:B------:R-:W-:Y:S02]  /*0140*/  IMAD.U32 R7, R7, 0x10000, RZ ;  /* 0x0001000007077824 */ /* 0x000fe400078e00ff */
[----:B-1----:R-:W-:Y:S04]  /*0150*/  STG.E desc[UR4][R2.64], R5 ;  /* 0x0000000502007986 */ /* 0x002fe8000c101904 */
[----:B------:R-:W-:Y:S01]  /*0160*/  STG.E desc[UR4][R2.64+0x4], R7 ;  /* 0x0000040702007986 */ /* 0x000fe2000c101904 */
[----:B------:R-:W-:Y:S05]  /*0170*/  EXIT ;  /* 0x000000000000794d */ /* 0x000fea0003800000 */
.L_x_12:
        /* <DEDUP_REMOVED lines=16> */
.L_x_77:


//--------------------- .text._Z8_h2log10Pf14__nv_bfloat162 --------------------------
	.section	.text._Z8_h2log10Pf14__nv_bfloat162,"ax",@progbits
	.align	128
        .global         _Z8_h2log10Pf14__nv_bfloat162
        .type           _Z8_h2log10Pf14__nv_bfloat162,@function
        .size           _Z8_h2log10Pf14__nv_bfloat162,(.L_x_78 - _Z8_h2log10Pf14__nv_bfloat162)
        .other          _Z8_h2log10Pf14__nv_bfloat162,@"STO_CUDA_ENTRY STV_DEFAULT"
_Z8_h2log10Pf14__nv_bfloat162:
.text._Z8_h2log10Pf14__nv_bfloat162:
        /* <DEDUP_REMOVED lines=15> */
[----:B0-----:R-:W-:-:S04]  /*00f0*/  @!P0 FADD R5, R5, -24 ;  /* 0xc1c0000005058421 */ /* 0x001fc80000000000 */
[----:B------:R-:W-:Y:S01]  /*0100*/  FMUL R5, R5, 0.30103000998497009277 ;  /* 0x3e9a209b05057820 */ /* 0x000fe20000400000 */
[----:B--2---:R-:W-:-:S04]  /*0110*/  @!P1 FADD R6, R6, -24 ;  /* 0xc1c0000006069421 */ /* 0x004fc80000000000 */
[----:B------:R-:W-:-:S05]  /*0120*/  FMUL R6, R6, 0.30103000998497009277 ;  /* 0x3e9a209b06067820 */ /* 0x000fca0000400000 */
[----:B------:R-:W-:-:S04]  /*0130*/  F2FP.BF16.F32.PACK_AB R5, R6, R5 ;  /* 0x000000050605723e */ /* 0x000fc800000010ff */
[C---:B------:R-:W-:Y:S02]  /*0140*/  PRMT R7, R5.reuse, 0x7632, R7 ;  /* 0x0000763205077816 */ /* 0x040fe40000000007 */
[----:B------:R-:W-:Y:S02]  /*0150*/  SHF.L.U32 R5, R5, 0x10, RZ ;  /* 0x0000001005057819 */ /* 0x000fe400000006ff */
[----:B------:R-:W-:-:S03]  /*0160*/  SHF.L.U32 R7, R7, 0x10, RZ ;  /* 0x0000001007077819 */ /* 0x000fc600000006ff */
[----:B-1----:R-:W-:Y:S04]  /*0170*/  STG.E desc[UR4][R2.64], R5 ;  /* 0x0000000502007986 */ /* 0x002fe8000c101904 */
[----:B------:R-:W-:Y:S01]  /*0180*/  STG.E desc[UR4][R2.64+0x4], R7 ;  /* 0x0000040702007986 */ /* 0x000fe2000c101904 */
[----:B------:R-:W-:Y:S05]  /*0190*/  EXIT ;  /* 0x000000000000794d */ /* 0x000fea0003800000 */
.L_x_13:
        /* <DEDUP_REMOVED lines=14> */
.L_x_78:


//--------------------- .text._Z6_h2logPf14__nv_bfloat162 --------------------------
	.section	.text._Z6_h2logPf14__nv_bfloat162,"ax",@progbits
	.align	128
        .global         _Z6_h2logPf14__nv_bfloat162
        .type           _Z6_h2logPf14__nv_bfloat162,@function
        .size           _Z6_h2logPf14__nv_bfloat162,(.L_x_79 - _Z6_h2logPf14__nv_bfloat162)
        .other          _Z6_h2logPf14__nv_bfloat162,@"STO_CUDA_ENTRY STV_DEFAULT"
_Z6_h2logPf14__nv_bfloat162:
.text._Z6_h2logPf14__nv_bfloat162:
        /* <DEDUP_REMOVED lines=16> */
[----:B------:R-:W-:Y:S01]  /*0100*/  FMUL R5, R5, 0.69314718246459960938 ;  /* 0x3f31721805057820 */ /* 0x000fe20000400000 */
[----:B--2---:R-:W-:-:S04]  /*0110*/  @!P1 FADD R6, R6, -24 ;  /* 0xc1c0000006069421 */ /* 0x004fc80000000000 */
[----:B------:R-:W-:-:S05]  /*0120*/  FMUL R6, R6, 0.69314718246459960938 ;  /* 0x3f31721806067820 */ /* 0x000fca0000400000 */
[----:B------:R-:W-:-:S04]  /*0130*/  F2FP.BF16.F32.PACK_AB R5, R6, R5 ;  /* 0x000000050605723e */ /* 0x000fc800000010ff */
[C---:B------:R-:W-:Y:S02]  /*0140*/  PRMT R7, R5.reuse, 0x7632, R7 ;  /* 0x0000763205077816 */ /* 0x040fe40000000007 */
[----:B------:R-:W-:Y:S02]  /*0150*/  SHF.L.U32 R5, R5, 0x10, RZ ;  /* 0x0000001005057819 */ /* 0x000fe400000006ff */
[----:B------:R-:W-:-:S03]  /*0160*/  SHF.L.U32 R7, R7, 0x10, RZ ;  /* 0x0000001007077819 */ /* 0x000fc600000006ff */
[----:B-1----:R-:W-:Y:S04]  /*0170*/  STG.E desc[UR4][R2.64], R5 ;  /* 0x0000000502007986 */ /* 0x002fe8000c101904 */
[----:B------:R-:W-:Y:S01]  /*0180*/  STG.E desc[UR4][R2.64+0x4], R7 ;  /* 0x0000040702007986 */ /* 0x000fe2000c101904 */
[----:B------:R-:W-:Y:S05]  /*0190*/  EXIT ;  /* 0x000000000000794d */ /* 0x000fea0003800000 */
.L_x_14:
        /* <DEDUP_REMOVED lines=14> */
.L_x_79:


//--------------------- .text._Z8_h2floorPf14__nv_bfloat162 --------------------------
	.section	.text._Z8_h2floorPf14__nv_bfloat162,"ax",@progbits
	.align	128
        .global         _Z8_h2floorPf14__nv_bfloat162
        .type           _Z8_h2floorPf14__nv_bfloat162,@function
        .size           _Z8_h2floorPf14__nv_bfloat162,(.L_x_80 - _Z8_h2floorPf14__nv_bfloat162)
        .other          _Z8_h2floorPf14__nv_bfloat162,@"STO_CUDA_ENTRY STV_DEFAULT"
_Z8_h2floorPf14__nv_bfloat162:
.text._Z8_h2floorPf14__nv_bfloat162:
[----:B------:R-:W-:Y:S01]  /*0000*/  LDC R1, c[0x0][0x37c] ;  /* 0x0000df00ff017b82 */ /* 0x000fe20000000800 */
[----:B------:R-:W0:Y:S07]  /*0010*/  LDCU.U16 UR4, c[0x0][0x388] ;  /* 0x00007100ff0477ac */ /* 0x000e2e0008000400 */
[----:B------:R-:W1:Y:S01]  /*0020*/  LDC.64 R2, c[0x0][0x380] ;  /* 0x0000e000ff027b82 */ /* 0x000e620000000a00 */
[----:B------:R-:W2:Y:S01]  /*0030*/  LDCU.U16 UR5, c[0x0][0x38a] ;  /* 0x00007140ff0577ac */ /* 0x000ea20008000400 */
[----:B0-----:R-:W0:Y:S08]  /*0040*/  FRND.BF16.FLOOR R0, UR4 ;  /* 0x0000000400007d07 */ /* 0x001e300008406000 */
[----:B--2---:R-:W2:Y:S01]  /*0050*/  FRND.BF16.FLOOR R4, UR5 ;  /* 0x0000000500047d07 */ /* 0x004ea20008406000 */
[----:B------:R-:W1:Y:S01]  /*0060*/  LDCU.64 UR4, c[0x0][0x358] ;  /* 0x00006b00ff0477ac */ /* 0x000e620008000a00 */
[----:B0-----:R-:W-:-:S02]  /*0070*/  SHF.L.U32 R5, R0, 0x10, RZ ;  /* 0x0000001000057819 */ /* 0x001fc400000006ff */
[----:B--2---:R-:W-:-:S03]  /*0080*/  SHF.L.U32 R7, R4, 0x10, RZ ;  /* 0x0000001004077819 */ /* 0x004fc600000006ff */
[----:B-1----:R-:W-:Y:S04]  /*0090*/  STG.E desc[UR4][R2.64], R5 ;  /* 0x0000000502007986 */ /* 0x002fe8000c101904 */
[----:B------:R-:W-:Y:S01]  /*00a0*/  STG.E desc[UR4][R2.64+0x4], R7 ;  /* 0x0000040702007986 */ /* 0x000fe2000c101904 */
[----:B------:R-:W-:Y:S05]  /*00b0*/  EXIT ;  /* 0x000000000000794d */ /* 0x000fea0003800000 */
.L_x_15:
        /* <DEDUP_REMOVED lines=12> */
.L_x_80:


//--------------------- .text._Z7_h2exp2Pf14__nv_bfloat162 --------------------------
	.section	.text._Z7_h2exp2Pf14__nv_bfloat162,"ax",@progbits
	.align	128
        .global         _Z7_h2exp2Pf14__nv_bfloat162
        .type           _Z7_h2exp2Pf14__nv_bfloat162,@function
        .size           _Z7_h2exp2Pf14__nv_bfloat162,(.L_x_81 - _Z7_h2exp2Pf14__nv_bfloat162)
        .other          _Z7_h2exp2Pf14__nv_bfloat162,@"STO_CUDA_ENTRY STV_DEFAULT"
_Z7_h2exp2Pf14__nv_bfloat162:
.text._Z7_h2exp2Pf14__nv_bfloat162:
        /* <DEDUP_REMOVED lines=9> */
[----:B------:R-:W-:Y:S02]  /*0090*/  FSETP.GEU.AND P0, PT, R0, -126, PT ;  /* 0xc2fc00000000780b */ /* 0x000fe40003f0e000 */
[----:B------:R-:W-:-:S11]  /*00a0*/  FSETP.GEU.AND P1, PT, R4, -126, PT ;  /* 0xc2fc00000400780b */ /* 0x000fd60003f2e000 */
[----:B------:R-:W-:Y:S02]  /*00b0*/  @!P0 FMUL R0, R0, 0.5 ;  /* 0x3f00000000008820 */ /* 0x000fe40000400000 */
[----:B------:R-:W-:Y:S02]  /*00c0*/  @!P1 FMUL R4, R4, 0.5 ;  /* 0x3f00000004049820 */ /* 0x000fe40000400000 */
[----:B------:R-:W0:Y:S08]  /*00d0*/  MUFU.EX2 R5, R0 ;  /* 0x0000000000057308 */ /* 0x000e300000000800 */
[----:B------:R-:W2:Y:S01]  /*00e0*/  MUFU.EX2 R6, R4 ;  /* 0x0000000400067308 */ /* 0x000ea20000000800 */
[----:B0-----:R-:W-:Y:S01]  /*00f0*/  @!P0 FMUL R5, R5, R5 ;  /* 0x0000000505058220 */ /* 0x001fe20000400000 */
[----:B--2---:R-:W-:-:S05]  /*0100*/  @!P1 FMUL R6, R6, R6 ;  /* 0x0000000606069220 */ /* 0x004fca0000400000 */
[----:B------:R-:W-:-:S04]  /*0110*/  F2FP.BF16.F32.PACK_AB R5, R6, R5 ;  /* 0x000000050605723e */ /* 0x000fc800000010ff */
[C---:B------:R-:W-:Y:S02]  /*0120*/  PRMT R7, R5.reuse, 0x7632, R7 ;  /* 0x0000763205077816 */ /* 0x040fe40000000007 */
[----:B------:R-:W-:-:S03]  /*0130*/  SHF.L.U32 R5, R5, 0x10, RZ ;  /* 0x0000001005057819 */ /* 0x000fc600000006ff */
[----:B------:R-:W-:Y:S02]  /*0140*/  IMAD.U32 R7, R7, 0x10000, RZ ;  /* 0x0001000007077824 */ /* 0x000fe400078e00ff */
[----:B-1----:R-:W-:Y:S04]  /*0150*/  STG.E desc[UR4][R2.64], R5 ;  /* 0x0000000502007986 */ /* 0x002fe8000c101904 */
[----:B------:R-:W-:Y:S01]  /*0160*/  STG.E desc[UR4][R2.64+0x4], R7 ;  /* 0x0000040702007986 */ /* 0x000fe2000c101904 */
[----:B------:R-:W-:Y:S05]  /*0170*/  EXIT ;  /* 0x000000000000794d */ /* 0x000fea0003800000 */
.L_x_16:
        /* <DEDUP_REMOVED lines=16> */
.L_x_81:


//--------------------- .text._Z8_h2exp10Pf14__nv_bfloat162 --------------------------
	.section	.text._Z8_h2exp10Pf14__nv_bfloat162,"ax",@progbits
	.align	128
        .global         _Z8_h2exp10Pf14__nv_bfloat162
        .type           _Z8_h2exp10Pf14__nv_bfloat162,@function
        .size           _Z8_h2exp10Pf14__nv_bfloat162,(.L_x_82 - _Z8_h2exp10Pf14__nv_bfloat162)
        .other          _Z8_h2exp10Pf14__nv_bfloat162,@"STO_CUDA_ENTRY STV_DEFAULT"
_Z8_h2exp10Pf14__nv_bfloat162:
.text._Z8_h2exp10Pf14__nv_bfloat162:
[----:B------:R-:W-:Y:S01]  /*0000*/  LDC R1, c[0x0][0x37c] ;  /* 0x0000df00ff017b82 */ /* 0x000fe20000000800 */
[----:B------:R-:W0:Y:S07]  /*0010*/  LDCU.U16 UR4, c[0x0][0x388] ;  /* 0x00007100ff0477ac */ /* 0x000e2e0008000400 */
[----:B------:R-:W1:Y:S01]  /*0020*/  LDC R7, c[0x0][0x388] ;  /* 0x0000e200ff077b82 */ /* 0x000e620000000800 */
[----:B------:R-:W2:Y:S01]  /*0030*/  LDCU.U16 UR5, c[0x0][0x38a] ;  /* 0x00007140ff0577ac */ /* 0x000ea20008000400 */
[----:B0-----:R-:W-:-:S02]  /*0040*/  IMAD.U32 R0, RZ, RZ, UR4 ;  /* 0x00000004ff007e24 */ /* 0x001fc4000f8e00ff */
[----:B--2---:R-:W-:-:S03]  /*0050*/  IMAD.U32 R2, RZ, RZ, UR5 ;  /* 0x00000005ff027e24 */ /* 0x004fc6000f8e00ff */
[----:B------:R-:W-:Y:S01]  /*0060*/  PRMT R0, RZ, 0x5410, R0 ;  /* 0x00005410ff007816 */ /* 0x000fe20000000000 */
[----:B------:R-:W0:Y:S01]  /*0070*/  LDCU.64 UR4, c[0x0][0x358] ;  /* 0x00006b00ff0477ac */ /* 0x000e220008000a00 */
[----:B-1----:R-:W-:-:S03]  /*0080*/  HSET2.BF.EQ.AND R7, R7, -1.1455078125, -1.1455078125, PT ;  /* 0xbc95bc9507077433 */ /* 0x002fc60003802080 */
[----:B------:R-:W-:Y:S01]  /*0090*/  FMUL R4, R0, 3.3219280242919921875 ;  /* 0x40549a7800047820 */ /* 0x000fe20000400000 */
[----:B------:R-:W-:Y:S02]  /*00a0*/  PRMT R0, RZ, 0x5410, R2 ;  /* 0x00005410ff007816 */ /* 0x000fe40000000002 */
[----:B------:R-:W0:Y:S02]  /*00b0*/  LDC.64 R2, c[0x0][0x380] ;  /* 0x0000e000ff027b82 */ /* 0x000e240000000a00 */
[----:B------:R-:W-:Y:S01]  /*00c0*/  FSETP.GEU.AND P0, PT, R4, -126, PT ;  /* 0xc2fc00000400780b */ /* 0x000fe20003f0e000 */
[----:B------:R-:W-:-:S05]  /*00d0*/  FMUL R0, R0, 3.3219280242919921875 ;  /* 0x40549a7800007820 */ /* 0x000fca0000400000 */
[----:B------:R-:W-:-:S07]  /*00e0*/  FSETP.GEU.AND P1, PT, R0, -126, PT ;  /* 0xc2fc00000000780b */ /* 0x000fce0003f2e000 */
[----:B------:R-:W-:-:S04]  /*00f0*/  @!P0 FMUL R4, R4, 0.5 ;  /* 0x3f00000004048820 */ /* 0x000fc80000400000 */
[----:B------:R-:W1:Y:S02]  /*0100*/  MUFU.EX2 R5, R4 ;  /* 0x0000000400057308 */ /* 0x000e640000000800 */
[----:B------:R-:W-:-:S06]  /*0110*/  @!P1 FMUL R0, R0, 0.5 ;  /* 0x3f00000000009820 */ /* 0x000fcc0000400000 */
[----:B------:R-:W2:Y:S01]  /*0120*/  MUFU.EX2 R6, R0 ;  /* 0x0000000000067308 */ /* 0x000ea20000000800 */
[----:B-1----:R-:W-:Y:S01]  /*0130*/  @!P0 FMUL R5, R5, R5 ;  /* 0x0000000505058220 */ /* 0x002fe20000400000 */
[----:B--2---:R-:W-:-:S05]  /*0140*/  @!P1 FMUL R6, R6, R6 ;  /* 0x0000000606069220 */ /* 0x004fca0000400000 */
[----:B------:R-:W-:-:S05]  /*0150*/  F2FP.BF16.F32.PACK_AB R5, R6, R5 ;  /* 0x000000050605723e */ /* 0x000fca00000010ff */
[----:B------:R-:W-:-:S05]  /*0160*/  HFMA2.BF16_V2 R5, R7, -0.5, -0.5, R5 ;  /* 0xbf00bf0007057831 */ /* 0x000fca0000200005 */
[C---:B------:R-:W-:Y:S02]  /*0170*/  PRMT R4, R5.reuse, 0x7610, R4 ;  /* 0x0000761005047816 */ /* 0x040fe40000000004 */
[----:B------:R-:W-:Y:S02]  /*0180*/  PRMT R5, R5, 0x7632, R5 ;  /* 0x0000763205057816 */ /* 0x000fe40000000005 */
[----:B------:R-:W-:Y:S02]  /*0190*/  SHF.L.U32 R7, R4, 0x10, RZ ;  /* 0x0000001004077819 */ /* 0x000fe400000006ff */
[----:B------:R-:W-:-:S03]  /*01a0*/  SHF.L.U32 R5, R5, 0x10, RZ ;  /* 0x0000001005057819 */ /* 0x000fc600000006ff */
[----:B0-----:R-:W-:Y:S04]  /*01b0*/  STG.E desc[UR4][R2.64], R7 ;  /* 0x0000000702007986 */ /* 0x001fe8000c101904 */
[----:B------:R-:W-:Y:S01]  /*01c0*/  STG.E desc[UR4][R2.64+0x4], R5 ;  /* 0x0000040502007986 */ /* 0x000fe2000c101904 */
[----:B------:R-:W-:Y:S05]  /*01d0*/  EXIT ;  /* 0x000000000000794d */ /* 0x000fea0003800000 */
.L_x_17:
        /* <DEDUP_REMOVED lines=10> */
.L_x_82:


//--------------------- .text._Z6_h2expPf14__nv_bfloat162 --------------------------
	.section	.text._Z6_h2expPf14__nv_bfloat162,"ax",@progbits
	.align	128
        .global         _Z6_h2expPf14__nv_bfloat162
        .type           _Z6_h2expPf14__nv_bfloat162,@function
        .size           _Z6_h2expPf14__nv_bfloat162,(.L_x_83 - _Z6_h2expPf14__nv_bfloat162)
        .other          _Z6_h2expPf14__nv_bfloat162,@"STO_CUDA_ENTRY STV_DEFAULT"
_Z6_h2expPf14__nv_bfloat162:
.text._Z6_h2expPf14__nv_bfloat162:
[----:B------:R-:W-:Y:S01]  /*0000*/  LDC R1, c[0x0][0x37c] ;  /* 0x0000df00ff017b82 */ /* 0x000fe20000000800 */
[----:B------:R-:W0:Y:S01]  /*0010*/  LDCU.U16 UR4, c[0x0][0x388] ;  /* 0x00007100ff0477ac */ /* 0x000e220008000400 */
[----:B------:R-:W1:Y:S01]  /*0020*/  LDCU.U16 UR5, c[0x0][0x38a] ;  /* 0x00007140ff0577ac */ /* 0x000e620008000400 */
[----:B0-----:R-:W-:Y:S02]  /*0030*/  IMAD.U32 R0, RZ, RZ, UR4 ;  /* 0x00000004ff007e24 */ /* 0x001fe4000f8e00ff */
[----:B-1----:R-:W-:-:S03]  /*0040*/  IMAD.U32 R2, RZ, RZ, UR5 ;  /* 0x00000005ff027e24 */ /* 0x002fc6000f8e00ff */
[----:B------:R-:W-:Y:S01]  /*0050*/  PRMT R0, RZ, 0x5410, R0 ;  /* 0x00005410ff007816 */ /* 0x000fe20000000000 */
[----:B------:R-:W0:Y:S04]  /*0060*/  LDCU.64 UR4, c[0x0][0x358] ;  /* 0x00006b00ff0477ac */ /* 0x000e280008000a00 */
[----:B------:R-:W-:Y:S01]  /*0070*/  FMUL R4, R0, 1.4426951408386230469 ;  /* 0x3fb8aa3c00047820 */ /* 0x000fe20000400000 */
[----:B------:R-:W-:Y:S02]  /*0080*/  PRMT R0, RZ, 0x5410, R2 ;  /* 0x00005410ff007816 */ /* 0x000fe40000000002 */
[----:B------:R-:W0:Y:S02]  /*0090*/  LDC.64 R2, c[0x0][0x380] ;  /* 0x0000e000ff027b82 */ /* 0x000e240000000a00 */
[----:B------:R-:W-:Y:S01]  /*00a0*/  FSETP.GEU.AND P0, PT, R4, -126, PT ;  /* 0xc2fc00000400780b */ /* 0x000fe20003f0e000 */
[----:B------:R-:W-:-:S05]  /*00b0*/  FMUL R0, R0, 1.4426951408386230469 ;  /* 0x3fb8aa3c00007820 */ /* 0x000fca0000400000 */
[----:B------:R-:W-:-:S07]  /*00c0*/  FSETP.GEU.AND P1, PT, R0, -126, PT ;  /* 0xc2fc00000000780b */ /* 0x000fce0003f2e000 */
[----:B------:R-:W-:-:S04]  /*00d0*/  @!P0 FMUL R4, R4, 0.5 ;  /* 0x3f00000004048820 */ /* 0x000fc80000400000 */
[----:B------:R-:W1:Y:S02]  /*00e0*/  MUFU.EX2 R5, R4 ;  /* 0x0000000400057308 */ /* 0x000e640000000800 */
[----:B------:R-:W-:-:S06]  /*00f0*/  @!P1 FMUL R0, R0, 0.5 ;  /* 0x3f00000000009820 */ /* 0x000fcc0000400000 */
[----:B------:R-:W2:Y:S01]  /*0100*/  MUFU.EX2 R6, R0 ;  /* 0x0000000000067308 */ /* 0x000ea20000000800 */
[----:B-1----:R-:W-:Y:S01]  /*0110*/  @!P0 FMUL R5, R5, R5 ;  /* 0x0000000505058220 */ /* 0x002fe20000400000 */
[----:B--2---:R-:W-:-:S05]  /*0120*/  @!P1 FMUL R6, R6, R6 ;  /* 0x0000000606069220 */ /* 0x004fca0000400000 */
[----:B------:R-:W-:-:S04]  /*0130*/  F2FP.BF16.F32.PACK_AB R5, R6, R5 ;  /* 0x000000050605723e */ /* 0x000fc800000010ff */
[C---:B------:R-:W-:Y:S02]  /*0140*/  PRMT R7, R5.reuse, 0x7632, R7 ;  /* 0x0000763205077816 */ /* 0x040fe40000000007 */
[----:B------:R-:W-:Y:S02]  /*0150*/  SHF.L.U32 R5, R5, 0x10, RZ ;  /* 0x0000001005057819 */ /* 0x000fe400000006ff */
[----:B------:R-:W-:-:S03]  /*0160*/  SHF.L.U32 R7, R7, 0x10, RZ ;  /* 0x0000001007077819 */ /* 0x000fc600000006ff */
[----:B0-----:R-:W-:Y:S04]  /*0170*/  STG.E desc[UR4][R2.64], R5 ;  /* 0x0000000502007986 */ /* 0x001fe8000c101904 */
[----:B------:R-:W-:Y:S01]  /*0180*/  STG.E desc[UR4][R2.64+0x4], R7 ;  /* 0x0000040702007986 */ /* 0x000fe2000c101904 */
[----:B------:R-:W-:Y:S05]  /*0190*/  EXIT ;  /* 0x000000000000794d */ /* 0x000fea0003800000 */
.L_x_18:
        /* <DEDUP_REMOVED lines=14> */
.L_x_83:


//--------------------- .text._Z6_h2cosPf14__nv_bfloat162 --------------------------
	.section	.text._Z6_h2cosPf14__nv_bfloat162,"ax",@progbits
	.align	128
        .global         _Z6_h2cosPf14__nv_bfloat162
        .type           _Z6_h2cosPf14__nv_bfloat162,@function
        .size           _Z6_h2cosPf14__nv_bfloat162,(.L_x_84 - _Z6_h2cosPf14__nv_bfloat162)
        .other          _Z6_h2cosPf14__nv_bfloat162,@"STO_CUDA_ENTRY STV_DEFAULT"
_Z6_h2cosPf14__nv_bfloat162:
.text._Z6_h2cosPf14__nv_bfloat162:
        /* <DEDUP_REMOVED lines=23> */
.L_x_20:
        /* <DEDUP_REMOVED lines=12> */
[C---:B------:R-:W-:Y:S02]  /*0230*/  ISETP.EQ.AND P5, PT, R10.reuse, 0x14, PT ;  /* 0x000000140a00780c */ /* 0x040fe40003fa2270 */
[----:B------:R-:W-:Y:S01]  /*0240*/  IADD3 R10, PT, PT, R10, 0x4, RZ ;  /* 0x000000040a0a7810 */ /* 0x000fe20007ffe0ff */
[----:B--2---:R-:W-:-:S03]  /*0250*/  IMAD.WIDE.U32 R6, R6, R5, RZ ;  /* 0x0000000506067225 */ /* 0x004fc600078e00ff */
[----:B------:R-:W-:-:S04]  /*0260*/  IADD3 R6, P6, PT, R6, R4, RZ ;  /* 0x0000000406067210 */ /* 0x000fc80007fde0ff */
[----:B------:R-:W-:Y:S01]  /*0270*/  IADD3.X R4, PT, PT, R7, R11, RZ, P6, !PT ;  /* 0x0000000b07047210 */ /* 0x000fe200037fe4ff */
[--C-:B------:R-:W-:Y:S02]  /*0280*/  @P0 IMAD.MOV.U32 R2, RZ, RZ, R6.reuse ;  /* 0x000000ffff020224 */ /* 0x100fe400078e0006 */
        /* <DEDUP_REMOVED lines=21> */
[--C-:B------:R-:W-:Y:S01]  /*03e0*/  @P4 IMAD.MOV.U32 R6, RZ, RZ, R15.reuse ;  /* 0x000000ffff064224 */ /* 0x100fe200078e000f */
[----:B------:R-:W-:Y:S01]  /*03f0*/  ISETP.EQ.AND P4, PT, R9, 0x4, PT ;  /* 0x000000040900780c */ /* 0x000fe20003f82270 */
[----:B------:R-:W-:Y:S01]  /*0400*/  @P2 IMAD.MOV.U32 R7, RZ, RZ, R15 ;  /* 0x000000ffff072224 */ /* 0x000fe200078e000f */
[----:B------:R-:W-:Y:S01]  /*0410*/  @P2 MOV R6, R16 ;  /* 0x0000001000062202 */ /* 0x000fe20000000f00 */
[----:B------:R-:W-:Y:S02]  /*0420*/  @P1 IMAD.MOV.U32 R6, RZ, RZ, R17 ;  /* 0x000000ffff061224 */ /* 0x000fe400078e0011 */
[----:B------:R-:W-:-:S02]  /*0430*/  @P0 IMAD.MOV.U32 R6, RZ, RZ, R18 ;  /* 0x000000ffff060224 */ /* 0x000fc400078e0012 */
[----:B------:R-:W-:Y:S02]  /*0440*/  @P1 IMAD.MOV.U32 R7, RZ, RZ, R16 ;  /* 0x000000ffff071224 */ /* 0x000fe400078e0010 */
[----:B------:R-:W-:Y:S02]  /*0450*/  @P3 IMAD.MOV.U32 R6, RZ, RZ, R14 ;  /* 0x000000ffff063224 */ /* 0x000fe400078e000e */
[----:B------:R-:W-:Y:S02]  /*0460*/  @P5 IMAD.MOV.U32 R6, RZ, RZ, R4 ;  /* 0x000000ffff065224 */ /* 0x000fe400078e0004 */
[----:B------:R-:W-:Y:S02]  /*0470*/  @P0 IMAD.MOV.U32 R7, RZ, RZ, R17 ;  /* 0x000000ffff070224 */ /* 0x000fe400078e0011 */
[----:B------:R-:W-:Y:S01]  /*0480*/  @P3 IMAD.MOV.U32 R7, RZ, RZ, R18 ;  /* 0x000000ffff073224 */ /* 0x000fe200078e0012 */
[----:B------:R-:W-:Y:S01]  /*0490*/  @P5 MOV R7, R14 ;  /* 0x0000000e00075202 */ /* 0x000fe20000000f00 */
[----:B------:R-:W-:-:S02]  /*04a0*/  @P4 IMAD.MOV.U32 R7, RZ, RZ, R4 ;  /* 0x000000ffff074224 */ /* 0x000fc400078e0004 */
[----:B------:R-:W-:Y:S01]  /*04b0*/  IMAD.MOV.U32 R8, RZ, RZ, R6 ;  /* 0x000000ffff087224 */ /* 0x000fe200078e0006 */
[----:B------:R-:W-:Y:S06]  /*04c0*/  @!P6 BRA `(.L_x_21) ;  /* 0x00000000002ce947 */ /* 0x000fec0003800000 */
[----:B------:R-:W-:Y:S01]  /*04d0*/  @P2 IMAD.MOV.U32 R6, RZ, RZ, R2 ;  /* 0x000000ffff062224 */ /* 0x000fe200078e0002 */
[----:B------:R-:W-:Y:S01]  /*04e0*/  LOP3.LUT R5, R5, 0x1f, RZ, 0xc0, !PT ;  /* 0x0000001f05057812 */ /* 0x000fe200078ec0ff */
[----:B------:R-:W-:Y:S02]  /*04f0*/  @P1 IMAD.MOV.U32 R6, RZ, RZ, R15 ;  /* 0x000000ffff061224 */ /* 0x000fe400078e000f */
[----:B------:R-:W-:Y:S01]  /*0500*/  @P0 IMAD.MOV.U32 R6, RZ, RZ, R16 ;  /* 0x000000ffff060224 */ /* 0x000fe200078e0010 */
[----:B------:R-:W-:Y:S02]  /*0510*/  ISETP.EQ.AND P0, PT, R9, 0x8, PT ;  /* 0x000000080900780c */ /* 0x000fe40003f02270 */
[----:B------:R-:W-:Y:S01]  /*0520*/  @P3 MOV R6, R17 ;  /* 0x0000001100063202 */ /* 0x000fe20000000f00 */
[----:B------:R-:W-:Y:S01]  /*0530*/  @P5 IMAD.MOV.U32 R6, RZ, RZ, R18 ;  /* 0x000000ffff065224 */ /* 0x000fe200078e0012 */
[----:B------:R-:W-:Y:S01]  /*0540*/  SHF.L.W.U32.HI R8, R7, R5, R8 ;  /* 0x0000000507087219 */ /* 0x000fe20000010e08 */
[----:B------:R-:W-:-:S08]  /*0550*/  @P4 IMAD.MOV.U32 R6, RZ, RZ, R14 ;  /* 0x000000ffff064224 */ /* 0x000fd000078e000e */
[----:B------:R-:W-:-:S05]  /*0560*/  @P0 IMAD.MOV.U32 R6, RZ, RZ, R4 ;  /* 0x000000ffff060224 */ /* 0x000fca00078e0004 */
[----:B------:R-:W-:-:S07]  /*0570*/  SHF.L.W.U32.HI R7, R6, R5, R7 ;  /* 0x0000000506077219 */ /* 0x000fce0000010e07 */
.L_x_21:
        /* <DEDUP_REMOVED lines=18> */
.L_x_19:
[----:B------:R-:W-:Y:S01]  /*06a0*/  SHF.L.U32 R4, R3, 0x10, RZ ;  /* 0x0000001003047819 */ /* 0x000fe200000006ff */
[----:B------:R-:W-:Y:S01]  /*06b0*/  IMAD.MOV.U32 R5, RZ, RZ, 0x37cbac00 ;  /* 0x37cbac00ff057424 */ /* 0x000fe200078e00ff */
[----:B------:R-:W-:Y:S01]  /*06c0*/  LOP3.LUT R6, R8, 0x1, RZ, 0xc0, !PT ;  /* 0x0000000108067812 */ /* 0x000fe200078ec0ff */
[----:B------:R-:W-:Y:S01]  /*06d0*/  FMUL R11, R10, R10 ;  /* 0x0000000a0a0b7220 */ /* 0x000fe20000400000 */
[----:B------:R-:W-:Y:S02]  /*06e0*/  VIADD R8, R8, 0x1 ;  /* 0x0000000108087836 */ /* 0x000fe40000000000 */
[----:B------:R-:W-:Y:S01]  /*06f0*/  FMUL R9, R4, 0.63661974668502807617 ;  /* 0x3f22f98304097820 */ /* 0x000fe20000400000 */
[----:B------:R-:W-:Y:S01]  /*0700*/  ISETP.NE.U32.AND P0, PT, R6, 0x1, PT ;  /* 0x000000010600780c */ /* 0x000fe20003f05070 */
[----:B------:R-:W-:Y:S01]  /*0710*/  FFMA R0, R11, R5, -0.0013887860113754868507 ;  /* 0xbab607ed0b007423 */ /* 0x000fe20000000005 */
[----:B------:R-:W-:Y:S01]  /*0720*/  IMAD.MOV.U32 R6, RZ, RZ, 0x3c0885e4 ;  /* 0x3c0885e4ff067424 */ /* 0x000fe200078e00ff */
[----:B------:R-:W-:Y:S01]  /*0730*/  LOP3.LUT P1, RZ, R8, 0x2, RZ, 0xc0, !PT ;  /* 0x0000000208ff7812 */ /* 0x000fe2000782c0ff */
[----:B------:R-:W-:Y:S01]  /*0740*/  IMAD.MOV.U32 R7, RZ, RZ, 0x3e2aaaa8 ;  /* 0x3e2aaaa8ff077424 */ /* 0x000fe200078e00ff */
[----:B------:R-:W0:Y:S01]  /*0750*/  F2I.NTZ R9, R9 ;  /* 0x0000000900097305 */ /* 0x000e220000203100 */
[----:B------:R-:W-:-:S02]  /*0760*/  FSEL R0, R0, -0.00019574658654164522886, P0 ;  /* 0xb94d415300007808 */ /* 0x000fc40000000000 */
[----:B------:R-:W-:Y:S02]  /*0770*/  FSEL R12, R6, 0.041666727513074874878, !P0 ;  /* 0x3d2aaabb060c7808 */ /* 0x000fe40004000000 */
[----:B------:R-:W-:-:S03]  /*0780*/  FSEL R8, -R7, -0.4999999701976776123, !P0 ;  /* 0xbeffffff07087808 */ /* 0x000fc60004000100 */
[C---:B------:R-:W-:Y:S01]  /*0790*/  FFMA R12, R11.reuse, R0, R12 ;  /* 0x000000000b0c7223 */ /* 0x040fe2000000000c */
[----:B------:R-:W-:Y:S02]  /*07a0*/  FSEL R0, R10, 1, !P0 ;  /* 0x3f8000000a007808 */ /* 0x000fe40004000000 */
        /* <DEDUP_REMOVED lines=21> */
.L_x_23:
        /* <DEDUP_REMOVED lines=41> */
[--C-:B------:R-:W-:Y:S01]  /*0b90*/  @P2 IMAD.MOV.U32 R9, RZ, RZ, R16.reuse ;  /* 0x000000ffff092224 */ /* 0x100fe200078e0010 */
[----:B------:R-:W-:Y:S01]  /*0ba0*/  @P2 MOV R10, R15 ;  /* 0x0000000f000a2202 */ /* 0x000fe20000000f00 */
[----:B------:R-:W-:Y:S02]  /*0bb0*/  @P1 IMAD.MOV.U32 R10, RZ, RZ, R16 ;  /* 0x000000ffff0a1224 */ /* 0x000fe400078e0010 */
[----:B------:R-:W-:-:S02]  /*0bc0*/  @P1 IMAD.MOV.U32 R9, RZ, RZ, R17 ;  /* 0x000000ffff091224 */ /* 0x000fc400078e0011 */
[----:B------:R-:W-:Y:S02]  /*0bd0*/  @P0 IMAD.MOV.U32 R10, RZ, RZ, R17 ;  /* 0x000000ffff0a0224 */ /* 0x000fe400078e0011 */
[----:B------:R-:W-:Y:S01]  /*0be0*/  @P0 IMAD.MOV.U32 R9, RZ, RZ, R18 ;  /* 0x000000ffff090224 */ /* 0x000fe200078e0012 */
[----:B------:R-:W-:Y:S01]  /*0bf0*/  @P3 MOV R10, R18 ;  /* 0x00000012000a3202 */ /* 0x000fe20000000f00 */
[--C-:B------:R-:W-:Y:S02]  /*0c00*/  @P3 IMAD.MOV.U32 R9, RZ, RZ, R14.reuse ;  /* 0x000000ffff093224 */ /* 0x100fe400078e000e */
[----:B------:R-:W-:Y:S02]  /*0c10*/  @P5 IMAD.MOV.U32 R10, RZ, RZ, R14 ;  /* 0x000000ffff0a5224 */ /* 0x000fe400078e000e */
[--C-:B------:R-:W-:Y:S02]  /*0c20*/  @P5 IMAD.MOV.U32 R9, RZ, RZ, R0.reuse ;  /* 0x000000ffff095224 */ /* 0x100fe400078e0000 */
[----:B------:R-:W-:Y:S01]  /*0c30*/  @P4 IMAD.MOV.U32 R10, RZ, RZ, R0 ;  /* 0x000000ffff0a4224 */ /* 0x000fe200078e0000 */
[----:B------:R-:W-:Y:S06]  /*0c40*/  @!P6 BRA `(.L_x_24) ;  /* 0x000000000028e947 */ /* 0x000fec0003800000 */
[----:B------:R-:W-:Y:S01]  /*0c50*/  @P1 IMAD.MOV.U32 R2, RZ, RZ, R15 ;  /* 0x000000ffff021224 */ /* 0x000fe200078e000f */
[----:B------:R-:W-:Y:S01]  /*0c60*/  @P0 MOV R2, R16 ;  /* 0x0000001000020202 */ /* 0x000fe20000000f00 */
[----:B------:R-:W-:Y:S01]  /*0c70*/  @P3 IMAD.MOV.U32 R2, RZ, RZ, R17 ;  /* 0x000000ffff023224 */ /* 0x000fe200078e0011 */
[----:B------:R-:W-:Y:S01]  /*0c80*/  ISETP.EQ.AND P0, PT, R11, 0x8, PT ;  /* 0x000000080b00780c */ /* 0x000fe20003f02270 */
[----:B------:R-:W-:Y:S01]  /*0c90*/  @P5 IMAD.MOV.U32 R2, RZ, RZ, R18 ;  /* 0x000000ffff025224 */ /* 0x000fe200078e0012 */
[----:B------:R-:W-:Y:S01]  /*0ca0*/  LOP3.LUT R3, R3, 0x1f, RZ, 0xc0, !PT ;  /* 0x0000001f03037812 */ /* 0x000fe200078ec0ff */
[----:B------:R-:W-:-:S03]  /*0cb0*/  @P4 IMAD.MOV.U32 R2, RZ, RZ, R14 ;  /* 0x000000ffff024224 */ /* 0x000fc600078e000e */
[----:B------:R-:W-:-:S07]  /*0cc0*/  SHF.L.W.U32.HI R9, R10, R3, R9 ;  /* 0x000000030a097219 */ /* 0x000fce0000010e09 */
[----:B------:R-:W-:-:S05]  /*0cd0*/  @P0 IMAD.MOV.U32 R2, RZ, RZ, R0 ;  /* 0x000000ffff020224 */ /* 0x000fca00078e0000 */
[----:B------:R-:W-:-:S07]  /*0ce0*/  SHF.L.W.U32.HI R10, R2, R3, R10 ;  /* 0x00000003020a7219 */ /* 0x000fce0000010e0a */
.L_x_24:
        /* <DEDUP_REMOVED lines=12> */
[----:B------:R-:W-:Y:S02]  /*0db0*/  ISETP.GE.AND P1, PT, R4, RZ, PT ;  /* 0x000000ff0400720c */ /* 0x000fe40003f26270 */
[----:B------:R-:W-:-:S05]  /*0dc0*/  IADD3 R0, PT, PT, -R9, RZ, RZ ;  /* 0x000000ff09007210 */ /* 0x000fca0007ffe1ff */
[----:B------:R-:W-:Y:S01]  /*0dd0*/  @!P0 IMAD.MOV.U32 R9, RZ, RZ, R0 ;  /* 0x000000ffff098224 */ /* 0x000fe200078e0000 */
[----:B0-----:R-:W-:-:S10]  /*0de0*/  DMUL R2, R2, UR4 ;  /* 0x0000000402027c28 */ /* 0x001fd40008000000 */
[----:B------:R-:W0:Y:S02]  /*0df0*/  F2F.F32.F64 R2, R2 ;  /* 0x0000000200027310 */ /* 0x000e240000301000 */
[----:B0-----:R-:W-:-:S07]  /*0e00*/  FSEL R0, -R2, R2, !P1 ;  /* 0x0000000202007208 */ /* 0x001fce0004800100 */
.L_x_22:
[----:B------:R-:W-:Y:S01]  /*0e10*/  FMUL R2, R0, R0 ;  /* 0x0000000000027220 */ /* 0x000fe20000400000 */
[C---:B------:R-:W-:Y:S01]  /*0e20*/  LOP3.LUT R3, R9.reuse, 0x1, RZ, 0xc0, !PT ;  /* 0x0000000109037812 */ /* 0x040fe200078ec0ff */
[----:B------:R-:W-:Y:S02]  /*0e30*/  VIADD R9, R9, 0x1 ;  /* 0x0000000109097836 */ /* 0x000fe40000000000 */
[----:B------:R-:W-:Y:S01]  /*0e40*/  FFMA R5, R2, R5, -0.0013887860113754868507 ;  /* 0xbab607ed02057423 */ /* 0x000fe20000000005 */
[----:B------:R-:W-:Y:S02]  /*0e50*/  ISETP.NE.U32.AND P0, PT, R3, 0x1, PT ;  /* 0x000000010300780c */ /* 0x000fe40003f05070 */
[----:B------:R-:W-:Y:S02]  /*0e60*/  LOP3.LUT P1, RZ, R9, 0x2, RZ, 0xc0, !PT ;  /* 0x0000000209ff7812 */ /* 0x000fe4000782c0ff */
[----:B------:R-:W-:Y:S02]  /*0e70*/  FSEL R3, R6, 0.041666727513074874878, !P0 ;  /* 0x3d2aaabb06037808 */ /* 0x000fe40004000000 */
[----:B------:R-:W-:-:S02]  /*0e80*/  FSEL R5, R5, -0.00019574658654164522886, P0 ;  /* 0xb94d415305057808 */ /* 0x000fc40000000000 */
[----:B------:R-:W-:Y:S02]  /*0e90*/  FSEL R0, R0, 1, !P0 ;  /* 0x3f80000000007808 */ /* 0x000fe40004000000 */
[----:B------:R-:W-:Y:S01]  /*0ea0*/  FSEL R4, -R7, -0.4999999701976776123, !P0 ;  /* 0xbeffffff07047808 */ /* 0x000fe20004000100 */
[C---:B------:R-:W-:Y:S02]  /*0eb0*/  FFMA R3, R2.reuse, R5, R3 ;  /* 0x0000000502037223 */ /* 0x040fe40000000003 */
[C---:B------:R-:W-:Y:S02]  /*0ec0*/  FFMA R5, R2.reuse, R0, RZ ;  /* 0x0000000002057223 */ /* 0x040fe400000000ff */
[----:B------:R-:W-:Y:S02]  /*0ed0*/  FFMA R4, R2, R3, R4 ;  /* 0x0000000302047223 */ /* 0x000fe40000000004 */
        /* <DEDUP_REMOVED lines=10> */
.L_x_25:
        /* <DEDUP_REMOVED lines=16> */
.L_x_84:


//--------------------- .text._Z7_h2ceilPf14__nv_bfloat162 --------------------------
	.section	.text._Z7_h2ceilPf14__nv_bfloat162,"ax",@progbits
	.align	128
        .global         _Z7_h2ceilPf14__nv_bfloat162
        .type           _Z7_h2ceilPf14__nv_bfloat162,@function
        .size           _Z7_h2ceilPf14__nv_bfloat162,(.L_x_85 - _Z7_h2ceilPf14__nv_bfloat162)
        .other          _Z7_h2ceilPf14__nv_bfloat162,@"STO_CUDA_ENTRY STV_DEFAULT"
_Z7_h2ceilPf14__nv_bfloat162:
.text._Z7_h2ceilPf14__nv_bfloat162:
[----:B------:R-:W-:Y:S01]  /*0000*/  LDC R1, c[0x0][0x37c] ;  /* 0x0000df00ff017b82 */ /* 0x000fe20000000800 */
[----:B------:R-:W0:Y:S07]  /*0010*/  LDCU.U16 UR4, c[0x0][0x388] ;  /* 0x00007100ff0477ac */ /* 0x000e2e0008000400 */
[----:B------:R-:W1:Y:S01]  /*0020*/  LDC.64 R2, c[0x0][0x380] ;  /* 0x0000e000ff027b82 */ /* 0x000e620000000a00 */
[----:B------:R-:W2:Y:S01]  /*0030*/  LDCU.U16 UR5, c[0x0][0x38a] ;  /* 0x00007140ff0577ac */ /* 0x000ea20008000400 */
[----:B0-----:R-:W0:Y:S08]  /*0040*/  FRND.BF16.CEIL R0, UR4 ;  /* 0x0000000400007d07 */ /* 0x001e30000840a000 */
[----:B--2---:R-:W2:Y:S01]  /*0050*/  FRND.BF16.CEIL R4, UR5 ;  /* 0x0000000500047d07 */ /* 0x004ea2000840a000 */
[----:B------:R-:W1:Y:S01]  /*0060*/  LDCU.64 UR4, c[0x0][0x358] ;  /* 0x00006b00ff0477ac */ /* 0x000e620008000a00 */
[----:B0-----:R-:W-:-:S02]  /*0070*/  SHF.L.U32 R5, R0, 0x10, RZ ;  /* 0x0000001000057819 */ /* 0x001fc400000006ff */
[----:B--2---:R-:W-:-:S03]  /*0080*/  SHF.L.U32 R7, R4, 0x10, RZ ;  /* 0x0000001004077819 */ /* 0x004fc600000006ff */
[----:B-1----:R-:W-:Y:S04]  /*0090*/  STG.E desc[UR4][R2.64], R5 ;  /* 0x0000000502007986 */ /* 0x002fe8000c101904 */
[----:B------:R-:W-:Y:S01]  /*00a0*/  STG.E desc[UR4][R2.64+0x4], R7 ;  /* 0x0000040702007986 */ /* 0x000fe2000c101904 */
[----:B------:R-:W-:Y:S05]  /*00b0*/  EXIT ;  /* 0x000000000000794d */ /* 0x000fea0003800000 */
.L_x_26:
        /* <DEDUP_REMOVED lines=12> */
.L_x_85:


//--------------------- .text._Z5hneu2Pf14__nv_bfloat162S0_ --------------------------
	.section	.text._Z5hneu2Pf14__nv_bfloat162S0_,"ax",@progbits
	.align	128
        .global         _Z5hneu2Pf14__nv_bfloat162S0_
        .type           _Z5hneu2Pf14__nv_bfloat162S0_,@function
        .size           _Z5hneu2Pf14__nv_bfloat162S0_,(.L_x_86 - _Z5hneu2Pf14__nv_bfloat162S0_)
        .other          _Z5hneu2Pf14__nv_bfloat162S0_,@"STO_CUDA_ENTRY STV_DEFAULT"
_Z5hneu2Pf14__nv_bfloat162S0_:
.text._Z5hneu2Pf14__nv_bfloat162S0_:
[----:B------:R-:W-:Y:S08]  /*0000*/  LDC R1, c[0x0][0x37c] ;  /* 0x0000df00ff017b82 */ /* 0x000ff00000000800 */
[----:B------:R-:W0:Y:S01]  /*0010*/  LDC.64 R4, c[0x0][0x388] ;  /* 0x0000e200ff047b82 */ /* 0x000e220000000a00 */
[----:B------:R-:W1:Y:S07]  /*0020*/  LDCU.64 UR4, c[0x0][0x358] ;  /* 0x00006b00ff0477ac */ /* 0x000e6e0008000a00 */
[----:B------:R-:W1:Y:S01]  /*0030*/  LDC.64 R2, c[0x0][0x380] ;  /* 0x0000e000ff027b82 */ /* 0x000e620000000a00 */
[----:B0-----:R-:W-:-:S05]  /*0040*/  HSET2.BF16_V2.BF.NEU.AND R0, R4, R5, PT ;  /* 0x0000000504007233 */ /* 0x001fca000380d082 */
[C---:B------:R-:W-:Y:S01]  /*0050*/  PRMT R4, R0.reuse, 0x7632, R4 ;  /* 0x0000763200047816 */ /* 0x040fe20000000004 */
[----:B------:R-:W-:-:S04]  /*0060*/  IMAD.U32 R5, R0, 0x10000, RZ ;  /* 0x0001000000057824 */ /* 0x000fc800078e00ff */
[----:B------:R-:W-:Y:S01]  /*0070*/  IMAD.U32 R7, R4, 0x10000, RZ ;  /* 0x0001000004077824 */ /* 0x000fe200078e00ff */
[----:B-1----:R-:W-:Y:S04]  /*0080*/  STG.E desc[UR4][R2.64], R5 ;  /* 0x0000000502007986 */ /* 0x002fe8000c101904 */
[----:B------:R-:W-:Y:S01]  /*0090*/  STG.E desc[UR4][R2.64+0x4], R7 ;  /* 0x0000040702007986 */ /* 0x000fe2000c101904 */
[----:B------:R-:W-:Y:S05]  /*00a0*/  EXIT ;  /* 0x000000000000794d */ /* 0x000fea0003800000 */
.L_x_27:
        /* <DEDUP_REMOVED lines=13> */
.L_x_86:


//--------------------- .text._Z4hne2Pf14__nv_bfloat162S0_ --------------------------
	.section	.text._Z4hne2Pf14__nv_bfloat162S0_,"ax",@progbits
	.align	128
        .global         _Z4hne2Pf14__nv_bfloat162S0_
        .type           _Z4hne2Pf14__nv_bfloat162S0_,@function
        .size           _Z4hne2Pf14__nv_bfloat162S0_,(.L_x_87 - _Z4hne2Pf14__nv_bfloat162S0_)
        .other          _Z4hne2Pf14__nv_bfloat162S0_,@"STO_CUDA_ENTRY STV_DEFAULT"
_Z4hne2Pf14__nv_bfloat162S0_:
.text._Z4hne2Pf14__nv_bfloat162S0_:
[----:B------:R-:W-:Y:S08]  /*0000*/  LDC R1, c[0x0][0x37c] ;  /* 0x0000df00ff017b82 */ /* 0x000ff00000000800 */
[----:B------:R-:W0:Y:S01]  /*0010*/  LDC.64 R4, c[0x0][0x388] ;  /* 0x0000e200ff047b82 */ /* 0x000e220000000a00 */
[----:B------:R-:W1:Y:S07]  /*0020*/  LDCU.64 UR4, c[0x0][0x358] ;  /* 0x00006b00ff0477ac */ /* 0x000e6e0008000a00 */
[----:B------:R-:W1:Y:S01]  /*0030*/  LDC.64 R2, c[0x0][0x380] ;  /* 0x0000e000ff027b82 */ /* 0x000e620000000a00 */
[----:B0-----:R-:W-:-:S05]  /*0040*/  HSET2.BF16_V2.BF.NE.AND R0, R4, R5, PT ;  /* 0x0000000504007233 */ /* 0x001fca0003805082 */
[C---:B------:R-:W-:Y:S01]  /*0050*/  PRMT R4, R0.reuse, 0x7632, R4 ;  /* 0x0000763200047816 */ /* 0x040fe20000000004 */
[----:B------:R-:W-:-:S04]  /*0060*/  IMAD.U32 R5, R0, 0x10000, RZ ;  /* 0x0001000000057824 */ /* 0x000fc800078e00ff */
[----:B------:R-:W-:Y:S01]  /*0070*/  IMAD.U32 R7, R4, 0x10000, RZ ;  /* 0x0001000004077824 */ /* 0x000fe200078e00ff */
[----:B-1----:R-:W-:Y:S04]  /*0080*/  STG.E desc[UR4][R2.64], R5 ;  /* 0x0000000502007986 */ /* 0x002fe8000c101904 */
[----:B------:R-:W-:Y:S01]  /*0090*/  STG.E desc[UR4][R2.64+0x4], R7 ;  /* 0x0000040702007986 */ /* 0x000fe2000c101904 */
[----:B------:R-:W-:Y:S05]  /*00a0*/  EXIT ;  /* 0x000000000000794d */ /* 0x000fea0003800000 */
.L_x_28:
        /* <DEDUP_REMOVED lines=13> */
.L_x_87:


//--------------------- .text._Z9hmin2_nanPf14__nv_bfloat162S0_ --------------------------
	.section	.text._Z9hmin2_nanPf14__nv_bfloat162S0_,"ax",@progbits
	.align	128
        .global         _Z9hmin2_nanPf14__nv_bfloat162S0_
        .type           _Z9hmin2_nanPf14__nv_bfloat162S0_,@function
        .size           _Z9hmin2_nanPf14__nv_bfloat162S0_,(.L_x_88 - _Z9hmin2_nanPf14__nv_bfloat162S0_)
        .other          _Z9hmin2_nanPf14__nv_bfloat162S0_,@"STO_CUDA_ENTRY STV_DEFAULT"
_Z9hmin2_nanPf14__nv_bfloat162S0_:
.text._Z9hmin2_nanPf14__nv_bfloat162S0_:
[----:B------:R-:W-:Y:S08]  /*0000*/  LDC R1, c[0x0][0x37c] ;  /* 0x0000df00ff017b82 */ /* 0x000ff00000000800 */
[----:B------:R-:W0:Y:S01]  /*0010*/  LDC.64 R4, c[0x0][0x388] ;  /* 0x0000e200ff047b82 */ /* 0x000e220000000a00 */
[----:B------:R-:W1:Y:S07]  /*0020*/  LDCU.64 UR4, c[0x0][0x358] ;  /* 0x00006b00ff0477ac */ /* 0x000e6e0008000a00 */
[----:B------:R-:W1:Y:S01]  /*0030*/  LDC.64 R2, c[0x0][0x380] ;  /* 0x0000e000ff027b82 */ /* 0x000e620000000a00 */
[----:B0-----:R-:W-:-:S05]  /*0040*/  HMNMX2.BF16_V2.NAN R0, R4, R5, PT ;  /* 0x0000000504007240 */ /* 0x001fca0003a20000 */
[C---:B------:R-:W-:Y:S01]  /*0050*/  PRMT R4, R0.reuse, 0x7632, R4 ;  /* 0x0000763200047816 */ /* 0x040fe20000000004 */
[----:B------:R-:W-:-:S04]  /*0060*/  IMAD.U32 R5, R0, 0x10000, RZ ;  /* 0x0001000000057824 */ /* 0x000fc800078e00ff */
[----:B------:R-:W-:Y:S01]  /*0070*/  IMAD.U32 R7, R4, 0x10000, RZ ;  /* 0x0001000004077824 */ /* 0x000fe200078e00ff */
[----:B-1----:R-:W-:Y:S04]  /*0080*/  STG.E desc[UR4][R2.64], R5 ;  /* 0x0000000502007986 */ /* 0x002fe8000c101904 */
[----:B------:R-:W-:Y:S01]  /*0090*/  STG.E desc[UR4][R2.64+0x4], R7 ;  /* 0x0000040702007986 */ /* 0x000fe2000c101904 */
[----:B------:R-:W-:Y:S05]  /*00a0*/  EXIT ;  /* 0x000000000000794d */ /* 0x000fea0003800000 */
.L_x_29:
        /* <DEDUP_REMOVED lines=13> */
.L_x_88:


//--------------------- .text._Z5hmin2Pf14__nv_bfloat162S0_ --------------------------
	.section	.text._Z5hmin2Pf14__nv_bfloat162S0_,"ax",@progbits
	.align	128
        .global         _Z5hmin2Pf14__nv_bfloat162S0_
        .type           _Z5hmin2Pf14__nv_bfloat162S0_,@function
        .size           _Z5hmin2Pf14__nv_bfloat162S0_,(.L_x_89 - _Z5hmin2Pf14__nv_bfloat162S0_)
        .other          _Z5hmin2Pf14__nv_bfloat162S0_,@"STO_CUDA_ENTRY STV_DEFAULT"
_Z5hmin2Pf14__nv_bfloat162S0_:
.text._Z5hmin2Pf14__nv_bfloat162S0_:
[----:B------:R-:W-:Y:S08]  /*0000*/  LDC R1, c[0x0][0x37c] ;  /* 0x0000df00ff017b82 */ /* 0x000ff00000000800 */
[----:B------:R-:W0:Y:S01]  /*0010*/  LDC.64 R4, c[0x0][0x388] ;  /* 0x0000e200ff047b82 */ /* 0x000e220000000a00 */
[----:B------:R-:W1:Y:S07]  /*0020*/  LDCU.64 UR4, c[0x0][0x358] ;  /* 0x00006b00ff0477ac */ /* 0x000e6e0008000a00 */
[----:B------:R-:W1:Y:S01]  /*0030*/  LDC.64 R2, c[0x0][0x380] ;  /* 0x0000e000ff027b82 */ /* 0x000e620000000a00 */
[----:B0-----:R-:W-:-:S05]  /*0040*/  HMNMX2.BF16_V2 R0, R4, R5, PT ;  /* 0x0000000504007240 */ /* 0x001fca0003a00000 */
[C---:B------:R-:W-:Y:S01]  /*0050*/  PRMT R4, R0.reuse, 0x7632, R4 ;  /* 0x0000763200047816 */ /* 0x040fe20000000004 */
[----:B------:R-:W-:-:S04]  /*0060*/  IMAD.U32 R5, R0, 0x10000, RZ ;  /* 0x0001000000057824 */ /* 0x000fc800078e00ff */
[----:B------:R-:W-:Y:S01]  /*0070*/  IMAD.U32 R7, R4, 0x10000, RZ ;  /* 0x0001000004077824 */ /* 0x000fe200078e00ff */
[----:B-1----:R-:W-:Y:S04]  /*0080*/  STG.E desc[UR4][R2.64], R5 ;  /* 0x0000000502007986 */ /* 0x002fe8000c101904 */
[----:B------:R-:W-:Y:S01]  /*0090*/  STG.E desc[UR4][R2.64+0x4], R7 ;  /* 0x0000040702007986 */ /* 0x000fe2000c101904 */
[----:B------:R-:W-:Y:S05]  /*00a0*/  EXIT ;  /* 0x000000000000794d */ /* 0x000fea0003800000 */
.L_x_30:
        /* <DEDUP_REMOVED lines=13> */
.L_x_89:


//--------------------- .text._Z9hmax2_nanPf14__nv_bfloat162S0_ --------------------------
	.section	.text._Z9hmax2_nanPf14__nv_bfloat162S0_,"ax",@progbits
	.align	128
        .global         _Z9hmax2_nanPf14__nv_bfloat162S0_
        .type           _Z9hmax2_nanPf14__nv_bfloat162S0_,@function
        .size           _Z9hmax2_nanPf14__nv_bfloat162S0_,(.L_x_90 - _Z9hmax2_nanPf14__nv_bfloat162S0_)
        .other          _Z9hmax2_nanPf14__nv_bfloat162S0_,@"STO_CUDA_ENTRY STV_DEFAULT"
_Z9hmax2_nanPf14__nv_bfloat162S0_:
.text._Z9hmax2_nanPf14__nv_bfloat162S0_:
[----:B------:R-:W-:Y:S08]  /*0000*/  LDC R1, c[0x0][0x37c] ;  /* 0x0000df00ff017b82 */ /* 0x000ff00000000800 */
[----:B------:R-:W0:Y:S01]  /*0010*/  LDC.64 R4, c[0x0][0x388] ;  /* 0x0000e200ff047b82 */ /* 0x000e220000000a00 */
[----:B------:R-:W1:Y:S07]  /*0020*/  LDCU.64 UR4, c[0x0][0x358] ;  /* 0x00006b00ff0477ac */ /* 0x000e6e0008000a00 */
[----:B------:R-:W1:Y:S01]  /*0030*/  LDC.64 R2, c[0x0][0x380] ;  /* 0x0000e000ff027b82 */ /* 0x000e620000000a00 */
[----:B0-----:R-:W-:-:S05]  /*0040*/  HMNMX2.BF16_V2.NAN R0, R4, R5, !PT ;  /* 0x0000000504007240 */ /* 0x001fca0007a20000 */
[C---:B------:R-:W-:Y:S01]  /*0050*/  PRMT R4, R0.reuse, 0x7632, R4 ;  /* 0x0000763200047816 */ /* 0x040fe20000000004 */
[----:B------:R-:W-:-:S04]  /*0060*/  IMAD.U32 R5, R0, 0x10000, RZ ;  /* 0x0001000000057824 */ /* 0x000fc800078e00ff */
[----:B------:R-:W-:Y:S01]  /*0070*/  IMAD.U32 R7, R4, 0x10000, RZ ;  /* 0x0001000004077824 */ /* 0x000fe200078e00ff */
[----:B-1----:R-:W-:Y:S04]  /*0080*/  STG.E desc[UR4][R2.64], R5 ;  /* 0x0000000502007986 */ /* 0x002fe8000c101904 */
[----:B------:R-:W-:Y:S01]  /*0090*/  STG.E desc[UR4][R2.64+0x4], R7 ;  /* 0x0000040702007986 */ /* 0x000fe2000c101904 */
[----:B------:R-:W-:Y:S05]  /*00a0*/  EXIT ;  /* 0x000000000000794d */ /* 0x000fea0003800000 */
.L_x_31:
        /* <DEDUP_REMOVED lines=13> */
.L_x_90:


//--------------------- .text._Z5hmax2Pf14__nv_bfloat162S0_ --------------------------
	.section	.text._Z5hmax2Pf14__nv_bfloat162S0_,"ax",@progbits
	.align	128
        .global         _Z5hmax2Pf14__nv_bfloat162S0_
        .type           _Z5hmax2Pf14__nv_bfloat162S0_,@function
        .size           _Z5hmax2Pf14__nv_bfloat162S0_,(.L_x_91 - _Z5hmax2Pf14__nv_bfloat162S0_)
        .other          _Z5hmax2Pf14__nv_bfloat162S0_,@"STO_CUDA_ENTRY STV_DEFAULT"
_Z5hmax2Pf14__nv_bfloat162S0_:
.text._Z5hmax2Pf14__nv_bfloat162S0_:
[----:B------:R-:W-:Y:S08]  /*0000*/  LDC R1, c[0x0][0x37c] ;  /* 0x0000df00ff017b82 */ /* 0x000ff00000000800 */
[----:B------:R-:W0:Y:S01]  /*0010*/  LDC.64 R4, c[0x0][0x388] ;  /* 0x0000e200ff047b82 */ /* 0x000e220000000a00 */
[----:B------:R-:W1:Y:S07]  /*0020*/  LDCU.64 UR4, c[0x0][0x358] ;  /* 0x00006b00ff0477ac */ /* 0x000e6e0008000a00 */
[----:B------:R-:W1:Y:S01]  /*0030*/  LDC.64 R2, c[0x0][0x380] ;  /* 0x0000e000ff027b82 */ /* 0x000e620000000a00 */
[----:B0-----:R-:W-:-:S05]  /*0040*/  HMNMX2.BF16_V2 R0, R4, R5, !PT ;  /* 0x0000000504007240 */ /* 0x001fca0007a00000 */
[C---:B------:R-:W-:Y:S01]  /*0050*/  PRMT R4, R0.reuse, 0x7632, R4 ;  /* 0x0000763200047816 */ /* 0x040fe20000000004 */
[----:B------:R-:W-:-:S04]  /*0060*/  IMAD.U32 R5, R0, 0x10000, RZ ;  /* 0x0001000000057824 */ /* 0x000fc800078e00ff */
[----:B------:R-:W-:Y:S01]  /*0070*/  IMAD.U32 R7, R4, 0x10000, RZ ;  /* 0x0001000004077824 */ /* 0x000fe200078e00ff */
[----:B-1----:R-:W-:Y:S04]  /*0080*/  STG.E desc[UR4][R2.64], R5 ;  /* 0x0000000502007986 */ /* 0x002fe8000c101904 */
[----:B------:R-:W-:Y:S01]  /*0090*/  STG.E desc[UR4][R2.64+0x4], R7 ;  /* 0x0000040702007986 */ /* 0x000fe2000c101904 */
[----:B------:R-:W-:Y:S05]  /*00a0*/  EXIT ;  /* 0x000000000000794d */ /* 0x000fea0003800000 */
.L_x_32:
        /* <DEDUP_REMOVED lines=13> */
.L_x_91:


//--------------------- .text._Z5hltu2Pf14__nv_bfloat162S0_ --------------------------
	.section	.text._Z5hltu2Pf14__nv_bfloat162S0_,"ax",@progbits
	.align	128
        .global         _Z5hltu2Pf14__nv_bfloat162S0_
        .type           _Z5hltu2Pf14__nv_bfloat162S0_,@function
        .size           _Z5hltu2Pf14__nv_bfloat162S0_,(.L_x_92 - _Z5hltu2Pf14__nv_bfloat162S0_)
        .other          _Z5hltu2Pf14__nv_bfloat162S0_,@"STO_CUDA_ENTRY STV_DEFAULT"
_Z5hltu2Pf14__nv_bfloat162S0_:
.text._Z5hltu2Pf14__nv_bfloat162S0_:
[----:B------:R-:W-:Y:S08]  /*0000*/  LDC R1, c[0x0][0x37c] ;  /* 0x0000df00ff017b82 */ /* 0x000ff00000000800 */
[----:B------:R-:W0:Y:S01]  /*0010*/  LDC.64 R4, c[0x0][0x388] ;  /* 0x0000e200ff047b82 */ /* 0x000e220000000a00 */
[----:B------:R-:W1:Y:S07]  /*0020*/  LDCU.64 UR4, c[0x0][0x358] ;  /* 0x00006b00ff0477ac */ /* 0x000e6e0008000a00 */
[----:B------:R-:W1:Y:S01]  /*0030*/  LDC.64 R2, c[0x0][0x380] ;  /* 0x0000e000ff027b82 */ /* 0x000e620000000a00 */
[----:B0-----:R-:W-:-:S05]  /*0040*/  HSET2.BF16_V2.BF.LTU.AND R0, R4, R5, PT ;  /* 0x0000000504007233 */ /* 0x001fca0003809082 */
[C---:B------:R-:W-:Y:S01]  /*0050*/  PRMT R4, R0.reuse, 0x7632, R4 ;  /* 0x0000763200047816 */ /* 0x040fe20000000004 */
[----:B------:R-:W-:-:S04]  /*0060*/  IMAD.U32 R5, R0, 0x10000, RZ ;  /* 0x0001000000057824 */ /* 0x000fc800078e00ff */
[----:B------:R-:W-:Y:S01]  /*0070*/  IMAD.U32 R7, R4, 0x10000, RZ ;  /* 0x0001000004077824 */ /* 0x000fe200078e00ff */
[----:B-1----:R-:W-:Y:S04]  /*0080*/  STG.E desc[UR4][R2.64], R5 ;  /* 0x0000000502007986 */ /* 0x002fe8000c101904 */
[----:B------:R-:W-:Y:S01]  /*0090*/  STG.E desc[UR4][R2.64+0x4], R7 ;  /* 0x0000040702007986 */ /* 0x000fe2000c101904 */
[----:B------:R-:W-:Y:S05]  /*00a0*/  EXIT ;  /* 0x000000000000794d */ /* 0x000fea0003800000 */
.L_x_33:
        /* <DEDUP_REMOVED lines=13> */
.L_x_92:


//--------------------- .text._Z4hlt2Pf14__nv_bfloat162S0_ --------------------------
	.section	.text._Z4hlt2Pf14__nv_bfloat162S0_,"ax",@progbits
	.align	128
        .global         _Z4hlt2Pf14__nv_bfloat162S0_
        .type           _Z4hlt2Pf14__nv_bfloat162S0_,@function
        .size           _Z4hlt2Pf14__nv_bfloat162S0_,(.L_x_93 - _Z4hlt2Pf14__nv_bfloat162S0_)
        .other          _Z4hlt2Pf14__nv_bfloat162S0_,@"STO_CUDA_ENTRY STV_DEFAULT"
_Z4hlt2Pf14__nv_bfloat162S0_:
.text._Z4hlt2Pf14__nv_bfloat162S0_:
[----:B------:R-:W-:Y:S08]  /*0000*/  LDC R1, c[0x0][0x37c] ;  /* 0x0000df00ff017b82 */ /* 0x000ff00000000800 */
[----:B------:R-:W0:Y:S01]  /*0010*/  LDC.64 R4, c[0x0][0x388] ;  /* 0x0000e200ff047b82 */ /* 0x000e220000000a00 */
[----:B------:R-:W1:Y:S07]  /*0020*/  LDCU.64 UR4, c[0x0][0x358] ;  /* 0x00006b00ff0477ac */ /* 0x000e6e0008000a00 */
[----:B------:R-:W1:Y:S01]  /*0030*/  LDC.64 R2, c[0x0][0x380] ;  /* 0x0000e000ff027b82 */ /* 0x000e620000000a00 */
[----:B0-----:R-:W-:-:S05]  /*0040*/  HSET2.BF16_V2.BF.LT.AND R0, R4, R5, PT ;  /* 0x0000000504007233 */ /* 0x001fca0003801082 */
[C---:B------:R-:W-:Y:S01]  /*0050*/  PRMT R4, R0.reuse, 0x7632, R4 ;  /* 0x0000763200047816 */ /* 0x040fe20000000004 */
[----:B------:R-:W-:-:S04]  /*0060*/  IMAD.U32 R5, R0, 0x10000, RZ ;  /* 0x0001000000057824 */ /* 0x000fc800078e00ff */
[----:B------:R-:W-:Y:S01]  /*0070*/  IMAD.U32 R7, R4, 0x10000, RZ ;  /* 0x0001000004077824 */ /* 0x000fe200078e00ff */
[----:B-1----:R-:W-:Y:S04]  /*0080*/  STG.E desc[UR4][R2.64], R5 ;  /* 0x0000000502007986 */ /* 0x002fe8000c101904 */
[----:B------:R-:W-:Y:S01]  /*0090*/  STG.E desc[UR4][R2.64+0x4], R7 ;  /* 0x0000040702007986 */ /* 0x000fe2000c101904 */
[----:B------:R-:W-:Y:S05]  /*00a0*/  EXIT ;  /* 0x000000000000794d */ /* 0x000fea0003800000 */
.L_x_34:
        /* <DEDUP_REMOVED lines=13> */
.L_x_93:


//--------------------- .text._Z5hleu2Pf14__nv_bfloat162S0_ --------------------------
	.section	.text._Z5hleu2Pf14__nv_bfloat162S0_,"ax",@progbits
	.align	128
        .global         _Z5hleu2Pf14__nv_bfloat162S0_
        .type           _Z5hleu2Pf14__nv_bfloat162S0_,@function
        .size           _Z5hleu2Pf14__nv_bfloat162S0_,(.L_x_94 - _Z5hleu2Pf14__nv_bfloat162S0_)
        .other          _Z5hleu2Pf14__nv_bfloat162S0_,@"STO_CUDA_ENTRY STV_DEFAULT"
_Z5hleu2Pf14__nv_bfloat162S0_:
.text._Z5hleu2Pf14__nv_bfloat162S0_:
[----:B------:R-:W-:Y:S08]  /*0000*/  LDC R1, c[0x0][0x37c] ;  /* 0x0000df00ff017b82 */ /* 0x000ff00000000800 */
[----:B------:R-:W0:Y:S01]  /*0010*/  LDC.64 R4, c[0x0][0x388] ;  /* 0x0000e200ff047b82 */ /* 0x000e220000000a00 */
[----:B------:R-:W1:Y:S07]  /*0020*/  LDCU.64 UR4, c[0x0][0x358] ;  /* 0x00006b00ff0477ac */ /* 0x000e6e0008000a00 */
[----:B------:R-:W1:Y:S01]  /*0030*/  LDC.64 R2, c[0x0][0x380] ;  /* 0x0000e000ff027b82 */ /* 0x000e620000000a00 */
[----:B0-----:R-:W-:-:S05]  /*0040*/  HSET2.BF16_V2.BF.LEU.AND R0, R4, R5, PT ;  /* 0x0000000504007233 */ /* 0x001fca000380b082 */
[C---:B------:R-:W-:Y:S01]  /*0050*/  PRMT R4, R0.reuse, 0x7632, R4 ;  /* 0x0000763200047816 */ /* 0x040fe20000000004 */
[----:B------:R-:W-:-:S04]  /*0060*/  IMAD.U32 R5, R0, 0x10000, RZ ;  /* 0x0001000000057824 */ /* 0x000fc800078e00ff */
[----:B------:R-:W-:Y:S01]  /*0070*/  IMAD.U32 R7, R4, 0x10000, RZ ;  /* 0x0001000004077824 */ /* 0x000fe200078e00ff */
[----:B-1----:R-:W-:Y:S04]  /*0080*/  STG.E desc[UR4][R2.64], R5 ;  /* 0x0000000502007986 */ /* 0x002fe8000c101904 */
[----:B------:R-:W-:Y:S01]  /*0090*/  STG.E desc[UR4][R2.64+0x4], R7 ;  /* 0x0000040702007986 */ /* 0x000fe2000c101904 */
[----:B------:R-:W-:Y:S05]  /*00a0*/  EXIT ;  /* 0x000000000000794d */ /* 0x000fea0003800000 */
.L_x_35:
        /* <DEDUP_REMOVED lines=13> */
.L_x_94:


//--------------------- .text._Z4hle2Pf14__nv_bfloat162S0_ --------------------------
	.section	.text._Z4hle2Pf14__nv_bfloat162S0_,"ax",@progbits
	.align	128
        .global         _Z4hle2Pf14__nv_bfloat162S0_
        .type           _Z4hle2Pf14__nv_bfloat162S0_,@function
        .size           _Z4hle2Pf14__nv_bfloat162S0_,(.L_x_95 - _Z4hle2Pf14__nv_bfloat162S0_)
        .other          _Z4hle2Pf14__nv_bfloat162S0_,@"STO_CUDA_ENTRY STV_DEFAULT"
_Z4hle2Pf14__nv_bfloat162S0_:
.text._Z4hle2Pf14__nv_bfloat162S0_:
[----:B------:R-:W-:Y:S08]  /*0000*/  LDC R1, c[0x0][0x37c] ;  /* 0x0000df00ff017b82 */ /* 0x000ff00000000800 */
[----:B------:R-:W0:Y:S01]  /*0010*/  LDC.64 R4, c[0x0][0x388] ;  /* 0x0000e200ff047b82 */ /* 0x000e220000000a00 */
[----:B------:R-:W1:Y:S07]  /*0020*/  LDCU.64 UR4, c[0x0][0x358] ;  /* 0x00006b00ff0477ac */ /* 0x000e6e0008000a00 */
[----:B------:R-:W1:Y:S01]  /*0030*/  LDC.64 R2, c[0x0][0x380] ;  /* 0x0000e000ff027b82 */ /* 0x000e620000000a00 */
[----:B0-----:R-:W-:-:S05]  /*0040*/  HSET2.BF16_V2.BF.LE.AND R0, R4, R5, PT ;  /* 0x0000000504007233 */ /* 0x001fca0003803082 */
[C---:B------:R-:W-:Y:S01]  /*0050*/  PRMT R4, R0.reuse, 0x7632, R4 ;  /* 0x0000763200047816 */ /* 0x040fe20000000004 */
[----:B------:R-:W-:-:S04]  /*0060*/  IMAD.U32 R5, R0, 0x10000, RZ ;  /* 0x0001000000057824 */ /* 0x000fc800078e00ff */
[----:B------:R-:W-:Y:S01]  /*0070*/  IMAD.U32 R7, R4, 0x10000, RZ ;  /* 0x0001000004077824 */ /* 0x000fe200078e00ff */
[----:B-1----:R-:W-:Y:S04]  /*0080*/  STG.E desc[UR4][R2.64], R5 ;  /* 0x0000000502007986 */ /* 0x002fe8000c101904 */
[----:B------:R-:W-:Y:S01]  /*0090*/  STG.E desc[UR4][R2.64+0x4], R7 ;  /* 0x0000040702007986 */ /* 0x000fe2000c101904 */
[----:B------:R-:W-:Y:S05]  /*00a0*/  EXIT ;  /* 0x000000000000794d */ /* 0x000fea0003800000 */
.L_x_36:
        /* <DEDUP_REMOVED lines=13> */
.L_x_95:


//--------------------- .text._Z7hisnan2Pf14__nv_bfloat162 --------------------------
	.section	.text._Z7hisnan2Pf14__nv_bfloat162,"ax",@progbits
	.align	128
        .global         _Z7hisnan2Pf14__nv_bfloat162
        .type           _Z7hisnan2Pf14__nv_bfloat162,@function
        .size           _Z7hisnan2Pf14__nv_bfloat162,(.L_x_96 - _Z7hisnan2Pf14__nv_bfloat162)
        .other          _Z7hisnan2Pf14__nv_bfloat162,@"STO_CUDA_ENTRY STV_DEFAULT"
_Z7hisnan2Pf14__nv_bfloat162:
.text._Z7hisnan2Pf14__nv_bfloat162:
[----:B------:R-:W-:Y:S08]  /*0000*/  LDC R1, c[0x0][0x37c] ;  /* 0x0000df00ff017b82 */ /* 0x000ff00000000800 */
[----:B------:R-:W0:Y:S01]  /*0010*/  LDC R0, c[0x0][0x388] ;  /* 0x0000e200ff007b82 */ /* 0x000e220000000800 */
[----:B------:R-:W1:Y:S07]  /*0020*/  LDCU.64 UR4, c[0x0][0x358] ;  /* 0x00006b00ff0477ac */ /* 0x000e6e0008000a00 */
[----:B------:R-:W1:Y:S01]  /*0030*/  LDC.64 R2, c[0x0][0x380] ;  /* 0x0000e000ff027b82 */ /* 0x000e620000000a00 */
[----:B0-----:R-:W-:-:S05]  /*0040*/  HSET2.BF16_V2.BF.NAN.AND R0, R0, R0, PT ;  /* 0x0000000000007233 */ /* 0x001fca0003808082 */
[C---:B------:R-:W-:Y:S01]  /*0050*/  PRMT R4, R0.reuse, 0x7632, R4 ;  /* 0x0000763200047816 */ /* 0x040fe20000000004 */
[----:B------:R-:W-:-:S04]  /*0060*/  IMAD.U32 R5, R0, 0x10000, RZ ;  /* 0x0001000000057824 */ /* 0x000fc800078e00ff */
[----:B------:R-:W-:Y:S01]  /*0070*/  IMAD.U32 R7, R4, 0x10000, RZ ;  /* 0x0001000004077824 */ /* 0x000fe200078e00ff */
[----:B-1----:R-:W-:Y:S04]  /*0080*/  STG.E desc[UR4][R2.64], R5 ;  /* 0x0000000502007986 */ /* 0x002fe8000c101904 */
[----:B------:R-:W-:Y:S01]  /*0090*/  STG.E desc[UR4][R2.64+0x4], R7 ;  /* 0x0000040702007986 */ /* 0x000fe2000c101904 */
[----:B------:R-:W-:Y:S05]  /*00a0*/  EXIT ;  /* 0x000000000000794d */ /* 0x000fea0003800000 */
.L_x_37:
        /* <DEDUP_REMOVED lines=13> */
.L_x_96:


//--------------------- .text._Z5hgtu2Pf14__nv_bfloat162S0_ --------------------------
	.section	.text._Z5hgtu2Pf14__nv_bfloat162S0_,"ax",@progbits
	.align	128
        .global         _Z5hgtu2Pf14__nv_bfloat162S0_
        .type           _Z5hgtu2Pf14__nv_bfloat162S0_,@function
        .size           _Z5hgtu2Pf14__nv_bfloat162S0_,(.L_x_97 - _Z5hgtu2Pf14__nv_bfloat162S0_)
        .other          _Z5hgtu2Pf14__nv_bfloat162S0_,@"STO_CUDA_ENTRY STV_DEFAULT"
_Z5hgtu2Pf14__nv_bfloat162S0_:
.text._Z5hgtu2Pf14__nv_bfloat162S0_:
[----:B------:R-:W-:Y:S08]  /*0000*/  LDC R1, c[0x0][0x37c] ;  /* 0x0000df00ff017b82 */ /* 0x000ff00000000800 */
[----:B------:R-:W0:Y:S01]  /*0010*/  LDC.64 R4, c[0x0][0x388] ;  /* 0x0000e200ff047b82 */ /* 0x000e220000000a00 */
[----:B------:R-:W1:Y:S07]  /*0020*/  LDCU.64 UR4, c[0x0][0x358] ;  /* 0x00006b00ff0477ac */ /* 0x000e6e0008000a00 */
[----:B------:R-:W1:Y:S01]  /*0030*/  LDC.64 R2, c[0x0][0x380] ;  /* 0x0000e000ff027b82 */ /* 0x000e620000000a00 */
[----:B0-----:R-:W-:-:S05]  /*0040*/  HSET2.BF16_V2.BF.GTU.AND R0, R4, R5, PT ;  /* 0x0000000504007233 */ /* 0x001fca000380c082 */
[C---:B------:R-:W-:Y:S01]  /*0050*/  PRMT R4, R0.reuse, 0x7632, R4 ;  /* 0x0000763200047816 */ /* 0x040fe20000000004 */
[----:B------:R-:W-:-:S04]  /*0060*/  IMAD.U32 R5, R0, 0x10000, RZ ;  /* 0x0001000000057824 */ /* 0x000fc800078e00ff */
[----:B------:R-:W-:Y:S01]  /*0070*/  IMAD.U32 R7, R4, 0x10000, RZ ;  /* 0x0001000004077824 */ /* 0x000fe200078e00ff */
[----:B-1----:R-:W-:Y:S04]  /*0080*/  STG.E desc[UR4][R2.64], R5 ;  /* 0x0000000502007986 */ /* 0x002fe8000c101904 */
[----:B------:R-:W-:Y:S01]  /*0090*/  STG.E desc[UR4][R2.64+0x4], R7 ;  /* 0x0000040702007986 */ /* 0x000fe2000c101904 */
[----:B------:R-:W-:Y:S05]  /*00a0*/  EXIT ;  /* 0x000000000000794d */ /* 0x000fea0003800000 */
.L_x_38:
        /* <DEDUP_REMOVED lines=13> */
.L_x_97:


//--------------------- .text._Z4hgt2Pf14__nv_bfloat162S0_ --------------------------
	.section	.text._Z4hgt2Pf14__nv_bfloat162S0_,"ax",@progbits
	.align	128
        .global         _Z4hgt2Pf14__nv_bfloat162S0_
        .type           _Z4hgt2Pf14__nv_bfloat162S0_,@function
        .size           _Z4hgt2Pf14__nv_bfloat162S0_,(.L_x_98 - _Z4hgt2Pf14__nv_bfloat162S0_)
        .other          _Z4hgt2Pf14__nv_bfloat162S0_,@"STO_CUDA_ENTRY STV_DEFAULT"
_Z4hgt2Pf14__nv_bfloat162S0_:
.text._Z4hgt2Pf14__nv_bfloat162S0_:
[----:B------:R-:W-:Y:S08]  /*0000*/  LDC R1, c[0x0][0x37c] ;  /* 0x0000df00ff017b82 */ /* 0x000ff00000000800 */
[----:B------:R-:W0:Y:S01]  /*0010*/  LDC.64 R4, c[0x0][0x388] ;  /* 0x0000e200ff047b82 */ /* 0x000e220000000a00 */
[----:B------:R-:W1:Y:S07]  /*0020*/  LDCU.64 UR4, c[0x0][0x358] ;  /* 0x00006b00ff0477ac */ /* 0x000e6e0008000a00 */
[----:B------:R-:W1:Y:S01]  /*0030*/  LDC.64 R2, c[0x0][0x380] ;  /* 0x0000e000ff027b82 */ /* 0x000e620000000a00 */
[----:B0-----:R-:W-:-:S05]  /*0040*/  HSET2.BF16_V2.BF.GT.AND R0, R4, R5, PT ;  /* 0x0000000504007233 */ /* 0x001fca0003804082 */
[C---:B------:R-:W-:Y:S01]  /*0050*/  PRMT R4, R0.reuse, 0x7632, R4 ;  /* 0x0000763200047816 */ /* 0x040fe20000000004 */
[----:B------:R-:W-:-:S04]  /*0060*/  IMAD.U32 R5, R0, 0x10000, RZ ;  /* 0x0001000000057824 */ /* 0x000fc800078e00ff */
[----:B------:R-:W-:Y:S01]  /*0070*/  IMAD.U32 R7, R4, 0x10000, RZ ;  /* 0x0001000004077824 */ /* 0x000fe200078e00ff */
[----:B-1----:R-:W-:Y:S04]  /*0080*/  STG.E desc[UR4][R2.64], R5 ;  /* 0x0000000502007986 */ /* 0x002fe8000c101904 */
[----:B------:R-:W-:Y:S01]  /*0090*/  STG.E desc[UR4][R2.64+0x4], R7 ;  /* 0x0000040702007986 */ /* 0x000fe2000c101904 */
[----:B------:R-:W-:Y:S05]  /*00a0*/  EXIT ;  /* 0x000000000000794d */ /* 0x000fea0003800000 */
.L_x_39:
        /* <DEDUP_REMOVED lines=13> */
.L_x_98:


//--------------------- .text._Z5hgeu2Pf14__nv_bfloat162S0_ --------------------------
	.section	.text._Z5hgeu2Pf14__nv_bfloat162S0_,"ax",@progbits
	.align	128
        .global         _Z5hgeu2Pf14__nv_bfloat162S0_
        .type           _Z5hgeu2Pf14__nv_bfloat162S0_,@function
        .size           _Z5hgeu2Pf14__nv_bfloat162S0_,(.L_x_99 - _Z5hgeu2Pf14__nv_bfloat162S0_)
        .other          _Z5hgeu2Pf14__nv_bfloat162S0_,@"STO_CUDA_ENTRY STV_DEFAULT"
_Z5hgeu2Pf14__nv_bfloat162S0_:
.text._Z5hgeu2Pf14__nv_bfloat162S0_:
[----:B------:R-:W-:Y:S08]  /*0000*/  LDC R1, c[0x0][0x37c] ;  /* 0x0000df00ff017b82 */ /* 0x000ff00000000800 */
[----:B------:R-:W0:Y:S01]  /*0010*/  LDC.64 R4, c[0x0][0x388] ;  /* 0x0000e200ff047b82 */ /* 0x000e220000000a00 */
[----:B------:R-:W1:Y:S07]  /*0020*/  LDCU.64 UR4, c[0x0][0x358] ;  /* 0x00006b00ff0477ac */ /* 0x000e6e0008000a00 */
[----:B------:R-:W1:Y:S01]  /*0030*/  LDC.64 R2, c[0x0][0x380] ;  /* 0x0000e000ff027b82 */ /* 0x000e620000000a00 */
[----:B0-----:R-:W-:-:S05]  /*0040*/  HSET2.BF16_V2.BF.GEU.AND R0, R4, R5, PT ;  /* 0x0000000504007233 */ /* 0x001fca000380e082 */
[C---:B------:R-:W-:Y:S01]  /*0050*/  PRMT R4, R0.reuse, 0x7632, R4 ;  /* 0x0000763200047816 */ /* 0x040fe20000000004 */
[----:B------:R-:W-:-:S04]  /*0060*/  IMAD.U32 R5, R0, 0x10000, RZ ;  /* 0x0001000000057824 */ /* 0x000fc800078e00ff */
[----:B------:R-:W-:Y:S01]  /*0070*/  IMAD.U32 R7, R4, 0x10000, RZ ;  /* 0x0001000004077824 */ /* 0x000fe200078e00ff */
[----:B-1----:R-:W-:Y:S04]  /*0080*/  STG.E desc[UR4][R2.64], R5 ;  /* 0x0000000502007986 */ /* 0x002fe8000c101904 */
[----:B------:R-:W-:Y:S01]  /*0090*/  STG.E desc[UR4][R2.64+0x4], R7 ;  /* 0x0000040702007986 */ /* 0x000fe2000c101904 */
[----:B------:R-:W-:Y:S05]  /*00a0*/  EXIT ;  /* 0x000000000000794d */ /* 0x000fea0003800000 */
.L_x_40:
        /* <DEDUP_REMOVED lines=13> */
.L_x_99:


//--------------------- .text._Z4hge2Pf14__nv_bfloat162S0_ --------------------------
	.section	.text._Z4hge2Pf14__nv_bfloat162S0_,"ax",@progbits
	.align	128
        .global         _Z4hge2Pf14__nv_bfloat162S0_
        .type           _Z4hge2Pf14__nv_bfloat162S0_,@function
        .size           _Z4hge2Pf14__nv_bfloat162S0_,(.L_x_100 - _Z4hge2Pf14__nv_bfloat162S0_)
        .other          _Z4hge2Pf14__nv_bfloat162S0_,@"STO_CUDA_ENTRY STV_DEFAULT"
_Z4hge2Pf14__nv_bfloat162S0_:
.text._Z4hge2Pf14__nv_bfloat162S0_:
[----:B------:R-:W-:Y:S08]  /*0000*/  LDC R1, c[0x0][0x37c] ;  /* 0x0000df00ff017b82 */ /* 0x000ff00000000800 */
[----:B------:R-:W0:Y:S01]  /*0010*/  LDC.64 R4, c[0x0][0x388] ;  /* 0x0000e200ff047b82 */ /* 0x000e220000000a00 */
[----:B------:R-:W1:Y:S07]  /*0020*/  LDCU.64 UR4, c[0x0][0x358] ;  /* 0x00006b00ff0477ac */ /* 0x000e6e0008000a00 */
[----:B------:R-:W1:Y:S01]  /*0030*/  LDC.64 R2, c[0x0][0x380] ;  /* 0x0000e000ff027b82 */ /* 0x000e620000000a00 */
[----:B0-----:R-:W-:-:S05]  /*0040*/  HSET2.BF16_V2.BF.GE.AND R0, R4, R5, PT ;  /* 0x0000000504007233 */ /* 0x001fca0003806082 */
[C---:B------:R-:W-:Y:S01]  /*0050*/  PRMT R4, R0.reuse, 0x7632, R4 ;  /* 0x0000763200047816 */ /* 0x040fe20000000004 */
[----:B------:R-:W-:-:S04]  /*0060*/  IMAD.U32 R5, R0, 0x10000, RZ ;  /* 0x0001000000057824 */ /* 0x000fc800078e00ff */
[----:B------:R-:W-:Y:S01]  /*0070*/  IMAD.U32 R7, R4, 0x10000, RZ ;  /* 0x0001000004077824 */ /* 0x000fe200078e00ff */
[----:B-1----:R-:W-:Y:S04]  /*0080*/  STG.E desc[UR4][R2.64], R5 ;  /* 0x0000000502007986 */ /* 0x002fe8000c101904 */
[----:B------:R-:W-:Y:S01]  /*0090*/  STG.E desc[UR4][R2.64+0x4], R7 ;  /* 0x0000040702007986 */ /* 0x000fe2000c101904 */
[----:B------:R-:W-:Y:S05]  /*00a0*/  EXIT ;  /* 0x000000000000794d */ /* 0x000fea0003800000 */
.L_x_41:
        /* <DEDUP_REMOVED lines=13> */
.L_x_100:


//--------------------- .text._Z5hequ2Pf14__nv_bfloat162S0_ --------------------------
	.section	.text._Z5hequ2Pf14__nv_bfloat162S0_,"ax",@progbits
	.align	128
        .global         _Z5hequ2Pf14__nv_bfloat162S0_
        .type           _Z5hequ2Pf14__nv_bfloat162S0_,@function
        .size           _Z5hequ2Pf14__nv_bfloat162S0_,(.L_x_101 - _Z5hequ2Pf14__nv_bfloat162S0_)
        .other          _Z5hequ2Pf14__nv_bfloat162S0_,@"STO_CUDA_ENTRY STV_DEFAULT"
_Z5hequ2Pf14__nv_bfloat162S0_:
.text._Z5hequ2Pf14__nv_bfloat162S0_:
[----:B------:R-:W-:Y:S08]  /*0000*/  LDC R1, c[0x0][0x37c] ;  /* 0x0000df00ff017b82 */ /* 0x000ff00000000800 */
[----:B------:R-:W0:Y:S01]  /*0010*/  LDC.64 R4, c[0x0][0x388] ;  /* 0x0000e200ff047b82 */ /* 0x000e220000000a00 */
[----:B------:R-:W1:Y:S07]  /*0020*/  LDCU.64 UR4, c[0x0][0x358] ;  /* 0x00006b00ff0477ac */ /* 0x000e6e0008000a00 */
[----:B------:R-:W1:Y:S01]  /*0030*/  LDC.64 R2, c[0x0][0x380] ;  /* 0x0000e000ff027b82 */ /* 0x000e620000000a00 */
[----:B0-----:R-:W-:-:S05]  /*0040*/  HSET2.BF16_V2.BF.EQU.AND R0, R4, R5, PT ;  /* 0x0000000504007233 */ /* 0x001fca000380a082 */
[C---:B------:R-:W-:Y:S01]  /*0050*/  PRMT R4, R0.reuse, 0x7632, R4 ;  /* 0x0000763200047816 */ /* 0x040fe20000000004 */
[----:B------:R-:W-:-:S04]  /*0060*/  IMAD.U32 R5, R0, 0x10000, RZ ;  /* 0x0001000000057824 */ /* 0x000fc800078e00ff */
[----:B------:R-:W-:Y:S01]  /*0070*/  IMAD.U32 R7, R4, 0x10000, RZ ;  /* 0x0001000004077824 */ /* 0x000fe200078e00ff */
[----:B-1----:R-:W-:Y:S04]  /*0080*/  STG.E desc[UR4][R2.64], R5 ;  /* 0x0000000502007986 */ /* 0x002fe8000c101904 */
[----:B------:R-:W-:Y:S01]  /*0090*/  STG.E desc[UR4][R2.64+0x4], R7 ;  /* 0x0000040702007986 */ /* 0x000fe2000c101904 */
[----:B------:R-:W-:Y:S05]  /*00a0*/  EXIT ;  /* 0x000000000000794d */ /* 0x000fea0003800000 */
.L_x_42:
        /* <DEDUP_REMOVED lines=13> */
.L_x_101:


//--------------------- .text._Z4heq2Pf14__nv_bfloat162S0_ --------------------------
	.section	.text._Z4heq2Pf14__nv_bfloat162S0_,"ax",@progbits
	.align	128
        .global         _Z4heq2Pf14__nv_bfloat162S0_
        .type           _Z4heq2Pf14__nv_bfloat162S0_,@function
        .size           _Z4heq2Pf14__nv_bfloat162S0_,(.L_x_102 - _Z4heq2Pf14__nv_bfloat162S0_)
        .other          _Z4heq2Pf14__nv_bfloat162S0_,@"STO_CUDA_ENTRY STV_DEFAULT"
_Z4heq2Pf14__nv_bfloat162S0_:
.text._Z4heq2Pf14__nv_bfloat162S0_:
[----:B------:R-:W-:Y:S08]  /*0000*/  LDC R1, c[0x0][0x37c] ;  /* 0x0000df00ff017b82 */ /* 0x000ff00000000800 */
[----:B------:R-:W0:Y:S01]  /*0010*/  LDC.64 R4, c[0x0][0x388] ;  /* 0x0000e200ff047b82 */ /* 0x000e220000000a00 */
[----:B------:R-:W1:Y:S07]  /*0020*/  LDCU.64 UR4, c[0x0][0x358] ;  /* 0x00006b00ff0477ac */ /* 0x000e6e0008000a00 */
[----:B------:R-:W1:Y:S01]  /*0030*/  LDC.64 R2, c[0x0][0x380] ;  /* 0x0000e000ff027b82 */ /* 0x000e620000000a00 */
[----:B0-----:R-:W-:-:S05]  /*0040*/  HSET2.BF16_V2.BF.EQ.AND R0, R4, R5, PT ;  /* 0x0000000504007233 */ /* 0x001fca0003802082 */
[C---:B------:R-:W-:Y:S01]  /*0050*/  PRMT R4, R0.reuse, 0x7632, R4 ;  /* 0x0000763200047816 */ /* 0x040fe20000000004 */
[----:B------:R-:W-:-:S04]  /*0060*/  IMAD.U32 R5, R0, 0x10000, RZ ;  /* 0x0001000000057824 */ /* 0x000fc800078e00ff */
[----:B------:R-:W-:Y:S01]  /*0070*/  IMAD.U32 R7, R4, 0x10000, RZ ;  /* 0x0001000004077824 */ /* 0x000fe200078e00ff */
[----:B-1----:R-:W-:Y:S04]  /*0080*/  STG.E desc[UR4][R2.64], R5 ;  /* 0x0000000502007986 */ /* 0x002fe8000c101904 */
[----:B------:R-:W-:Y:S01]  /*0090*/  STG.E desc[UR4][R2.64+0x4], R7 ;  /* 0x0000040702007986 */ /* 0x000fe2000c101904 */
[----:B------:R-:W-:Y:S05]  /*00a0*/  EXIT ;  /* 0x000000000000794d */ /* 0x000fea0003800000 */
.L_x_43:
        /* <DEDUP_REMOVED lines=13> */
.L_x_102:


//--------------------- .text._Z6hbneu2Pb14__nv_bfloat162S0_ --------------------------
	.section	.text._Z6hbneu2Pb14__nv_bfloat162S0_,"ax",@progbits
	.align	128
        .global         _Z6hbneu2Pb14__nv_bfloat162S0_
        .type           _Z6hbneu2Pb14__nv_bfloat162S0_,@function
        .size           _Z6hbneu2Pb14__nv_bfloat162S0_,(.L_x_103 - _Z6hbneu2Pb14__nv_bfloat162S0_)
        .other          _Z6hbneu2Pb14__nv_bfloat162S0_,@"STO_CUDA_ENTRY STV_DEFAULT"
_Z6hbneu2Pb14__nv_bfloat162S0_:
.text._Z6hbneu2Pb14__nv_bfloat162S0_:
[----:B------:R-:W-:Y:S08]  /*0000*/  LDC R1, c[0x0][0x37c] ;  /* 0x0000df00ff017b82 */ /* 0x000ff00000000800 */
[----:B------:R-:W0:Y:S01]  /*0010*/  LDC.64 R4, c[0x0][0x388] ;  /* 0x0000e200ff047b82 */ /* 0x000e220000000a00 */
[----:B------:R-:W1:Y:S07]  /*0020*/  LDCU.64 UR4, c[0x0][0x358] ;  /* 0x00006b00ff0477ac */ /* 0x000e6e0008000a00 */
[----:B------:R-:W1:Y:S01]  /*0030*/  LDC.64 R2, c[0x0][0x380] ;  /* 0x0000e000ff027b82 */ /* 0x000e620000000a00 */
[----:B0-----:R-:W-:-:S05]  /*0040*/  HSET2.BF16_V2.BF.NEU.AND R0, R4, R5, PT ;  /* 0x0000000504007233 */ /* 0x001fca000380d082 */
[----:B------:R-:W-:-:S04]  /*0050*/  ISETP.NE.AND P0, PT, R0, 0x3f803f80, PT ;  /* 0x3f803f800000780c */ /* 0x000fc80003f05270 */
[----:B------:R-:W-:-:S05]  /*0060*/  SEL R5, RZ, 0x1, P0 ;  /* 0x00000001ff057807 */ /* 0x000fca0000000000 */
[----:B-1----:R-:W-:Y:S01]  /*0070*/  STG.E.U8 desc[UR4][R2.64], R5 ;  /* 0x0000000502007986 */ /* 0x002fe2000c101104 */
[----:B------:R-:W-:Y:S05]  /*0080*/  EXIT ;  /* 0x000000000000794d */ /* 0x000fea0003800000 */
.L_x_44:
        /* <DEDUP_REMOVED lines=15> */
.L_x_103:


//--------------------- .text._Z5hbne2Pb14__nv_bfloat162S0_ --------------------------
	.section	.text._Z5hbne2Pb14__nv_bfloat162S0_,"ax",@progbits
	.align	128
        .global         _Z5hbne2Pb14__nv_bfloat162S0_
        .type           _Z5hbne2Pb14__nv_bfloat162S0_,@function
        .size           _Z5hbne2Pb14__nv_bfloat162S0_,(.L_x_104 - _Z5hbne2Pb14__nv_bfloat162S0_)
        .other          _Z5hbne2Pb14__nv_bfloat162S0_,@"STO_CUDA_ENTRY STV_DEFAULT"
_Z5hbne2Pb14__nv_bfloat162S0_:
.text._Z5hbne2Pb14__nv_bfloat162S0_:
[----:B------:R-:W-:Y:S08]  /*0000*/  LDC R1, c[0x0][0x37c] ;  /* 0x0000df00ff017b82 */ /* 0x000ff00000000800 */
[----:B------:R-:W0:Y:S01]  /*0010*/  LDC.64 R4, c[0x0][0x388] ;  /* 0x0000e200ff047b82 */ /* 0x000e220000000a00 */
[----:B------:R-:W1:Y:S07]  /*0020*/  LDCU.64 UR4, c[0x0][0x358] ;  /* 0x00006b00ff0477ac */ /* 0x000e6e0008000a00 */
[----:B------:R-:W1:Y:S01]  /*0030*/  LDC.64 R2, c[0x0][0x380] ;  /* 0x0000e000ff027b82 */ /* 0x000e620000000a00 */
[----:B0-----:R-:W-:-:S05]  /*0040*/  HSET2.BF16_V2.BF.NE.AND R0, R4, R5, PT ;  /* 0x0000000504007233 */ /* 0x001fca0003805082 */
[----:B------:R-:W-:-:S04]  /*0050*/  ISETP.NE.AND P0, PT, R0, 0x3f803f80, PT ;  /* 0x3f803f800000780c */ /* 0x000fc80003f05270 */
[----:B------:R-:W-:-:S05]  /*0060*/  SEL R5, RZ, 0x1, P0 ;  /* 0x00000001ff057807 */ /* 0x000fca0000000000 */
[----:B-1----:R-:W-:Y:S01]  /*0070*/  STG.E.U8 desc[UR4][R2.64], R5 ;  /* 0x0000000502007986 */ /* 0x002fe2000c101104 */
[----:B------:R-:W-:Y:S05]  /*0080*/  EXIT ;  /* 0x000000000000794d */ /* 0x000fea0003800000 */
.L_x_45:
        /* <DEDUP_REMOVED lines=15> */
.L_x_104:


//--------------------- .text._Z6hbltu2Pb14__nv_bfloat162S0_ --------------------------
	.section	.text._Z6hbltu2Pb14__nv_bfloat162S0_,"ax",@progbits
	.align	128
        .global         _Z6hbltu2Pb14__nv_bfloat162S0_
        .type           _Z6hbltu2Pb14__nv_bfloat162S0_,@function
        .size           _Z6hbltu2Pb14__nv_bfloat162S0_,(.L_x_105 - _Z6hbltu2Pb14__nv_bfloat162S0_)
        .other          _Z6hbltu2Pb14__nv_bfloat162S0_,@"STO_CUDA_ENTRY STV_DEFAULT"
_Z6hbltu2Pb14__nv_bfloat162S0_:
.text._Z6hbltu2Pb14__nv_bfloat162S0_:
[----:B------:R-:W-:Y:S08]  /*0000*/  LDC R1, c[0x0][0x37c] ;  /* 0x0000df00ff017b82 */ /* 0x000ff00000000800 */
[----:B------:R-:W0:Y:S01]  /*0010*/  LDC.64 R4, c[0x0][0x388] ;  /* 0x0000e200ff047b82 */ /* 0x000e220000000a00 */
[----:B------:R-:W1:Y:S07]  /*0020*/  LDCU.64 UR4, c[0x0][0x358] ;  /* 0x00006b00ff0477ac */ /* 0x000e6e0008000a00 */
[----:B------:R-:W1:Y:S01]  /*0030*/  LDC.64 R2, c[0x0][0x380] ;  /* 0x0000e000ff027b82 */ /* 0x000e620000000a00 */
[----:B0-----:R-:W-:-:S05]  /*0040*/  HSET2.BF16_V2.BF.LTU.AND R0, R4, R5, PT ;  /* 0x0000000504007233 */ /* 0x001fca0003809082 */
[----:B------:R-:W-:-:S04]  /*0050*/  ISETP.NE.AND P0, PT, R0, 0x3f803f80, PT ;  /* 0x3f803f800000780c */ /* 0x000fc80003f05270 */
[----:B------:R-:W-:-:S05]  /*0060*/  SEL R5, RZ, 0x1, P0 ;  /* 0x00000001ff057807 */ /* 0x000fca0000000000 */
[----:B-1----:R-:W-:Y:S01]  /*0070*/  STG.E.U8 desc[UR4][R2.64], R5 ;  /* 0x0000000502007986 */ /* 0x002fe2000c101104 */
[----:B------:R-:W-:Y:S05]  /*0080*/  EXIT ;  /* 0x000000000000794d */ /* 0x000fea0003800000 */
.L_x_46:
        /* <DEDUP_REMOVED lines=15> */
.L_x_105:


//--------------------- .text._Z5hblt2Pb14__nv_bfloat162S0_ --------------------------
	.section	.text._Z5hblt2Pb14__nv_bfloat162S0_,"ax",@progbits
	.align	128
        .global         _Z5hblt2Pb14__nv_bfloat162S0_
        .type           _Z5hblt2Pb14__nv_bfloat162S0_,@function
        .size           _Z5hblt2Pb14__nv_bfloat162S0_,(.L_x_106 - _Z5hblt2Pb14__nv_bfloat162S0_)
        .other          _Z5hblt2Pb14__nv_bfloat162S0_,@"STO_CUDA_ENTRY STV_DEFAULT"
_Z5hblt2Pb14__nv_bfloat162S0_:
.text._Z5hblt2Pb14__nv_bfloat162S0_:
[----:B------:R-:W-:Y:S08]  /*0000*/  LDC R1, c[0x0][0x37c] ;  /* 0x0000df00ff017b82 */ /* 0x000ff00000000800 */
[----:B------:R-:W0:Y:S01]  /*0010*/  LDC.64 R4, c[0x0][0x388] ;  /* 0x0000e200ff047b82 */ /* 0x000e220000000a00 */
[----:B------:R-:W1:Y:S07]  /*0020*/  LDCU.64 UR4, c[0x0][0x358] ;  /* 0x00006b00ff0477ac */ /* 0x000e6e0008000a00 */
[----:B------:R-:W1:Y:S01]  /*0030*/  LDC.64 R2, c[0x0][0x380] ;  /* 0x0000e000ff027b82 */ /* 0x000e620000000a00 */
[----:B0-----:R-:W-:-:S05]  /*0040*/  HSET2.BF16_V2.BF.LT.AND R0, R4, R5, PT ;  /* 0x0000000504007233 */ /* 0x001fca0003801082 */
[----:B------:R-:W-:-:S04]  /*0050*/  ISETP.NE.AND P0, PT, R0, 0x3f803f80, PT ;  /* 0x3f803f800000780c */ /* 0x000fc80003f05270 */
[----:B------:R-:W-:-:S05]  /*0060*/  SEL R5, RZ, 0x1, P0 ;  /* 0x00000001ff057807 */ /* 0x000fca0000000000 */
[----:B-1----:R-:W-:Y:S01]  /*0070*/  STG.E.U8 desc[UR4][R2.64], R5 ;  /* 0x0000000502007986 */ /* 0x002fe2000c101104 */
[----:B------:R-:W-:Y:S05]  /*0080*/  EXIT ;  /* 0x000000000000794d */ /* 0x000fea0003800000 */
.L_x_47:
        /* <DEDUP_REMOVED lines=15> */
.L_x_106:


//--------------------- .text._Z6hbleu2Pb14__nv_bfloat162S0_ --------------------------
	.section	.text._Z6hbleu2Pb14__nv_bfloat162S0_,"ax",@progbits
	.align	128
        .global         _Z6hbleu2Pb14__nv_bfloat162S0_
        .type           _Z6hbleu2Pb14__nv_bfloat162S0_,@function
        .size           _Z6hbleu2Pb14__nv_bfloat162S0_,(.L_x_107 - _Z6hbleu2Pb14__nv_bfloat162S0_)
        .other          _Z6hbleu2Pb14__nv_bfloat162S0_,@"STO_CUDA_ENTRY STV_DEFAULT"
_Z6hbleu2Pb14__nv_bfloat162S0_:
.text._Z6hbleu2Pb14__nv_bfloat162S0_:
[----:B------:R-:W-:Y:S08]  /*0000*/  LDC R1, c[0x0][0x37c] ;  /* 0x0000df00ff017b82 */ /* 0x000ff00000000800 */
[----:B------:R-:W0:Y:S01]  /*0010*/  LDC.64 R4, c[0x0][0x388] ;  /* 0x0000e200ff047b82 */ /* 0x000e220000000a00 */
[----:B------:R-:W1:Y:S07]  /*0020*/  LDCU.64 UR4, c[0x0][0x358] ;  /* 0x00006b00ff0477ac */ /* 0x000e6e0008000a00 */
[----:B------:R-:W1:Y:S01]  /*0030*/  LDC.64 R2, c[0x0][0x380] ;  /* 0x0000e000ff027b82 */ /* 0x000e620000000a00 */
[----:B0-----:R-:W-:-:S05]  /*0040*/  HSET2.BF16_V2.BF.LEU.AND R0, R4, R5, PT ;  /* 0x0000000504007233 */ /* 0x001fca000380b082 */
[----:B------:R-:W-:-:S04]  /*0050*/  ISETP.NE.AND P0, PT, R0, 0x3f803f80, PT ;  /* 0x3f803f800000780c */ /* 0x000fc80003f05270 */
[----:B------:R-:W-:-:S05]  /*0060*/  SEL R5, RZ, 0x1, P0 ;  /* 0x00000001ff057807 */ /* 0x000fca0000000000 */
[----:B-1----:R-:W-:Y:S01]  /*0070*/  STG.E.U8 desc[UR4][R2.64], R5 ;  /* 0x0000000502007986 */ /* 0x002fe2000c101104 */
[----:B------:R-:W-:Y:S05]  /*0080*/  EXIT ;  /* 0x000000000000794d */ /* 0x000fea0003800000 */
.L_x_48:
        /* <DEDUP_REMOVED lines=15> */
.L_x_107:


//--------------------- .text._Z5hble2Pb14__nv_bfloat162S0_ --------------------------
	.section	.text._Z5hble2Pb14__nv_bfloat162S0_,"ax",@progbits
	.align	128
        .global         _Z5hble2Pb14__nv_bfloat162S0_
        .type           _Z5hble2Pb14__nv_bfloat162S0_,@function
        .size           _Z5hble2Pb14__nv_bfloat162S0_,(.L_x_108 - _Z5hble2Pb14__nv_bfloat162S0_)
        .other          _Z5hble2Pb14__nv_bfloat162S0_,@"STO_CUDA_ENTRY STV_DEFAULT"
_Z5hble2Pb14__nv_bfloat162S0_:
.text._Z5hble2Pb14__nv_bfloat162S0_:
[----:B------:R-:W-:Y:S08]  /*0000*/  LDC R1, c[0x0][0x37c] ;  /* 0x0000df00ff017b82 */ /* 0x000ff00000000800 */
[----:B------:R-:W0:Y:S01]  /*0010*/  LDC.64 R4, c[0x0][0x388] ;  /* 0x0000e200ff047b82 */ /* 0x000e220000000a00 */
[----:B------:R-:W1:Y:S07]  /*0020*/  LDCU.64 UR4, c[0x0][0x358] ;  /* 0x00006b00ff0477ac */ /* 0x000e6e0008000a00 */
[----:B------:R-:W1:Y:S01]  /*0030*/  LDC.64 R2, c[0x0][0x380] ;  /* 0x0000e000ff027b82 */ /* 0x000e620000000a00 */
[----:B0-----:R-:W-:-:S05]  /*0040*/  HSET2.BF16_V2.BF.LE.AND R0, R4, R5, PT ;  /* 0x0000000504007233 */ /* 0x001fca0003803082 */
[----:B------:R-:W-:-:S04]  /*0050*/  ISETP.NE.AND P0, PT, R0, 0x3f803f80, PT ;  /* 0x3f803f800000780c */ /* 0x000fc80003f05270 */
[----:B------:R-:W-:-:S05]  /*0060*/  SEL R5, RZ, 0x1, P0 ;  /* 0x00000001ff057807 */ /* 0x000fca0000000000 */
[----:B-1----:R-:W-:Y:S01]  /*0070*/  STG.E.U8 desc[UR4][R2.64], R5 ;  /* 0x0000000502007986 */ /* 0x002fe2000c101104 */
[----:B------:R-:W-:Y:S05]  /*0080*/  EXIT ;  /* 0x000000000000794d */ /* 0x000fea0003800000 */
.L_x_49:
        /* <DEDUP_REMOVED lines=15> */
.L_x_108:


//--------------------- .text._Z6hbgtu2Pb14__nv_bfloat162S0_ --------------------------
	.section	.text._Z6hbgtu2Pb14__nv_bfloat162S0_,"ax",@progbits
	.align	128
        .global         _Z6hbgtu2Pb14__nv_bfloat162S0_
        .type           _Z6hbgtu2Pb14__nv_bfloat162S0_,@function
        .size           _Z6hbgtu2Pb14__nv_bfloat162S0_,(.L_x_109 - _Z6hbgtu2Pb14__nv_bfloat162S0_)
        .other          _Z6hbgtu2Pb14__nv_bfloat162S0_,@"STO_CUDA_ENTRY STV_DEFAULT"
_Z6hbgtu2Pb14__nv_bfloat162S0_:
.text._Z6hbgtu2Pb14__nv_bfloat162S0_:
[----:B------:R-:W-:Y:S08]  /*0000*/  LDC R1, c[0x0][0x37c] ;  /* 0x0000df00ff017b82 */ /* 0x000ff00000000800 */
[----:B------:R-:W0:Y:S01]  /*0010*/  LDC.64 R4, c[0x0][0x388] ;  /* 0x0000e200ff047b82 */ /* 0x000e220000000a00 */
[----:B------:R-:W1:Y:S07]  /*0020*/  LDCU.64 UR4, c[0x0][0x358] ;  /* 0x00006b00ff0477ac */ /* 0x000e6e0008000a00 */
[----:B------:R-:W1:Y:S01]  /*0030*/  LDC.64 R2, c[0x0][0x380] ;  /* 0x0000e000ff027b82 */ /* 0x000e620000000a00 */
[----:B0-----:R-:W-:-:S05]  /*0040*/  HSET2.BF16_V2.BF.GTU.AND R0, R4, R5, PT ;  /* 0x0000000504007233 */ /* 0x001fca000380c082 */
[----:B------:R-:W-:-:S04]  /*0050*/  ISETP.NE.AND P0, PT, R0, 0x3f803f80, PT ;  /* 0x3f803f800000780c */ /* 0x000fc80003f05270 */
[----:B------:R-:W-:-:S05]  /*0060*/  SEL R5, RZ, 0x1, P0 ;  /* 0x00000001ff057807 */ /* 0x000fca0000000000 */
[----:B-1----:R-:W-:Y:S01]  /*0070*/  STG.E.U8 desc[UR4][R2.64], R5 ;  /* 0x0000000502007986 */ /* 0x002fe2000c101104 */
[----:B------:R-:W-:Y:S05]  /*0080*/  EXIT ;  /* 0x000000000000794d */ /* 0x000fea0003800000 */
.L_x_50:
        /* <DEDUP_REMOVED lines=15> */
.L_x_109:


//--------------------- .text._Z5hbgt2Pb14__nv_bfloat162S0_ --------------------------
	.section	.text._Z5hbgt2Pb14__nv_bfloat162S0_,"ax",@progbits
	.align	128
        .global         _Z5hbgt2Pb14__nv_bfloat162S0_
        .type           _Z5hbgt2Pb14__nv_bfloat162S0_,@function
        .size           _Z5hbgt2Pb14__nv_bfloat162S0_,(.L_x_110 - _Z5hbgt2Pb14__nv_bfloat162S0_)
        .other          _Z5hbgt2Pb14__nv_bfloat162S0_,@"STO_CUDA_ENTRY STV_DEFAULT"
_Z5hbgt2Pb14__nv_bfloat162S0_:
.text._Z5hbgt2Pb14__nv_bfloat162S0_:
[----:B------:R-:W-:Y:S08]  /*0000*/  LDC R1, c[0x0][0x37c] ;  /* 0x0000df00ff017b82 */ /* 0x000ff00000000800 */
[----:B------:R-:W0:Y:S01]  /*0010*/  LDC.64 R4, c[0x0][0x388] ;  /* 0x0000e200ff047b82 */ /* 0x000e220000000a00 */
[----:B------:R-:W1:Y:S07]  /*0020*/  LDCU.64 UR4, c[0x0][0x358] ;  /* 0x00006b00ff0477ac */ /* 0x000e6e0008000a00 */
[----:B------:R-:W1:Y:S01]  /*0030*/  LDC.64 R2, c[0x0][0x380] ;  /* 0x0000e000ff027b82 */ /* 0x000e620000000a00 */
[----:B0-----:R-:W-:-:S05]  /*0040*/  HSET2.BF16_V2.BF.GT.AND R0, R4, R5, PT ;  /* 0x0000000504007233 */ /* 0x001fca0003804082 */
[----:B------:R-:W-:-:S04]  /*0050*/  ISETP.NE.AND P0, PT, R0, 0x3f803f80, PT ;  /* 0x3f803f800000780c */ /* 0x000fc80003f05270 */
[----:B------:R-:W-:-:S05]  /*0060*/  SEL R5, RZ, 0x1, P0 ;  /* 0x00000001ff057807 */ /* 0x000fca0000000000 */
[----:B-1----:R-:W-:Y:S01]  /*0070*/  STG.E.U8 desc[UR4][R2.64], R5 ;  /* 0x0000000502007986 */ /* 0x002fe2000c101104 */
[----:B------:R-:W-:Y:S05]  /*0080*/  EXIT ;  /* 0x000000000000794d */ /* 0x000fea0003800000 */
.L_x_51:
        /* <DEDUP_REMOVED lines=15> */
.L_x_110:


//--------------------- .text._Z6hbgeu2Pb14__nv_bfloat162S0_ --------------------------
	.section	.text._Z6hbgeu2Pb14__nv_bfloat162S0_,"ax",@progbits
	.align	128
        .global         _Z6hbgeu2Pb14__nv_bfloat162S0_
        .type           _Z6hbgeu2Pb14__nv_bfloat162S0_,@function
        .size           _Z6hbgeu2Pb14__nv_bfloat162S0_,(.L_x_111 - _Z6hbgeu2Pb14__nv_bfloat162S0_)
        .other          _Z6hbgeu2Pb14__nv_bfloat162S0_,@"STO_CUDA_ENTRY STV_DEFAULT"
_Z6hbgeu2Pb14__nv_bfloat162S0_:
.text._Z6hbgeu2Pb14__nv_bfloat162S0_:
[----:B------:R-:W-:Y:S08]  /*0000*/  LDC R1, c[0x0][0x37c] ;  /* 0x0000df00ff017b82 */ /* 0x000ff00000000800 */
[----:B------:R-:W0:Y:S01]  /*0010*/  LDC.64 R4, c[0x0][0x388] ;  /* 0x0000e200ff047b82 */ /* 0x000e220000000a00 */
[----:B------:R-:W1:Y:S07]  /*0020*/  LDCU.64 UR4, c[0x0][0x358] ;  /* 0x00006b00ff0477ac */ /* 0x000e6e0008000a00 */
[----:B------:R-:W1:Y:S01]  /*0030*/  LDC.64 R2, c[0x0][0x380] ;  /* 0x0000e000ff027b82 */ /* 0x000e620000000a00 */
[----:B0-----:R-:W-:-:S05]  /*0040*/  HSET2.BF16_V2.BF.GEU.AND R0, R4, R5, PT ;  /* 0x0000000504007233 */ /* 0x001fca000380e082 */
[----:B------:R-:W-:-:S04]  /*0050*/  ISETP.NE.AND P0, PT, R0, 0x3f803f80, PT ;  /* 0x3f803f800000780c */ /* 0x000fc80003f05270 */
[----:B------:R-:W-:-:S05]  /*0060*/  SEL R5, RZ, 0x1, P0 ;  /* 0x00000001ff057807 */ /* 0x000fca0000000000 */
[----:B-1----:R-:W-:Y:S01]  /*0070*/  STG.E.U8 desc[UR4][R2.64], R5 ;  /* 0x0000000502007986 */ /* 0x002fe2000c101104 */
[----:B------:R-:W-:Y:S05]  /*0080*/  EXIT ;  /* 0x000000000000794d */ /* 0x000fea0003800000 */
.L_x_52:
        /* <DEDUP_REMOVED lines=15> */
.L_x_111:


//--------------------- .text._Z5hbge2Pb14__nv_bfloat162S0_ --------------------------
	.section	.text._Z5hbge2Pb14__nv_bfloat162S0_,"ax",@progbits
	.align	128
        .global         _Z5hbge2Pb14__nv_bfloat162S0_
        .type           _Z5hbge2Pb14__nv_bfloat162S0_,@function
        .size           _Z5hbge2Pb14__nv_bfloat162S0_,(.L_x_112 - _Z5hbge2Pb14__nv_bfloat162S0_)
        .other          _Z5hbge2Pb14__nv_bfloat162S0_,@"STO_CUDA_ENTRY STV_DEFAULT"
_Z5hbge2Pb14__nv_bfloat162S0_:
.text._Z5hbge2Pb14__nv_bfloat162S0_:
[----:B------:R-:W-:Y:S08]  /*0000*/  LDC R1, c[0x0][0x37c] ;  /* 0x0000df00ff017b82 */ /* 0x000ff00000000800 */
[----:B------:R-:W0:Y:S01]  /*0010*/  LDC.64 R4, c[0x0][0x388] ;  /* 0x0000e200ff047b82 */ /* 0x000e220000000a00 */
[----:B------:R-:W1:Y:S07]  /*0020*/  LDCU.64 UR4, c[0x0][0x358] ;  /* 0x00006b00ff0477ac */ /* 0x000e6e0008000a00 */
[----:B------:R-:W1:Y:S01]  /*0030*/  LDC.64 R2, c[0x0][0x380] ;  /* 0x0000e000ff027b82 */ /* 0x000e620000000a00 */
[----:B0-----:R-:W-:-:S05]  /*0040*/  HSET2.BF16_V2.BF.GE.AND R0, R4, R5, PT ;  /* 0x0000000504007233 */ /* 0x001fca0003806082 */
[----:B------:R-:W-:-:S04]  /*0050*/  ISETP.NE.AND P0, PT, R0, 0x3f803f80, PT ;  /* 0x3f803f800000780c */ /* 0x000fc80003f05270 */
[----:B------:R-:W-:-:S05]  /*0060*/  SEL R5, RZ, 0x1, P0 ;  /* 0x00000001ff057807 */ /* 0x000fca0000000000 */
[----:B-1----:R-:W-:Y:S01]  /*0070*/  STG.E.U8 desc[UR4][R2.64], R5 ;  /* 0x0000000502007986 */ /* 0x002fe2000c101104 */
[----:B------:R-:W-:Y:S05]  /*0080*/  EXIT ;  /* 0x000000000000794d */ /* 0x000fea0003800000 */
.L_x_53:
        /* <DEDUP_REMOVED lines=15> */
.L_x_112:


//--------------------- .text._Z6hbequ2Pb14__nv_bfloat162S0_ --------------------------
	.section	.text._Z6hbequ2Pb14__nv_bfloat162S0_,"ax",@progbits
	.align	128
        .global         _Z6hbequ2Pb14__nv_bfloat162S0_
        .type           _Z6hbequ2Pb14__nv_bfloat162S0_,@function
        .size           _Z6hbequ2Pb14__nv_bfloat162S0_,(.L_x_113 - _Z6hbequ2Pb14__nv_bfloat162S0_)
        .other          _Z6hbequ2Pb14__nv_bfloat162S0_,@"STO_CUDA_ENTRY STV_DEFAULT"
_Z6hbequ2Pb14__nv_bfloat162S0_:
.text._Z6hbequ2Pb14__nv_bfloat162S0_:
[----:B------:R-:W-:Y:S08]  /*0000*/  LDC R1, c[0x0][0x37c] ;  /* 0x0000df00ff017b82 */ /* 0x000ff00000000800 */
[----:B------:R-:W0:Y:S01]  /*0010*/  LDC.64 R4, c[0x0][0x388] ;  /* 0x0000e200ff047b82 */ /* 0x000e220000000a00 */
[----:B------:R-:W1:Y:S07]  /*0020*/  LDCU.64 UR4, c[0x0][0x358] ;  /* 0x00006b00ff0477ac */ /* 0x000e6e0008000a00 */
[----:B------:R-:W1:Y:S01]  /*0030*/  LDC.64 R2, c[0x0][0x380] ;  /* 0x0000e000ff027b82 */ /* 0x000e620000000a00 */
[----:B0-----:R-:W-:-:S05]  /*0040*/  HSET2.BF16_V2.BF.EQU.AND R0, R4, R5, PT ;  /* 0x0000000504007233 */ /* 0x001fca000380a082 */
[----:B------:R-:W-:-:S04]  /*0050*/  ISETP.NE.AND P0, PT, R0, 0x3f803f80, PT ;  /* 0x3f803f800000780c */ /* 0x000fc80003f05270 */
[----:B------:R-:W-:-:S05]  /*0060*/  SEL R5, RZ, 0x1, P0 ;  /* 0x00000001ff057807 */ /* 0x000fca0000000000 */
[----:B-1----:R-:W-:Y:S01]  /*0070*/  STG.E.U8 desc[UR4][R2.64], R5 ;  /* 0x0000000502007986 */ /* 0x002fe2000c101104 */
[----:B------:R-:W-:Y:S05]  /*0080*/  EXIT ;  /* 0x000000000000794d */ /* 0x000fea0003800000 */
.L_x_54:
        /* <DEDUP_REMOVED lines=15> */
.L_x_113:


//--------------------- .text._Z5hbeq2Pb14__nv_bfloat162S0_ --------------------------
	.section	.text._Z5hbeq2Pb14__nv_bfloat162S0_,"ax",@progbits
	.align	128
        .global         _Z5hbeq2Pb14__nv_bfloat162S0_
        .type           _Z5hbeq2Pb14__nv_bfloat162S0_,@function
        .size           _Z5hbeq2Pb14__nv_bfloat162S0_,(.L_x_114 - _Z5hbeq2Pb14__nv_bfloat162S0_)
        .other          _Z5hbeq2Pb14__nv_bfloat162S0_,@"STO_CUDA_ENTRY STV_DEFAULT"
_Z5hbeq2Pb14__nv_bfloat162S0_:
.text._Z5hbeq2Pb14__nv_bfloat162S0_:
[----:B------:R-:W-:Y:S08]  /*0000*/  LDC R1, c[0x0][0x37c] ;  /* 0x0000df00ff017b82 */ /* 0x000ff00000000800 */
[----:B------:R-:W0:Y:S01]  /*0010*/  LDC.64 R4, c[0x0][0x388] ;  /* 0x0000e200ff047b82 */ /* 0x000e220000000a00 */
[----:B------:R-:W1:Y:S07]  /*0020*/  LDCU.64 UR4, c[0x0][0x358] ;  /* 0x00006b00ff0477ac */ /* 0x000e6e0008000a00 */
[----:B------:R-:W1:Y:S01]  /*0030*/  LDC.64 R2, c[0x0][0x380] ;  /* 0x0000e000ff027b82 */ /* 0x000e620000000a00 */
[----:B0-----:R-:W-:-:S05]  /*0040*/  HSET2.BF16_V2.BF.EQ.AND R0, R4, R5, PT ;  /* 0x0000000504007233 */ /* 0x001fca0003802082 */
[----:B------:R-:W-:-:S04]  /*0050*/  ISETP.NE.AND P0, PT, R0, 0x3f803f80, PT ;  /* 0x3f803f800000780c */ /* 0x000fc80003f05270 */
[----:B------:R-:W-:-:S05]  /*0060*/  SEL R5, RZ, 0x1, P0 ;  /* 0x00000001ff057807 */ /* 0x000fca0000000000 */
[----:B-1----:R-:W-:Y:S01]  /*0070*/  STG.E.U8 desc[UR4][R2.64], R5 ;  /* 0x0000000502007986 */ /* 0x002fe2000c101104 */
[----:B------:R-:W-:Y:S05]  /*0080*/  EXIT ;  /* 0x000000000000794d */ /* 0x000fea0003800000 */
.L_x_55:
        /* <DEDUP_REMOVED lines=15> */
.L_x_114:


//--------------------- .text._Z9hsub2_satPf14__nv_bfloat162S0_ --------------------------
	.section	.text._Z9hsub2_satPf14__nv_bfloat162S0_,"ax",@progbits
	.align	128
        .global         _Z9hsub2_satPf14__nv_bfloat162S0_
        .type           _Z9hsub2_satPf14__nv_bfloat162S0_,@function
        .size           _Z9hsub2_satPf14__nv_bfloat162S0_,(.L_x_115 - _Z9hsub2_satPf14__nv_bfloat162S0_)
        .other          _Z9hsub2_satPf14__nv_bfloat162S0_,@"STO_CUDA_ENTRY STV_DEFAULT"
_Z9hsub2_satPf14__nv_bfloat162S0_:
.text._Z9hsub2_satPf14__nv_bfloat162S0_:
[----:B------:R-:W-:Y:S08]  /*0000*/  LDC R1, c[0x0][0x37c] ;  /* 0x0000df00ff017b82 */ /* 0x000ff00000000800 */
[----:B------:R-:W0:Y:S01]  /*0010*/  LDC.64 R4, c[0x0][0x388] ;  /* 0x0000e200ff047b82 */ /* 0x000e220000000a00 */
[----:B------:R-:W1:Y:S07]  /*0020*/  LDCU.64 UR4, c[0x0][0x358] ;  /* 0x00006b00ff0477ac */ /* 0x000e6e0008000a00 */
[----:B------:R-:W1:Y:S01]  /*0030*/  LDC.64 R2, c[0x0][0x380] ;  /* 0x0000e000ff027b82 */ /* 0x000e620000000a00 */
[----:B0-----:R-:W-:-:S05]  /*0040*/  HFMA2.BF16_V2 R0, R5, -1, -1, R4 ;  /* 0xbf80bf8005007831 */ /* 0x001fca0000200004 */
[----:B------:R-:W-:-:S04]  /*0050*/  HMNMX2.BF16_V2 R0, R0, RZ.H0_H0, !PT ;  /* 0x200000ff00007240 */ /* 0x000fc80007a00000 */
[----:B------:R-:W-:-:S05]  /*0060*/  HMNMX2.BF16_V2 R0, R0, 1, 1, PT ;  /* 0x3f803f8000007840 */ /* 0x000fca0003a00000 */
[C---:B------:R-:W-:Y:S01]  /*0070*/  PRMT R4, R0.reuse, 0x7632, R4 ;  /* 0x0000763200047816 */ /* 0x040fe20000000004 */
[----:B------:R-:W-:-:S04]  /*0080*/  IMAD.U32 R5, R0, 0x10000, RZ ;  /* 0x0001000000057824 */ /* 0x000fc800078e00ff */
[----:B------:R-:W-:Y:S01]  /*0090*/  IMAD.U32 R7, R4, 0x10000, RZ ;  /* 0x0001000004077824 */ /* 0x000fe200078e00ff */
[----:B-1----:R-:W-:Y:S04]  /*00a0*/  STG.E desc[UR4][R2.64], R5 ;  /* 0x0000000502007986 */ /* 0x002fe8000c101904 */
[----:B------:R-:W-:Y:S01]  /*00b0*/  STG.E desc[UR4][R2.64+0x4], R7 ;  /* 0x0000040702007986 */ /* 0x000fe2000c101904 */
[----:B------:R-:W-:Y:S05]  /*00c0*/  EXIT ;  /* 0x000000000000794d */ /* 0x000fea0003800000 */
.L_x_56:
        /* <DEDUP_REMOVED lines=11> */
.L_x_115:


//--------------------- .text._Z8hsub2_rnPf14__nv_bfloat162S0_ --------------------------
	.section	.text._Z8hsub2_rnPf14__nv_bfloat162S0_,"ax",@progbits
	.align	128
        .global         _Z8hsub2_rnPf14__nv_bfloat162S0_
        .type           _Z8hsub2_rnPf14__nv_bfloat162S0_,@function
        .size           _Z8hsub2_rnPf14__nv_bfloat162S0_,(.L_x_116 - _Z8hsub2_rnPf14__nv_bfloat162S0_)
        .other          _Z8hsub2_rnPf14__nv_bfloat162S0_,@"STO_CUDA_ENTRY STV_DEFAULT"
_Z8hsub2_rnPf14__nv_bfloat162S0_:
.text._Z8hsub2_rnPf14__nv_bfloat162S0_:
[----:B------:R-:W-:Y:S08]  /*0000*/  LDC R1, c[0x0][0x37c] ;  /* 0x0000df00ff017b82 */ /* 0x000ff00000000800 */
[----:B------:R-:W0:Y:S01]  /*0010*/  LDC.64 R4, c[0x0][0x388] ;  /* 0x0000e200ff047b82 */ /* 0x000e220000000a00 */
[----:B------:R-:W1:Y:S07]  /*0020*/  LDCU.64 UR4, c[0x0][0x358] ;  /* 0x00006b00ff0477ac */ /* 0x000e6e0008000a00 */
[----:B------:R-:W1:Y:S01]  /*0030*/  LDC.64 R2, c[0x0][0x380] ;  /* 0x0000e000ff027b82 */ /* 0x000e620000000a00 */
[----:B0-----:R-:W-:-:S05]  /*0040*/  HFMA2.BF16_V2 R0, R4, 1, 1, -R5 ;  /* 0x3f803f8004007831 */ /* 0x001fca0000300005 */
[C---:B------:R-:W-:Y:S02]  /*0050*/  PRMT R4, R0.reuse, 0x7632, R4 ;  /* 0x0000763200047816 */ /* 0x040fe40000000004 */
[----:B------:R-:W-:Y:S02]  /*0060*/  SHF.L.U32 R5, R0, 0x10, RZ ;  /* 0x0000001000057819 */ /* 0x000fe400000006ff */
[----:B------:R-:W-:-:S03]  /*0070*/  SHF.L.U32 R7, R4, 0x10, RZ ;  /* 0x0000001004077819 */ /* 0x000fc600000006ff */
[----:B-1----:R-:W-:Y:S04]  /*0080*/  STG.E desc[UR4][R2.64], R5 ;  /* 0x0000000502007986 */ /* 0x002fe8000c101904 */
[----:B------:R-:W-:Y:S01]  /*0090*/  STG.E desc[UR4][R2.64+0x4], R7 ;  /* 0x0000040702007986 */ /* 0x000fe2000c101904 */
[----:B------:R-:W-:Y:S05]  /*00a0*/  EXIT ;  /* 0x000000000000794d */ /* 0x000fea0003800000 */
.L_x_57:
        /* <DEDUP_REMOVED lines=13> */
.L_x_116:


//--------------------- .text._Z5hsub2Pf14__nv_bfloat162S0_ --------------------------
	.section	.text._Z5hsub2Pf14__nv_bfloat162S0_,"ax",@progbits
	.align	128
        .global         _Z5hsub2Pf14__nv_bfloat162S0_
        .type           _Z5hsub2Pf14__nv_bfloat162S0_,@function
        .size           _Z5hsub2Pf14__nv_bfloat162S0_,(.L_x_117 - _Z5hsub2Pf14__nv_bfloat162S0_)
        .other          _Z5hsub2Pf14__nv_bfloat162S0_,@"STO_CUDA_ENTRY STV_DEFAULT"
_Z5hsub2Pf14__nv_bfloat162S0_:
.text._Z5hsub2Pf14__nv_bfloat162S0_:
        /* <DEDUP_REMOVED lines=11> */
.L_x_58:
        /* <DEDUP_REMOVED lines=13> */
.L_x_117:


//--------------------- .text._Z5hneg2Pf14__nv_bfloat162 --------------------------
	.section	.text._Z5hneg2Pf14__nv_bfloat162,"ax",@progbits
	.align	128
        .global         _Z5hneg2Pf14__nv_bfloat162
        .type           _Z5hneg2Pf14__nv_bfloat162,@function
        .size           _Z5hneg2Pf14__nv_bfloat162,(.L_x_118 - _Z5hneg2Pf14__nv_bfloat162)
        .other          _Z5hneg2Pf14__nv_bfloat162,@"STO_CUDA_ENTRY STV_DEFAULT"
_Z5hneg2Pf14__nv_bfloat162:
.text._Z5hneg2Pf14__nv_bfloat162:
[----:B------:R-:W-:Y:S08]  /*0000*/  LDC R1, c[0x0][0x37c] ;  /* 0x0000df00ff017b82 */ /* 0x000ff00000000800 */
[----:B------:R-:W0:Y:S01]  /*0010*/  LDC R0, c[0x0][0x388] ;  /* 0x0000e200ff007b82 */ /* 0x000e220000000800 */
[----:B------:R-:W1:Y:S07]  /*0020*/  LDCU.64 UR4, c[0x0][0x358] ;  /* 0x00006b00ff0477ac */ /* 0x000e6e0008000a00 */
[----:B------:R-:W1:Y:S01]  /*0030*/  LDC.64 R2, c[0x0][0x380] ;  /* 0x0000e000ff027b82 */ /* 0x000e620000000a00 */
[----:B0-----:R-:W-:-:S05]  /*0040*/  HFMA2.BF16_V2 R0, -RZ.H0_H0, RZ.H0_H0, -R0 ;  /* 0x200000ffff007231 */ /* 0x001fca0000300900 */
[C---:B------:R-:W-:Y:S02]  /*0050*/  PRMT R4, R0.reuse, 0x7632, R4 ;  /* 0x0000763200047816 */ /* 0x040fe40000000004 */
[----:B------:R-:W-:Y:S02]  /*0060*/  SHF.L.U32 R5, R0, 0x10, RZ ;  /* 0x0000001000057819 */ /* 0x000fe400000006ff */
[----:B------:R-:W-:-:S03]  /*0070*/  SHF.L.U32 R7, R4, 0x10, RZ ;  /* 0x0000001004077819 */ /* 0x000fc600000006ff */
[----:B-1----:R-:W-:Y:S04]  /*0080*/  STG.E desc[UR4][R2.64], R5 ;  /* 0x0000000502007986 */ /* 0x002fe8000c101904 */
[----:B------:R-:W-:Y:S01]  /*0090*/  STG.E desc[UR4][R2.64+0x4], R7 ;  /* 0x0000040702007986 */ /* 0x000fe2000c101904 */
[----:B------:R-:W-:Y:S05]  /*00a0*/  EXIT ;  /* 0x000000000000794d */ /* 0x000fea0003800000 */
.L_x_59:
        /* <DEDUP_REMOVED lines=13> */
.L_x_118:


//--------------------- .text._Z9hmul2_satPf14__nv_bfloat162S0_ --------------------------
	.section	.text._Z9hmul2_satPf14__nv_bfloat162S0_,"ax",@progbits
	.align	128
        .global         _Z9hmul2_satPf14__nv_bfloat162S0_
        .type           _Z9hmul2_satPf14__nv_bfloat162S0_,@function
        .size           _Z9hmul2_satPf14__nv_bfloat162S0_,(.L_x_119 - _Z9hmul2_satPf14__nv_bfloat162S0_)
        .other          _Z9hmul2_satPf14__nv_bfloat162S0_,@"STO_CUDA_ENTRY STV_DEFAULT"
_Z9hmul2_satPf14__nv_bfloat162S0_:
.text._Z9hmul2_satPf14__nv_bfloat162S0_:
[----:B------:R-:W-:Y:S08]  /*0000*/  LDC R1, c[0x0][0x37c] ;  /* 0x0000df00ff017b82 */ /* 0x000ff00000000800 */
[----:B------:R-:W0:Y:S01]  /*0010*/  LDC.64 R4, c[0x0][0x388] ;  /* 0x0000e200ff047b82 */ /* 0x000e220000000a00 */
[----:B------:R-:W1:Y:S07]  /*0020*/  LDCU.64 UR4, c[0x0][0x358] ;  /* 0x00006b00ff0477ac */ /* 0x000e6e0008000a00 */
[----:B------:R-:W1:Y:S01]  /*0030*/  LDC.64 R2, c[0x0][0x380] ;  /* 0x0000e000ff027b82 */ /* 0x000e620000000a00 */
[----:B0-----:R-:W-:-:S05]  /*0040*/  HFMA2.BF16_V2 R0, R4, R5, -RZ ;  /* 0x0000000504007231 */ /* 0x001fca00003000ff */
        /* <DEDUP_REMOVED lines=8> */
.L_x_60:
        /* <DEDUP_REMOVED lines=11> */
.L_x_119:


//--------------------- .text._Z8hmul2_rnPf14__nv_bfloat162S0_ --------------------------
	.section	.text._Z8hmul2_rnPf14__nv_bfloat162S0_,"ax",@progbits
	.align	128
        .global         _Z8hmul2_rnPf14__nv_bfloat162S0_
        .type           _Z8hmul2_rnPf14__nv_bfloat162S0_,@function
        .size           _Z8hmul2_rnPf14__nv_bfloat162S0_,(.L_x_120 - _Z8hmul2_rnPf14__nv_bfloat162S0_)
        .other          _Z8hmul2_rnPf14__nv_bfloat162S0_,@"STO_CUDA_ENTRY STV_DEFAULT"
_Z8hmul2_rnPf14__nv_bfloat162S0_:
.text._Z8hmul2_rnPf14__nv_bfloat162S0_:
[----:B------:R-:W-:Y:S08]  /*0000*/  LDC R1, c[0x0][0x37c] ;  /* 0x0000df00ff017b82 */ /* 0x000ff00000000800 */
[----:B------:R-:W0:Y:S01]  /*0010*/  LDC.64 R4, c[0x0][0x388] ;  /* 0x0000e200ff047b82 */ /* 0x000e220000000a00 */
[----:B------:R-:W1:Y:S07]  /*0020*/  LDCU.64 UR4, c[0x0][0x358] ;  /* 0x00006b00ff0477ac */ /* 0x000e6e0008000a00 */
[----:B------:R-:W1:Y:S01]  /*0030*/  LDC.64 R2, c[0x0][0x380] ;  /* 0x0000e000ff027b82 */ /* 0x000e620000000a00 */
[----:B0-----:R-:W-:-:S05]  /*0040*/  HFMA2.BF16_V2 R0, R4, R5, -RZ ;  /* 0x0000000504007231 */ /* 0x001fca00003000ff */
[C---:B------:R-:W-:Y:S02]  /*0050*/  PRMT R4, R0.reuse, 0x7632, R4 ;  /* 0x0000763200047816 */ /* 0x040fe40000000004 */
[----:B------:R-:W-:Y:S02]  /*0060*/  SHF.L.U32 R5, R0, 0x10, RZ ;  /* 0x0000001000057819 */ /* 0x000fe400000006ff */
[----:B------:R-:W-:-:S03]  /*0070*/  SHF.L.U32 R7, R4, 0x10, RZ ;  /* 0x0000001004077819 */ /* 0x000fc600000006ff */
[----:B-1----:R-:W-:Y:S04]  /*0080*/  STG.E desc[UR4][R2.64], R5 ;  /* 0x0000000502007986 */ /* 0x002fe8000c101904 */
[----:B------:R-:W-:Y:S01]  /*0090*/  STG.E desc[UR4][R2.64+0x4], R7 ;  /* 0x0000040702007986 */ /* 0x000fe2000c101904 */
[----:B------:R-:W-:Y:S05]  /*00a0*/  EXIT ;  /* 0x000000000000794d */ /* 0x000fea0003800000 */
.L_x_61:
        /* <DEDUP_REMOVED lines=13> */
.L_x_120:


//--------------------- .text._Z5hmul2Pf14__nv_bfloat162S0_ --------------------------
	.section	.text._Z5hmul2Pf14__nv_bfloat162S0_,"ax",@progbits
	.align	128
        .global         _Z5hmul2Pf14__nv_bfloat162S0_
        .type           _Z5hmul2Pf14__nv_bfloat162S0_,@function
        .size           _Z5hmul2Pf14__nv_bfloat162S0_,(.L_x_121 - _Z5hmul2Pf14__nv_bfloat162S0_)
        .other          _Z5hmul2Pf14__nv_bfloat162S0_,@"STO_CUDA_ENTRY STV_DEFAULT"
_Z5hmul2Pf14__nv_bfloat162S0_:
.text._Z5hmul2Pf14__nv_bfloat162S0_:
        /* <DEDUP_REMOVED lines=11> */
.L_x_62:
        /* <DEDUP_REMOVED lines=13> */
.L_x_121:


//--------------------- .text._Z9hfma2_satPf14__nv_bfloat162S0_S0_ --------------------------
	.section	.text._Z9hfma2_satPf14__nv_bfloat162S0_S0_,"ax",@progbits
	.align	128
        .global         _Z9hfma2_satPf14__nv_bfloat162S0_S0_
        .type           _Z9hfma2_satPf14__nv_bfloat162S0_S0_,@function
        .size           _Z9hfma2_satPf14__nv_bfloat162S0_S0_,(.L_x_122 - _Z9hfma2_satPf14__nv_bfloat162S0_S0_)
        .other          _Z9hfma2_satPf14__nv_bfloat162S0_S0_,@"STO_CUDA_ENTRY STV_DEFAULT"
_Z9hfma2_satPf14__nv_bfloat162S0_S0_:
.text._Z9hfma2_satPf14__nv_bfloat162S0_S0_:
[----:B------:R-:W-:Y:S08]  /*0000*/  LDC R1, c[0x0][0x37c] ;  /* 0x0000df00ff017b82 */ /* 0x000ff00000000800 */
[----:B------:R-:W0:Y:S01]  /*0010*/  LDC R0, c[0x0][0x390] ;  /* 0x0000e400ff007b82 */ /* 0x000e220000000800 */
[----:B------:R-:W1:Y:S07]  /*0020*/  LDCU.64 UR4, c[0x0][0x358] ;  /* 0x00006b00ff0477ac */ /* 0x000e6e0008000a00 */
[----:B------:R-:W0:Y:S08]  /*0030*/  LDC.64 R4, c[0x0][0x388] ;  /* 0x0000e200ff047b82 */ /* 0x000e300000000a00 */
[----:B------:R-:W1:Y:S01]  /*0040*/  LDC.64 R2, c[0x0][0x380] ;  /* 0x0000e000ff027b82 */ /* 0x000e620000000a00 */
[----:B0-----:R-:W-:-:S05]  /*0050*/  HFMA2.BF16_V2 R0, R4, R5, R0 ;  /* 0x0000000504007231 */ /* 0x001fca0000200000 */
        /* <DEDUP_REMOVED lines=8> */
.L_x_63:
        /* <DEDUP_REMOVED lines=10> */
.L_x_122:


//--------------------- .text._Z5hfma2Pf14__nv_bfloat162S0_S0_ --------------------------
	.section	.text._Z5hfma2Pf14__nv_bfloat162S0_S0_,"ax",@progbits
	.align	128
        .global         _Z5hfma2Pf14__nv_bfloat162S0_S0_
        .type           _Z5hfma2Pf14__nv_bfloat162S0_S0_,@function
        .size           _Z5hfma2Pf14__nv_bfloat162S0_S0_,(.L_x_123 - _Z5hfma2Pf14__nv_bfloat162S0_S0_)
        .other          _Z5hfma2Pf14__nv_bfloat162S0_S0_,@"STO_CUDA_ENTRY STV_DEFAULT"
_Z5hfma2Pf14__nv_bfloat162S0_S0_:
.text._Z5hfma2Pf14__nv_bfloat162S0_S0_:
[----:B------:R-:W-:Y:S08]  /*0000*/  LDC R1, c[0x0][0x37c] ;  /* 0x0000df00ff017b82 */ /* 0x000ff00000000800 */
[----:B------:R-:W0:Y:S01]  /*0010*/  LDC R0, c[0x0][0x390] ;  /* 0x0000e400ff007b82 */ /* 0x000e220000000800 */
[----:B------:R-:W1:Y:S07]  /*0020*/  LDCU.64 UR4, c[0x0][0x358] ;  /* 0x00006b00ff0477ac */ /* 0x000e6e0008000a00 */
[----:B------:R-:W0:Y:S08]  /*0030*/  LDC.64 R4, c[0x0][0x388] ;  /* 0x0000e200ff047b82 */ /* 0x000e300000000a00 */
[----:B------:R-:W1:Y:S01]  /*0040*/  LDC.64 R2, c[0x0][0x380] ;  /* 0x0000e000ff027b82 */ /* 0x000e620000000a00 */
[----:B0-----:R-:W-:-:S05]  /*0050*/  HFMA2.BF16_V2 R0, R4, R5, R0 ;  /* 0x0000000504007231 */ /* 0x001fca0000200000 */
[C---:B------:R-:W-:Y:S02]  /*0060*/  PRMT R4, R0.reuse, 0x7632, R4 ;  /* 0x0000763200047816 */ /* 0x040fe40000000004 */
[----:B------:R-:W-:Y:S02]  /*0070*/  SHF.L.U32 R5, R0, 0x10, RZ ;  /* 0x0000001000057819 */ /* 0x000fe400000006ff */
[----:B------:R-:W-:-:S03]  /*0080*/  SHF.L.U32 R7, R4, 0x10, RZ ;  /* 0x0000001004077819 */ /* 0x000fc600000006ff */
[----:B-1----:R-:W-:Y:S04]  /*0090*/  STG.E desc[UR4][R2.64], R5 ;  /* 0x0000000502007986 */ /* 0x002fe8000c101904 */
[----:B------:R-:W-:Y:S01]  /*00a0*/  STG.E desc[UR4][R2.64+0x4], R7 ;  /* 0x0000040702007986 */ /* 0x000fe2000c101904 */
[----:B------:R-:W-:Y:S05]  /*00b0*/  EXIT ;  /* 0x000000000000794d */ /* 0x000fea0003800000 */
.L_x_64:
        /* <DEDUP_REMOVED lines=12> */
.L_x_123:


//--------------------- .text._Z6hcmaddPf14__nv_bfloat162S0_S0_ --------------------------
	.section	.text._Z6hcmaddPf14__nv_bfloat162S0_S0_,"ax",@progbits
	.align	128
        .global         _Z6hcmaddPf14__nv_bfloat162S0_S0_
        .type           _Z6hcmaddPf14__nv_bfloat162S0_S0_,@function
        .size           _Z6hcmaddPf14__nv_bfloat162S0_S0_,(.L_x_124 - _Z6hcmaddPf14__nv_bfloat162S0_S0_)
        .other          _Z6hcmaddPf14__nv_bfloat162S0_S0_,@"STO_CUDA_ENTRY STV_DEFAULT"
_Z6hcmaddPf14__nv_bfloat162S0_S0_:
.text._Z6hcmaddPf14__nv_bfloat162S0_S0_:
[----:B------:R-:W-:Y:S08]  /*0000*/  LDC R1, c[0x0][0x37c] ;  /* 0x0000df00ff017b82 */ /* 0x000ff00000000800 */
[----:B------:R-:W0:Y:S01]  /*0010*/  LDC R0, c[0x0][0x390] ;  /* 0x0000e400ff007b82 */ /* 0x000e220000000800 */
[----:B------:R-:W1:Y:S07]  /*0020*/  LDCU.64 UR4, c[0x0][0x358] ;  /* 0x00006b00ff0477ac */ /* 0x000e6e0008000a00 */
[----:B------:R-:W0:Y:S08]  /*0030*/  LDC.64 R4, c[0x0][0x388] ;  /* 0x0000e200ff047b82 */ /* 0x000e300000000a00 */
[----:B------:R-:W1:Y:S01]  /*0040*/  LDC.64 R2, c[0x0][0x380] ;  /* 0x0000e000ff027b82 */ /* 0x000e620000000a00 */
[----:B0-----:R-:W-:-:S04]  /*0050*/  HFMA2.BF16_V2 R0, R4.H0_H0, R5, R0 ;  /* 0x0000000504007231 */ /* 0x001fc80000200800 */
[----:B------:R-:W-:-:S05]  /*0060*/  HFMA2.BF16_V2 R0, R4.H1_H1, R5.H0_NH1, R0 ;  /* 0x0000000504007231 */ /* 0x000fca0000600c00 */
[C---:B------:R-:W-:Y:S02]  /*0070*/  PRMT R4, R0.reuse, 0x7632, R4 ;  /* 0x0000763200047816 */ /* 0x040fe40000000004 */
[----:B------:R-:W-:Y:S02]  /*0080*/  SHF.L.U32 R5, R0, 0x10, RZ ;  /* 0x0000001000057819 */ /* 0x000fe400000006ff */
[----:B------:R-:W-:-:S03]  /*0090*/  SHF.L.U32 R7, R4, 0x10, RZ ;  /* 0x0000001004077819 */ /* 0x000fc600000006ff */
[----:B-1----:R-:W-:Y:S04]  /*00a0*/  STG.E desc[UR4][R2.64], R5 ;  /* 0x0000000502007986 */ /* 0x002fe8000c101904 */
[----:B------:R-:W-:Y:S01]  /*00b0*/  STG.E desc[UR4][R2.64+0x4], R7 ;  /* 0x0000040702007986 */ /* 0x000fe2000c101904 */
[----:B------:R-:W-:Y:S05]  /*00c0*/  EXIT ;  /* 0x000000000000794d */ /* 0x000fea0003800000 */
.L_x_65:
        /* <DEDUP_REMOVED lines=11> */
.L_x_124:


//--------------------- .text._Z9hadd2_satPf14__nv_bfloat162S0_ --------------------------
	.section	.text._Z9hadd2_satPf14__nv_bfloat162S0_,"ax",@progbits
	.align	128
        .global         _Z9hadd2_satPf14__nv_bfloat162S0_
        .type           _Z9hadd2_satPf14__nv_bfloat162S0_,@function
        .size           _Z9hadd2_satPf14__nv_bfloat162S0_,(.L_x_125 - _Z9hadd2_satPf14__nv_bfloat162S0_)
        .other          _Z9hadd2_satPf14__nv_bfloat162S0_,@"STO_CUDA_ENTRY STV_DEFAULT"
_Z9hadd2_satPf14__nv_bfloat162S0_:
.text._Z9hadd2_satPf14__nv_bfloat162S0_:
[----:B------:R-:W-:Y:S08]  /*0000*/  LDC R1, c[0x0][0x37c] ;  /* 0x0000df00ff017b82 */ /* 0x000ff00000000800 */
[----:B------:R-:W0:Y:S01]  /*0010*/  LDC.64 R4, c[0x0][0x388] ;  /* 0x0000e200ff047b82 */ /* 0x000e220000000a00 */
[----:B------:R-:W1:Y:S07]  /*0020*/  LDCU.64 UR4, c[0x0][0x358] ;  /* 0x00006b00ff0477ac */ /* 0x000e6e0008000a00 */
[----:B------:R-:W1:Y:S01]  /*0030*/  LDC.64 R2, c[0x0][0x380] ;  /* 0x0000e000ff027b82 */ /* 0x000e620000000a00 */
[----:B0-----:R-:W-:-:S05]  /*0040*/  HFMA2.BF16_V2 R0, R4, 1, 1, R5 ;  /* 0x3f803f8004007831 */ /* 0x001fca0000200005 */
        /* <DEDUP_REMOVED lines=8> */
.L_x_66:
        /* <DEDUP_REMOVED lines=11> */
.L_x_125:


//--------------------- .text._Z8hadd2_rnPf14__nv_bfloat162S0_ --------------------------
	.section	.text._Z8hadd2_rnPf14__nv_bfloat162S0_,"ax",@progbits
	.align	128
        .global         _Z8hadd2_rnPf14__nv_bfloat162S0_
        .type           _Z8hadd2_rnPf14__nv_bfloat162S0_,@function
        .size           _Z8hadd2_rnPf14__nv_bfloat162S0_,(.L_x_126 - _Z8hadd2_rnPf14__nv_bfloat162S0_)
        .other          _Z8hadd2_rnPf14__nv_bfloat162S0_,@"STO_CUDA_ENTRY STV_DEFAULT"
_Z8hadd2_rnPf14__nv_bfloat162S0_:
.text._Z8hadd2_rnPf14__nv_bfloat162S0_:
[----:B------:R-:W-:Y:S08]  /*0000*/  LDC R1, c[0x0][0x37c] ;  /* 0x0000df00ff017b82 */ /* 0x000ff00000000800 */
[----:B------:R-:W0:Y:S01]  /*0010*/  LDC.64 R4, c[0x0][0x388] ;  /* 0x0000e200ff047b82 */ /* 0x000e220000000a00 */
[----:B------:R-:W1:Y:S07]  /*0020*/  LDCU.64 UR4, c[0x0][0x358] ;  /* 0x00006b00ff0477ac */ /* 0x000e6e0008000a00 */
[----:B------:R-:W1:Y:S01]  /*0030*/  LDC.64 R2, c[0x0][0x380] ;  /* 0x0000e000ff027b82 */ /* 0x000e620000000a00 */
[----:B0-----:R-:W-:-:S05]  /*0040*/  HFMA2.BF16_V2 R0, R4, 1, 1, R5 ;  /* 0x3f803f8004007831 */ /* 0x001fca0000200005 */
[C---:B------:R-:W-:Y:S02]  /*0050*/  PRMT R4, R0.reuse, 0x7632, R4 ;  /* 0x0000763200047816 */ /* 0x040fe40000000004 */
[----:B------:R-:W-:Y:S02]  /*0060*/  SHF.L.U32 R5, R0, 0x10, RZ ;  /* 0x0000001000057819 */ /* 0x000fe400000006ff */
[----:B------:R-:W-:-:S03]  /*0070*/  SHF.L.U32 R7, R4, 0x10, RZ ;  /* 0x0000001004077819 */ /* 0x000fc600000006ff */
[----:B-1----:R-:W-:Y:S04]  /*0080*/  STG.E desc[UR4][R2.64], R5 ;  /* 0x0000000502007986 */ /* 0x002fe8000c101904 */
[----:B------:R-:W-:Y:S01]  /*0090*/  STG.E desc[UR4][R2.64+0x4], R7 ;  /* 0x0000040702007986 */ /* 0x000fe2000c101904 */
[----:B------:R-:W-:Y:S05]  /*00a0*/  EXIT ;  /* 0x000000000000794d */ /* 0x000fea0003800000 */
.L_x_67:
        /* <DEDUP_REMOVED lines=13> */
.L_x_126:


//--------------------- .text._Z5hadd2Pf14__nv_bfloat162S0_ --------------------------
	.section	.text._Z5hadd2Pf14__nv_bfloat162S0_,"ax",@progbits
	.align	128
        .global         _Z5hadd2Pf14__nv_bfloat162S0_
        .type           _Z5hadd2Pf14__nv_bfloat162S0_,@function
        .size           _Z5hadd2Pf14__nv_bfloat162S0_,(.L_x_127 - _Z5hadd2Pf14__nv_bfloat162S0_)
        .other          _Z5hadd2Pf14__nv_bfloat162S0_,@"STO_CUDA_ENTRY STV_DEFAULT"
_Z5hadd2Pf14__nv_bfloat162S0_:
.text._Z5hadd2Pf14__nv_bfloat162S0_:
        /* <DEDUP_REMOVED lines=11> */
.L_x_68:
        /* <DEDUP_REMOVED lines=13> */
.L_x_127:


//--------------------- .text._Z5habs2Pf14__nv_bfloat162 --------------------------
	.section	.text._Z5habs2Pf14__nv_bfloat162,"ax",@progbits
	.align	128
        .global         _Z5habs2Pf14__nv_bfloat162
        .type           _Z5habs2Pf14__nv_bfloat162,@function
        .size           _Z5habs2Pf14__nv_bfloat162,(.L_x_128 - _Z5habs2Pf14__nv_bfloat162)
        .other          _Z5habs2Pf14__nv_bfloat162,@"STO_CUDA_ENTRY STV_DEFAULT"
_Z5habs2Pf14__nv_bfloat162:
.text._Z5habs2Pf14__nv_bfloat162:
[----:B------:R-:W-:Y:S08]  /*0000*/  LDC R1, c[0x0][0x37c] ;  /* 0x0000df00ff017b82 */ /* 0x000ff00000000800 */
[----:B------:R-:W0:Y:S01]  /*0010*/  LDC R0, c[0x0][0x388] ;  /* 0x0000e200ff007b82 */ /* 0x000e220000000800 */
[----:B------:R-:W1:Y:S07]  /*0020*/  LDCU.64 UR4, c[0x0][0x358] ;  /* 0x00006b00ff0477ac */ /* 0x000e6e0008000a00 */
[----:B------:R-:W1:Y:S01]  /*0030*/  LDC.64 R2, c[0x0][0x380] ;  /* 0x0000e000ff027b82 */ /* 0x000e620000000a00 */
[----:B0-----:R-:W-:-:S05]  /*0040*/  HFMA2.BF16_V2 R0, -RZ.H0_H0, RZ.H0_H0, |R0| ;  /* 0x200000ffff007231 */ /* 0x001fca0000280900 */
[C---:B------:R-:W-:Y:S02]  /*0050*/  PRMT R4, R0.reuse, 0x7632, R4 ;  /* 0x0000763200047816 */ /* 0x040fe40000000004 */
[----:B------:R-:W-:Y:S02]  /*0060*/  SHF.L.U32 R5, R0, 0x10, RZ ;  /* 0x0000001000057819 */ /* 0x000fe400000006ff */
[----:B------:R-:W-:-:S03]  /*0070*/  SHF.L.U32 R7, R4, 0x10, RZ ;  /* 0x0000001004077819 */ /* 0x000fc600000006ff */
[----:B-1----:R-:W-:Y:S04]  /*0080*/  STG.E desc[UR4][R2.64], R5 ;  /* 0x0000000502007986 */ /* 0x002fe8000c101904 */
[----:B------:R-:W-:Y:S01]  /*0090*/  STG.E desc[UR4][R2.64+0x4], R7 ;  /* 0x0000040702007986 */ /* 0x000fe2000c101904 */
[----:B------:R-:W-:Y:S05]  /*00a0*/  EXIT ;  /* 0x000000000000794d */ /* 0x000fea0003800000 */
.L_x_69:
        /* <DEDUP_REMOVED lines=13> */
.L_x_128:


//--------------------- .text._Z5h2divPf14__nv_bfloat162S0_ --------------------------
	.section	.text._Z5h2divPf14__nv_bfloat162S0_,"ax",@progbits
	.align	128
        .global         _Z5h2divPf14__nv_bfloat162S0_
        .type           _Z5h2divPf14__nv_bfloat162S0_,@function
        .size           _Z5h2divPf14__nv_bfloat162S0_,(.L_x_129 - _Z5h2divPf14__nv_bfloat162S0_)
        .other          _Z5h2divPf14__nv_bfloat162S0_,@"STO_CUDA_ENTRY STV_DEFAULT"
_Z5h2divPf14__nv_bfloat162S0_:
.text._Z5h2divPf14__nv_bfloat162S0_:
[----:B------:R-:W-:Y:S08]  /*0000*/  LDC R1, c[0x0][0x37c] ;  /* 0x0000df00ff017b82 */ /* 0x000ff00000000800 */
[----:B------:R-:W0:Y:S01]  /*0010*/  LDC.U16 R2, c[0x0][0x38e] ;  /* 0x0000e380ff027b82 */ /* 0x000e220000000400 */
[----:B------:R-:W1:Y:S07]  /*0020*/  LDCU.64 UR4, c[0x0][0x358] ;  /* 0x00006b00ff0477ac */ /* 0x000e6e0008000a00 */
[----:B------:R-:W2:Y:S01]  /*0030*/  LDC.U16 R0, c[0x0][0x38c] ;  /* 0x0000e300ff007b82 */ /* 0x000ea20000000400 */
[----:B0-----:R-:W-:-:S07]  /*0040*/  SHF.L.U32 R7, R2, 0x10, RZ ;  /* 0x0000001002077819 */ /* 0x001fce00000006ff */
[----:B------:R-:W0:Y:S01]  /*0050*/  LDC.U16 R2, c[0x0][0x38a] ;  /* 0x0000e280ff027b82 */ /* 0x000e220000000400 */
[----:B------:R-:W-:Y:S02]  /*0060*/  FSETP.GE.AND P1, PT, |R7|, 8.50705917302346158658e+37, PT ;  /* 0x7e8000000700780b */ /* 0x000fe40003f26200 */
[----:B--2---:R-:W-:-:S05]  /*0070*/  SHF.L.U32 R4, R0, 0x10, RZ ;  /* 0x0000001000047819 */ /* 0x004fca00000006ff */
[----:B------:R-:W2:Y:S01]  /*0080*/  LDC.U16 R0, c[0x0][0x388] ;  /* 0x0000e200ff007b82 */ /* 0x000ea20000000400 */
[----:B------:R-:W-:-:S05]  /*0090*/  FSETP.GE.AND P0, PT, |R4|, 8.50705917302346158658e+37, PT ;  /* 0x7e8000000400780b */ /* 0x000fca0003f06200 */
[----:B------:R-:W-:-:S05]  /*00a0*/  @P1 FMUL R7, R7, 0.25 ;  /* 0x3e80000007071820 */ /* 0x000fca0000400000 */
[----:B------:R-:W-:-:S03]  /*00b0*/  FSETP.GEU.AND P3, PT, |R7|, 1.175494350822287508e-38, PT ;  /* 0x008000000700780b */ /* 0x000fc60003f6e200 */
[----:B------:R-:W-:Y:S01]  /*00c0*/  @P0 FMUL R4, R4, 0.25 ;  /* 0x3e80000004040820 */ /* 0x000fe20000400000 */
[----:B0-----:R-:W-:Y:S02]  /*00d0*/  SHF.L.U32 R6, R2, 0x10, RZ ;  /* 0x0000001002067819 */ /* 0x001fe400000006ff */
[----:B------:R-:W1:Y:S02]  /*00e0*/  LDC.64 R2, c[0x0][0x380] ;  /* 0x0000e000ff027b82 */ /* 0x000e640000000a00 */
[----:B------:R-:W-:Y:S02]  /*00f0*/  FSETP.GEU.AND P2, PT, |R4|, 1.175494350822287508e-38, PT ;  /* 0x008000000400780b */ /* 0x000fe40003f4e200 */
[----:B--2---:R-:W-:-:S03]  /*0100*/  SHF.L.U32 R0, R0, 0x10, RZ ;  /* 0x0000001000007819 */ /* 0x004fc600000006ff */
[----:B------:R-:W-:Y:S01]  /*0110*/  @!P3 FMUL R7, R7, 16777216 ;  /* 0x4b8000000707b820 */ /* 0x000fe20000400000 */
[----:B------:R-:W-:-:S05]  /*0120*/  @!P3 FMUL R6, R6, 16777216 ;  /* 0x4b8000000606b820 */ /* 0x000fca0000400000 */
[----:B------:R-:W-:Y:S02]  /*0130*/  MUFU.RCP R7, R7 ;  /* 0x0000000700077308 */ /* 0x000fe40000001000 */
[----:B------:R-:W-:Y:S01]  /*0140*/  @!P2 FMUL R4, R4, 16777216 ;  /* 0x4b8000000404a820 */ /* 0x000fe20000400000 */
[----:B------:R-:W-:-:S05]  /*0150*/  @!P2 FMUL R0, R0, 16777216 ;  /* 0x4b8000000000a820 */ /* 0x000fca0000400000 */
[----:B------:R-:W0:Y:S02]  /*0160*/  MUFU.RCP R5, R4 ;  /* 0x0000000400057308 */ /* 0x000e240000001000 */
[----:B0-----:R-:W-:Y:S01]  /*0170*/  FMUL R0, R5, R0 ;  /* 0x0000000005007220 */ /* 0x001fe20000400000 */
[----:B------:R-:W-:-:S03]  /*0180*/  FMUL R5, R7, R6 ;  /* 0x0000000607057220 */ /* 0x000fc60000400000 */
[----:B------:R-:W-:Y:S01]  /*0190*/  @P0 FMUL R0, R0, 0.25 ;  /* 0x3e80000000000820 */ /* 0x000fe20000400000 */
[----:B------:R-:W-:-:S05]  /*01a0*/  @P1 FMUL R5, R5, 0.25 ;  /* 0x3e80000005051820 */ /* 0x000fca0000400000 */
[----:B------:R-:W-:-:S04]  /*01b0*/  F2FP.BF16.F32.PACK_AB R5, R5, R0 ;  /* 0x000000000505723e */ /* 0x000fc800000010ff */
[C---:B------:R-:W-:Y:S02]  /*01c0*/  PRMT R7, R5.reuse, 0x7632, R7 ;  /* 0x0000763205077816 */ /* 0x040fe40000000007 */
[----:B------:R-:W-:Y:S02]  /*01d0*/  SHF.L.U32 R5, R5, 0x10, RZ ;  /* 0x0000001005057819 */ /* 0x000fe400000006ff */
[----:B------:R-:W-:-:S03]  /*01e0*/  SHF.L.U32 R7, R7, 0x10, RZ ;  /* 0x0000001007077819 */ /* 0x000fc600000006ff */
[----:B-1----:R-:W-:Y:S04]  /*01f0*/  STG.E desc[UR4][R2.64], R5 ;  /* 0x0000000502007986 */ /* 0x002fe8000c101904 */
[----:B------:R-:W-:Y:S01]  /*0200*/  STG.E desc[UR4][R2.64+0x4], R7 ;  /* 0x0000040702007986 */ /* 0x000fe2000c101904 */
[----:B------:R-:W-:Y:S05]  /*0210*/  EXIT ;  /* 0x000000000000794d */ /* 0x000fea0003800000 */
.L_x_70:
        /* <DEDUP_REMOVED lines=14> */
.L_x_129:


//--------------------- .nv.global.init           --------------------------
	.section	.nv.global.init,"aw",@progbits
	.align	4
.nv.global.init:
	.type		__cudart_i2opi_f,@object
	.size		__cudart_i2opi_f,(.L_0 - __cudart_i2opi_f)
__cudart_i2opi_f:
        /*0000*/ 	.byte	0x41, 0x90, 0x43, 0x3c, 0x99, 0x95, 0x62, 0xdb, 0xc0, 0xdd, 0x34, 0xf5, 0xd1, 0x57, 0x27, 0xfc
        /*0010*/ 	.byte	0x29, 0x15, 0x44, 0x4e, 0x6e, 0x83, 0xf9, 0xa2
.L_0:


//--------------------- .nv.shared.reserved.0     --------------------------
	.section	.nv.shared.reserved.0,"aw",@nobits
	.weak		__nv_reservedSMEM_offset_0_alias
	.size		__nv_reservedSMEM_offset_0_alias, 0, 64
	.other		__nv_reservedSMEM_offset_0_alias,@"STO_CUDA_RESERVED_SHARED STV_DEFAULT"
__nv_reservedSMEM_offset_0_alias:
	.zero		0
	.zero		64


//--------------------- .nv.constant0._Z8_h2truncPf14__nv_bfloat162 --------------------------
	.section	.nv.constant0._Z8_h2truncPf14__nv_bfloat162,"a",@progbits
	.sectionflags	@""
	.align	4
.nv.constant0._Z8_h2truncPf14__nv_bfloat162:
	.zero		908


//--------------------- .nv.constant0._Z7_h2sqrtPf14__nv_bfloat162 --------------------------
	.section	.nv.constant0._Z7_h2sqrtPf14__nv_bfloat162,"a",@progbits
	.sectionflags	@""
	.align	4
.nv.constant0._Z7_h2sqrtPf14__nv_bfloat162:
	.zero		908


//--------------------- .nv.constant0._Z6_h2sinPf14__nv_bfloat162 --------------------------
	.section	.nv.constant0._Z6_h2sinPf14__nv_bfloat162,"a",@progbits
	.sectionflags	@""
	.align	4
.nv.constant0._Z6_h2sinPf14__nv_bfloat162:
	.zero		908


//--------------------- .nv.constant0._Z8_h2rsqrtPf14__nv_bfloat162 --------------------------
	.section	.nv.constant0._Z8_h2rsqrtPf14__nv_bfloat162,"a",@progbits
	.sectionflags	@""
	.align	4
.nv.constant0._Z8_h2rsqrtPf14__nv_bfloat162:
	.zero		908


//--------------------- .nv.constant0._Z7_h2rintPf14__nv_bfloat162 --------------------------
	.section	.nv.constant0._Z7_h2rintPf14__nv_bfloat162,"a",@progbits
	.sectionflags	@""
	.align	4
.nv.constant0._Z7_h2rintPf14__nv_bfloat162:
	.zero		908


//--------------------- .nv.constant0._Z6_h2rcpPf14__nv_bfloat162 --------------------------
	.section	.nv.constant0._Z6_h2rcpPf14__nv_bfloat162,"a",@progbits
	.sectionflags	@""
	.align	4
.nv.constant0._Z6_h2rcpPf14__nv_bfloat162:
	.zero		908


//--------------------- .nv.constant0._Z7_h2log2Pf14__nv_bfloat162 --------------------------
	.section	.nv.constant0._Z7_h2log2Pf14__nv_bfloat162,"a",@progbits
	.sectionflags	@""
	.align	4
.nv.constant0._Z7_h2log2Pf14__nv_bfloat162:
	.zero		908


//--------------------- .nv.constant0._Z8_h2log10Pf14__nv_bfloat162 --------------------------
	.section	.nv.constant0._Z8_h2log10Pf14__nv_bfloat162,"a",@progbits
	.sectionflags	@""
	.align	4
.nv.constant0._Z8_h2log10Pf14__nv_bfloat162:
	.zero		908


//--------------------- .nv.constant0._Z6_h2logPf14__nv_bfloat162 --------------------------
	.section	.nv.constant0._Z6_h2logPf14__nv_bfloat162,"a",@progbits
	.sectionflags	@""
	.align	4
.nv.constant0._Z6_h2logPf14__nv_bfloat162:
	.zero		908


//--------------------- .nv.constant0._Z8_h2floorPf14__nv_bfloat162 --------------------------
	.section	.nv.constant0._Z8_h2floorPf14__nv_bfloat162,"a",@progbits
	.sectionflags	@""
	.align	4
.nv.constant0._Z8_h2floorPf14__nv_bfloat162:
	.zero		908


//--------------------- .nv.constant0._Z7_h2exp2Pf14__nv_bfloat162 --------------------------
	.section	.nv.constant0._Z7_h2exp2Pf14__nv_bfloat162,"a",@progbits
	.sectionflags	@""
	.align	4
.nv.constant0._Z7_h2exp2Pf14__nv_bfloat162:
	.zero		908


//--------------------- .nv.constant0._Z8_h2exp10Pf14__nv_bfloat162 --------------------------
	.section	.nv.constant0._Z8_h2exp10Pf14__nv_bfloat162,"a",@progbits
	.sectionflags	@""
	.align	4
.nv.constant0._Z8_h2exp10Pf14__nv_bfloat162:
	.zero		908


//--------------------- .nv.constant0._Z6_h2expPf14__nv_bfloat162 --------------------------
	.section	.nv.constant0._Z6_h2expPf14__nv_bfloat162,"a",@progbits
	.sectionflags	@""
	.align	4
.nv.constant0._Z6_h2expPf14__nv_bfloat162:
	.zero		908


//--------------------- .nv.constant0._Z6_h2cosPf14__nv_bfloat162 --------------------------
	.section	.nv.constant0._Z6_h2cosPf14__nv_bfloat162,"a",@progbits
	.sectionflags	@""
	.align	4
.nv.constant0._Z6_h2cosPf14__nv_bfloat162:
	.zero		908


//--------------------- .nv.constant0._Z7_h2ceilPf14__nv_bfloat162 --------------------------
	.section	.nv.constant0._Z7_h2ceilPf14__nv_bfloat162,"a",@progbits
	.sectionflags	@""
	.align	4
.nv.constant0._Z7_h2ceilPf14__nv_bfloat162:
	.zero		908


//--------------------- .nv.constant0._Z5hneu2Pf14__nv_bfloat162S0_ --------------------------
	.section	.nv.constant0._Z5hneu2Pf14__nv_bfloat162S0_,"a",@progbits
	.sectionflags	@""
	.align	4
.nv.constant0._Z5hneu2Pf14__nv_bfloat162S0_:
	.zero		912


//--------------------- .nv.constant0._Z4hne2Pf14__nv_bfloat162S0_ --------------------------
	.section	.nv.constant0._Z4hne2Pf14__nv_bfloat162S0_,"a",@progbits
	.sectionflags	@""
	.align	4
.nv.constant0._Z4hne2Pf14__nv_bfloat162S0_:
	.zero		912


//--------------------- .nv.constant0._Z9hmin2_nanPf14__nv_bfloat162S0_ --------------------------
	.section	.nv.constant0._Z9hmin2_nanPf14__nv_bfloat162S0_,"a",@progbits
	.sectionflags	@""
	.align	4
.nv.constant0._Z9hmin2_nanPf14__nv_bfloat162S0_:
	.zero		912


//--------------------- .nv.constant0._Z5hmin2Pf14__nv_bfloat162S0_ --------------------------
	.section	.nv.constant0._Z5hmin2Pf14__nv_bfloat162S0_,"a",@progbits
	.sectionflags	@""
	.align	4
.nv.constant0._Z5hmin2Pf14__nv_bfloat162S0_:
	.zero		912


//--------------------- .nv.constant0._Z9hmax2_nanPf14__nv_bfloat162S0_ --------------------------
	.section	.nv.constant0._Z9hmax2_nanPf14__nv_bfloat162S0_,"a",@progbits
	.sectionflags	@""
	.align	4
.nv.constant0._Z9hmax2_nanPf14__nv_bfloat162S0_:
	.zero		912


//--------------------- .nv.constant0._Z5hmax2Pf14__nv_bfloat162S0_ --------------------------
	.section	.nv.constant0._Z5hmax2Pf14__nv_bfloat162S0_,"a",@progbits
	.sectionflags	@""
	.align	4
.nv.constant0._Z5hmax2Pf14__nv_bfloat162S0_:
	.zero		912


//--------------------- .nv.constant0._Z5hltu2Pf14__nv_bfloat162S0_ --------------------------
	.section	.nv.constant0._Z5hltu2Pf14__nv_bfloat162S0_,"a",@progbits
	.sectionflags	@""
	.align	4
.nv.constant0._Z5hltu2Pf14__nv_bfloat162S0_:
	.zero		912


//--------------------- .nv.constant0._Z4hlt2Pf14__nv_bfloat162S0_ --------------------------
	.section	.nv.constant0._Z4hlt2Pf14__nv_bfloat162S0_,"a",@progbits
	.sectionflags	@""
	.align	4
.nv.constant0._Z4hlt2Pf14__nv_bfloat162S0_:
	.zero		912


//--------------------- .nv.constant0._Z5hleu2Pf14__nv_bfloat162S0_ --------------------------
	.section	.nv.constant0._Z5hleu2Pf14__nv_bfloat162S0_,"a",@progbits
	.sectionflags	@""
	.align	4
.nv.constant0._Z5hleu2Pf14__nv_bfloat162S0_:
	.zero		912


//--------------------- .nv.constant0._Z4hle2Pf14__nv_bfloat162S0_ --------------------------
	.section	.nv.constant0._Z4hle2Pf14__nv_bfloat162S0_,"a",@progbits
	.sectionflags	@""
	.align	4
.nv.constant0._Z4hle2Pf14__nv_bfloat162S0_:
	.zero		912


//--------------------- .nv.constant0._Z7hisnan2Pf14__nv_bfloat162 --------------------------
	.section	.nv.constant0._Z7hisnan2Pf14__nv_bfloat162,"a",@progbits
	.sectionflags	@""
	.align	4
.nv.constant0._Z7hisnan2Pf14__nv_bfloat162:
	.zero		908


//--------------------- .nv.constant0._Z5hgtu2Pf14__nv_bfloat162S0_ --------------------------
	.section	.nv.constant0._Z5hgtu2Pf14__nv_bfloat162S0_,"a",@progbits
	.sectionflags	@""
	.align	4
.nv.constant0._Z5hgtu2Pf14__nv_bfloat162S0_:
	.zero		912


//--------------------- .nv.constant0._Z4hgt2Pf14__nv_bfloat162S0_ --------------------------
	.section	.nv.constant0._Z4hgt2Pf14__nv_bfloat162S0_,"a",@progbits
	.sectionflags	@""
	.align	4
.nv.constant0._Z4hgt2Pf14__nv_bfloat162S0_:
	.zero		912


//--------------------- .nv.constant0._Z5hgeu2Pf14__nv_bfloat162S0_ --------------------------
	.section	.nv.constant0._Z5hgeu2Pf14__nv_bfloat162S0_,"a",@progbits
	.sectionflags	@""
	.align	4
.nv.constant0._Z5hgeu2Pf14__nv_bfloat162S0_:
	.zero		912


//--------------------- .nv.constant0._Z4hge2Pf14__nv_bfloat162S0_ --------------------------
	.section	.nv.constant0._Z4hge2Pf14__nv_bfloat162S0_,"a",@progbits
	.sectionflags	@""
	.align	4
.nv.constant0._Z4hge2Pf14__nv_bfloat162S0_:
	.zero		912


//--------------------- .nv.constant0._Z5hequ2Pf14__nv_bfloat162S0_ --------------------------
	.section	.nv.constant0._Z5hequ2Pf14__nv_bfloat162S0_,"a",@progbits
	.sectionflags	@""
	.align	4
.nv.constant0._Z5hequ2Pf14__nv_bfloat162S0_:
	.zero		912


//--------------------- .nv.constant0._Z4heq2Pf14__nv_bfloat162S0_ --------------------------
	.section	.nv.constant0._Z4heq2Pf14__nv_bfloat162S0_,"a",@progbits
	.sectionflags	@""
	.align	4
.nv.constant0._Z4heq2Pf14__nv_bfloat162S0_:
	.zero		912


//--------------------- .nv.constant0._Z6hbneu2Pb14__nv_bfloat162S0_ --------------------------
	.section	.nv.constant0._Z6hbneu2Pb14__nv_bfloat162S0_,"a",@progbits
	.sectionflags	@""
	.align	4
.nv.constant0._Z6hbneu2Pb14__nv_bfloat162S0_:
	.zero		912


//--------------------- .nv.constant0._Z5hbne2Pb14__nv_bfloat162S0_ --------------------------
	.section	.nv.constant0._Z5hbne2Pb14__nv_bfloat162S0_,"a",@progbits
	.sectionflags	@""
	.align	4
.nv.constant0._Z5hbne2Pb14__nv_bfloat162S0_:
	.zero		912


//--------------------- .nv.constant0._Z6hbltu2Pb14__nv_bfloat162S0_ --------------------------
	.section	.nv.constant0._Z6hbltu2Pb14__nv_bfloat162S0_,"a",@progbits
	.sectionflags	@""
	.align	4
.nv.constant0._Z6hbltu2Pb14__nv_bfloat162S0_:
	.zero		912


//--------------------- .nv.constant0._Z5hblt2Pb14__nv_bfloat162S0_ --------------------------
	.section	.nv.constant0._Z5hblt2Pb14__nv_bfloat162S0_,"a",@progbits
	.sectionflags	@""
	.align	4
.nv.constant0._Z5hblt2Pb14__nv_bfloat162S0_:
	.zero		912


//--------------------- .nv.constant0._Z6hbleu2Pb14__nv_bfloat162S0_ --------------------------
	.section	.nv.constant0._Z6hbleu2Pb14__nv_bfloat162S0_,"a",@progbits
	.sectionflags	@""
	.align	4
.nv.constant0._Z6hbleu2Pb14__nv_bfloat162S0_:
	.zero		912


//--------------------- .nv.constant0._Z5hble2Pb14__nv_bfloat162S0_ --------------------------
	.section	.nv.constant0._Z5hble2Pb14__nv_bfloat162S0_,"a",@progbits
	.sectionflags	@""
	.align	4
.nv.constant0._Z5hble2Pb14__nv_bfloat162S0_:
	.zero		912


//--------------------- .nv.constant0._Z6hbgtu2Pb14__nv_bfloat162S0_ --------------------------
	.section	.nv.constant0._Z6hbgtu2Pb14__nv_bfloat162S0_,"a",@progbits
	.sectionflags	@""
	.align	4
.nv.constant0._Z6hbgtu2Pb14__nv_bfloat162S0_:
	.zero		912


//--------------------- .nv.constant0._Z5hbgt2Pb14__nv_bfloat162S0_ --------------------------
	.section	.nv.constant0._Z5hbgt2Pb14__nv_bfloat162S0_,"a",@progbits
	.sectionflags	@""
	.align	4
.nv.constant0._Z5hbgt2Pb14__nv_bfloat162S0_:
	.zero		912


//--------------------- .nv.constant0._Z6hbgeu2Pb14__nv_bfloat162S0_ --------------------------
	.section	.nv.constant0._Z6hbgeu2Pb14__nv_bfloat162S0_,"a",@progbits
	.sectionflags	@""
	.align	4
.nv.constant0._Z6hbgeu2Pb14__nv_bfloat162S0_:
	.zero		912


//--------------------- .nv.constant0._Z5hbge2Pb14__nv_bfloat162S0_ --------------------------
	.section	.nv.constant0._Z5hbge2Pb14__nv_bfloat162S0_,"a",@progbits
	.sectionflags	@""
	.align	4
.nv.constant0._Z5hbge2Pb14__nv_bfloat162S0_:
	.zero		912


//--------------------- .nv.constant0._Z6hbequ2Pb14__nv_bfloat162S0_ --------------------------
	.section	.nv.constant0._Z6hbequ2Pb14__nv_bfloat162S0_,"a",@progbits
	.sectionflags	@""
	.align	4
.nv.constant0._Z6hbequ2Pb14__nv_bfloat162S0_:
	.zero		912


//--------------------- .nv.constant0._Z5hbeq2Pb14__nv_bfloat162S0_ --------------------------
	.section	.nv.constant0._Z5hbeq2Pb14__nv_bfloat162S0_,"a",@progbits
	.sectionflags	@""
	.align	4
.nv.constant0._Z5hbeq2Pb14__nv_bfloat162S0_:
	.zero		912


//--------------------- .nv.constant0._Z9hsub2_satPf14__nv_bfloat162S0_ --------------------------
	.section	.nv.constant0._Z9hsub2_satPf14__nv_bfloat162S0_,"a",@progbits
	.sectionflags	@""
	.align	4
.nv.constant0._Z9hsub2_satPf14__nv_bfloat162S0_:
	.zero		912


//--------------------- .nv.constant0._Z8hsub2_rnPf14__nv_bfloat162S0_ --------------------------
	.section	.nv.constant0._Z8hsub2_rnPf14__nv_bfloat162S0_,"a",@progbits
	.sectionflags	@""
	.align	4
.nv.constant0._Z8hsub2_rnPf14__nv_bfloat162S0_:
	.zero		912


//--------------------- .nv.constant0._Z5hsub2Pf14__nv_bfloat162S0_ --------------------------
	.section	.nv.constant0._Z5hsub2Pf14__nv_bfloat162S0_,"a",@progbits
	.sectionflags	@""
	.align	4
.nv.constant0._Z5hsub2Pf14__nv_bfloat162S0_:
	.zero		912


//--------------------- .nv.constant0._Z5hneg2Pf14__nv_bfloat162 --------------------------
	.section	.nv.constant0._Z5hneg2Pf14__nv_bfloat162,"a",@progbits
	.sectionflags	@""
	.align	4
.nv.constant0._Z5hneg2Pf14__nv_bfloat162:
	.zero		908


//--------------------- .nv.constant0._Z9hmul2_satPf14__nv_bfloat162S0_ --------------------------
	.section	.nv.constant0._Z9hmul2_satPf14__nv_bfloat162S0_,"a",@progbits
	.sectionflags	@""
	.align	4
.nv.constant0._Z9hmul2_satPf14__nv_bfloat162S0_:
	.zero		912


//--------------------- .nv.constant0._Z8hmul2_rnPf14__nv_bfloat162S0_ --------------------------
	.section	.nv.constant0._Z8hmul2_rnPf14__nv_bfloat162S0_,"a",@progbits
	.sectionflags	@""
	.align	4
.nv.constant0._Z8hmul2_rnPf14__nv_bfloat162S0_:
	.zero		912


//--------------------- .nv.constant0._Z5hmul2Pf14__nv_bfloat162S0_ --------------------------
	.section	.nv.constant0._Z5hmul2Pf14__nv_bfloat162S0_,"a",@progbits
	.sectionflags	@""
	.align	4
.nv.constant0._Z5hmul2Pf14__nv_bfloat162S0_:
	.zero		912


//--------------------- .nv.constant0._Z9hfma2_satPf14__nv_bfloat162S0_S0_ --------------------------
	.section	.nv.constant0._Z9hfma2_satPf14__nv_bfloat162S0_S0_,"a",@progbits
	.sectionflags	@""
	.align	4
.nv.constant0._Z9hfma2_satPf14__nv_bfloat162S0_S0_:
	.zero		916


//--------------------- .nv.constant0._Z5hfma2Pf14__nv_bfloat162S0_S0_ --------------------------
	.section	.nv.constant0._Z5hfma2Pf14__nv_bfloat162S0_S0_,"a",@progbits
	.sectionflags	@""
	.align	4
.nv.constant0._Z5hfma2Pf14__nv_bfloat162S0_S0_:
	.zero		916


//--------------------- .nv.constant0._Z6hcmaddPf14__nv_bfloat162S0_S0_ --------------------------
	.section	.nv.constant0._Z6hcmaddPf14__nv_bfloat162S0_S0_,"a",@progbits
	.sectionflags	@""
	.align	4
.nv.constant0._Z6hcmaddPf14__nv_bfloat162S0_S0_:
	.zero		916


//--------------------- .nv.constant0._Z9hadd2_satPf14__nv_bfloat162S0_ --------------------------
	.section	.nv.constant0._Z9hadd2_satPf14__nv_bfloat162S0_,"a",@progbits
	.sectionflags	@""
	.align	4
.nv.constant0._Z9hadd2_satPf14__nv_bfloat162S0_:
	.zero		912


//--------------------- .nv.constant0._Z8hadd2_rnPf14__nv_bfloat162S0_ --------------------------
	.section	.nv.constant0._Z8hadd2_rnPf14__nv_bfloat162S0_,"a",@progbits
	.sectionflags	@""
	.align	4
.nv.constant0._Z8hadd2_rnPf14__nv_bfloat162S0_:
	.zero		912


//--------------------- .nv.constant0._Z5hadd2Pf14__nv_bfloat162S0_ --------------------------
	.section	.nv.constant0._Z5hadd2Pf14__nv_bfloat162S0_,"a",@progbits
	.sectionflags	@""
	.align	4
.nv.constant0._Z5hadd2Pf14__nv_bfloat162S0_:
	.zero		912


//--------------------- .nv.constant0._Z5habs2Pf14__nv_bfloat162 --------------------------
	.section	.nv.constant0._Z5habs2Pf14__nv_bfloat162,"a",@progbits
	.sectionflags	@""
	.align	4
.nv.constant0._Z5habs2Pf14__nv_bfloat162:
	.zero		908


//--------------------- .nv.constant0._Z5h2divPf14__nv_bfloat162S0_ --------------------------
	.section	.nv.constant0._Z5h2divPf14__nv_bfloat162S0_,"a",@progbits
	.sectionflags	@""
	.align	4
.nv.constant0._Z5h2divPf14__nv_bfloat162S0_:
	.zero		912


//--------------------- SYMBOLS --------------------------

	.type		.nv.reservedSmem.offset0,@object
	.size		.nv.reservedSmem.offset0,0x4
